def matmul_kernel(
    a_ptr,
    b_ptr,
    c_ptr,
    M,
    N,
    K,
    stride_am,
    stride_ak,
    stride_bk,
    stride_bn,
    stride_cm,
    stride_cn,
    BLOCK_M: tl.constexpr,
    BLOCK_N: tl.constexpr,
    BLOCK_K: tl.constexpr,
    GROUP_M: tl.constexpr,
):
    pid = tl.program_id(axis=0)
    num_pid_m = tl.cdiv(M, BLOCK_M)
    num_pid_n = tl.cdiv(N, BLOCK_N)
    num_pid_in_group = GROUP_M * num_pid_n
    group_id = pid // num_pid_in_group
    first_pid_m = group_id * GROUP_M
    group_size_m = min(num_pid_m - first_pid_m, GROUP_M)
    pid_m = first_pid_m + ((pid % num_pid_in_group) % group_size_m)
    pid_n = (pid % num_pid_in_group) // group_size_m

    offs_am = (pid_m * BLOCK_M + tl.arange(0, BLOCK_M)) % M
    offs_bn = (pid_n * BLOCK_N + tl.arange(0, BLOCK_N)) % N
    offs_k = tl.arange(0, BLOCK_K)
    a_ptrs = a_ptr + offs_am[:, None] * stride_am + offs_k[None, :] * stride_ak
    b_ptrs = b_ptr + offs_k[:, None] * stride_bk + offs_bn[None, :] * stride_bn

    acc = tl.zeros((BLOCK_M, BLOCK_N), dtype=tl.float32)
    for kk in range(0, tl.cdiv(K, BLOCK_K)):
        a = tl.load(a_ptrs, mask=offs_k[None, :] < K - kk * BLOCK_K, other=0.0)
        b = tl.load(b_ptrs, mask=offs_k[:, None] < K - kk * BLOCK_K, other=0.0)
        acc = tl.dot(a, b, acc)
        a_ptrs += BLOCK_K * stride_ak
        b_ptrs += BLOCK_K * stride_bk

    c = acc.to(c_ptr.dtype.element_ty)
    offs_cm = pid_m * BLOCK_M + tl.arange(0, BLOCK_M)
    offs_cn = pid_n * BLOCK_N + tl.arange(0, BLOCK_N)
    c_ptrs = c_ptr + offs_cm[:, None] * stride_cm + offs_cn[None, :] * stride_cn
    mask = (offs_cm[:, None] < M) & (offs_cn[None, :] < N)
    tl.store(c_ptrs, c, mask=mask)

# config = {"BLOCK_K": 16, "BLOCK_M": 128, "BLOCK_N": 512, "GROUP_M": 8, "arch": "sm_90", "dtype": "fp16", "num_ctas": 1, "num_stages": 3, "num_warps": 4}
# arch = sm_90


// ===== COMPILED SASS (sm_90a) =====

	.target	sm_90a

	.elftype	@"ET_EXEC"


//--------------------- .note.nv.tkinfo           --------------------------
	.section	.note.nv.tkinfo,"",@"SHT_NOTE"
	.sectionflags	@"SHF_NOTE_NV_TKINFO"
	.tkinfo
        /*0018*/ 	.word	0x00000002
        /*0030*/ 	.string	""
        /*0030*/ 	.string	"ptxas"
        /*0030*/ 	.string	"Cuda compilation tools, release 13.0, V13.0.88"
        /*0030*/ 	.string	"Build cuda_13.0.r13.0/compiler.36424714_0"
        /*0030*/ 	.string	"-v  -suppress-debug-info  -lineinfo  -arch sm_90a "



//--------------------- .note.nv.cuinfo           --------------------------
	.section	.note.nv.cuinfo,"",@"SHT_NOTE"
	.sectionflags	@"SHF_NOTE_NV_CUINFO"
        /*0018*/ 	.short	0x0002
        /*001a*/ 	.short	0x005a
        /*001c*/ 	.short	0x0082
	.zero		2


//--------------------- .nv.info                  --------------------------
	.section	.nv.info,"",@"SHT_CUDA_INFO"
	.align	4


	//----- nvinfo : EIATTR_REGCOUNT
	.align		4
        /*0000*/ 	.byte	0x04, 0x2f
        /*0002*/ 	.short	(.L_1 - .L_0)
	.align		4
.L_0:
        /*0004*/ 	.word	index@(matmul_kernel)
        /*0008*/ 	.word	0x000000ff


	//----- nvinfo : EIATTR_FRAME_SIZE
	.align		4
.L_1:
        /*000c*/ 	.byte	0x04, 0x11
        /*000e*/ 	.short	(.L_3 - .L_2)
	.align		4
.L_2:
        /*0010*/ 	.word	index@(matmul_kernel)
        /*0014*/ 	.word	0x00000ff0


	//----- nvinfo : EIATTR_MIN_STACK_SIZE
	.align		4
.L_3:
        /*0018*/ 	.byte	0x04, 0x12
        /*001a*/ 	.short	(.L_5 - .L_4)
	.align		4
.L_4:
        /*001c*/ 	.word	index@(matmul_kernel)
        /*0020*/ 	.word	0x00000ff0
.L_5:


//--------------------- .nv.compat                --------------------------
	.section	.nv.compat,"",@"SHT_CUDA_COMPAT_INFO"
	.align	4
        /*0000*/ 	.byte	0x02, 0x09, 0x01, 0x00, 0x02, 0x02, 0x04, 0x00, 0x02, 0x05, 0x05, 0x00, 0x03, 0x07, 0x01, 0x01
        /*0010*/ 	.byte	0x02, 0x03, 0x00, 0x00, 0x02, 0x06, 0x01, 0x00, 0x04, 0x0b, 0x08, 0x00, 0x00, 0x00, 0x00, 0x00
        /*0020*/ 	.byte	0x00, 0x00, 0x00, 0x00


//--------------------- .nv.info.matmul_kernel    --------------------------
	.section	.nv.info.matmul_kernel,"",@"SHT_CUDA_INFO"
	.sectionflags	@""
	.align	4


	//----- nvinfo : EIATTR_CUDA_API_VERSION
	.align		4
        /*0000*/ 	.byte	0x04, 0x37
        /*0002*/ 	.short	(.L_7 - .L_6)
.L_6:
        /*0004*/ 	.word	0x00000082


	//----- nvinfo : EIATTR_KPARAM_INFO
	.align		4
.L_7:
        /*0008*/ 	.byte	0x04, 0x17
        /*000a*/ 	.short	(.L_9 - .L_8)
.L_8:
        /*000c*/ 	.word	0x00000000
        /*0010*/ 	.short	0x000d
        /*0012*/ 	.short	0x0048
        /*0014*/ 	.byte	0x00, 0xf4, 0x21, 0x00


	//----- nvinfo : EIATTR_KPARAM_INFO
	.align		4
.L_9:
        /*0018*/ 	.byte	0x04, 0x17
        /*001a*/ 	.short	(.L_11 - .L_10)
.L_10:
        /*001c*/ 	.word	0x00000000
        /*0020*/ 	.short	0x000c
        /*0022*/ 	.short	0x0040
        /*0024*/ 	.byte	0x00, 0xf4, 0x21, 0x00


	//----- nvinfo : EIATTR_KPARAM_INFO
	.align		4
.L_11:
        /*0028*/ 	.byte	0x04, 0x17
        /*002a*/ 	.short	(.L_13 - .L_12)
.L_12:
        /*002c*/ 	.word	0x00000000
        /*0030*/ 	.short	0x000b
        /*0032*/ 	.short	0x0038
        /*0034*/ 	.byte	0x00, 0xf0, 0x11, 0x00


	//----- nvinfo : EIATTR_KPARAM_INFO
	.align		4
.L_13:
        /*0038*/ 	.byte	0x04, 0x17
        /*003a*/ 	.short	(.L_15 - .L_14)
.L_14:
        /*003c*/ 	.word	0x00000000
        /*0040*/ 	.short	0x000a
        /*0042*/ 	.short	0x0034
        /*0044*/ 	.byte	0x00, 0xf0, 0x11, 0x00


	//----- nvinfo : EIATTR_KPARAM_INFO
	.align		4
.L_15:
        /*0048*/ 	.byte	0x04, 0x17
        /*004a*/ 	.short	(.L_17 - .L_16)
.L_16:
        /*004c*/ 	.word	0x00000000
        /*0050*/ 	.short	0x0009
        /*0052*/ 	.short	0x0030
        /*0054*/ 	.byte	0x00, 0xf0, 0x11, 0x00


	//----- nvinfo : EIATTR_KPARAM_INFO
	.align		4
.L_17:
        /*0058*/ 	.byte	0x04, 0x17
        /*005a*/ 	.short	(.L_19 - .L_18)
.L_18:
        /*005c*/ 	.word	0x00000000
        /*0060*/ 	.short	0x0008
        /*0062*/ 	.short	0x002c
        /*0064*/ 	.byte	0x00, 0xf0, 0x11, 0x00


	//----- nvinfo : EIATTR_KPARAM_INFO
	.align		4
.L_19:
        /*0068*/ 	.byte	0x04, 0x17
        /*006a*/ 	.short	(.L_21 - .L_20)
.L_20:
        /*006c*/ 	.word	0x00000000
        /*0070*/ 	.short	0x0007
        /*0072*/ 	.short	0x0028
        /*0074*/ 	.byte	0x00, 0xf0, 0x11, 0x00


	//----- nvinfo : EIATTR_KPARAM_INFO
	.align		4
.L_21:
        /*0078*/ 	.byte	0x04, 0x17
        /*007a*/ 	.short	(.L_23 - .L_22)
.L_22:
        /*007c*/ 	.word	0x00000000
        /*0080*/ 	.short	0x0006
        /*0082*/ 	.short	0x0024
        /*0084*/ 	.byte	0x00, 0xf0, 0x11, 0x00


	//----- nvinfo : EIATTR_KPARAM_INFO
	.align		4
.L_23:
        /*0088*/ 	.byte	0x04, 0x17
        /*008a*/ 	.short	(.L_25 - .L_24)
.L_24:
        /*008c*/ 	.word	0x00000000
        /*0090*/ 	.short	0x0005
        /*0092*/ 	.short	0x0020
        /*0094*/ 	.byte	0x00, 0xf0, 0x11, 0x00


	//----- nvinfo : EIATTR_KPARAM_INFO
	.align		4
.L_25:
        /*0098*/ 	.byte	0x04, 0x17
        /*009a*/ 	.short	(.L_27 - .L_26)
.L_26:
        /*009c*/ 	.word	0x00000000
        /*00a0*/ 	.short	0x0004
        /*00a2*/ 	.short	0x001c
        /*00a4*/ 	.byte	0x00, 0xf0, 0x11, 0x00


	//----- nvinfo : EIATTR_KPARAM_INFO
	.align		4
.L_27:
        /*00a8*/ 	.byte	0x04, 0x17
        /*00aa*/ 	.short	(.L_29 - .L_28)
.L_28:
        /*00ac*/ 	.word	0x00000000
        /*00b0*/ 	.short	0x0003
        /*00b2*/ 	.short	0x0018
        /*00b4*/ 	.byte	0x00, 0xf0, 0x11, 0x00


	//----- nvinfo : EIATTR_KPARAM_INFO
	.align		4
.L_29:
        /*00b8*/ 	.byte	0x04, 0x17
        /*00ba*/ 	.short	(.L_31 - .L_30)
.L_30:
        /*00bc*/ 	.word	0x00000000
        /*00c0*/ 	.short	0x0002
        /*00c2*/ 	.short	0x0010
        /*00c4*/ 	.byte	0x00, 0xf4, 0x21, 0x00


	//----- nvinfo : EIATTR_KPARAM_INFO
	.align		4
.L_31:
        /*00c8*/ 	.byte	0x04, 0x17
        /*00ca*/ 	.short	(.L_33 - .L_32)
.L_32:
        /*00cc*/ 	.word	0x00000000
        /*00d0*/ 	.short	0x0001
        /*00d2*/ 	.short	0x0008
        /*00d4*/ 	.byte	0x00, 0xf4, 0x21, 0x00


	//----- nvinfo : EIATTR_KPARAM_INFO
	.align		4
.L_33:
        /*00d8*/ 	.byte	0x04, 0x17
        /*00da*/ 	.short	(.L_35 - .L_34)
.L_34:
        /*00dc*/ 	.word	0x00000000
        /*00e0*/ 	.short	0x0000
        /*00e2*/ 	.short	0x0000
        /*00e4*/ 	.byte	0x00, 0xf4, 0x21, 0x00


	//----- nvinfo : EIATTR_SPARSE_MMA_MASK
	.align		4
.L_35:
        /*00e8*/ 	.byte	0x03, 0x50
        /*00ea*/ 	.short	0x0000


	//----- nvinfo : EIATTR_MAXREG_COUNT
	.align		4
        /*00ec*/ 	.byte	0x03, 0x1b
        /*00ee*/ 	.short	0x00ff


	//----- nvinfo : EIATTR_NUM_BARRIERS
	.align		4
        /*00f0*/ 	.byte	0x02, 0x4c
        /*00f2*/ 	.byte	0x01
	.zero		1


	//----- nvinfo : EIATTR_ANNOTATIONS
	.align		4
        /*00f4*/ 	.byte	0x04, 0x55
        /*00f6*/ 	.short	(.L_37 - .L_36)


	//   ....[0]....
.L_36:
        /*00f8*/ 	.word	0x00000001
        /*00fc*/ 	.byte	0x90, 0x0c, 0x00, 0x00, 0x01, 0x00, 0x00, 0x00, 0xa0, 0x0c, 0x00, 0x00, 0x01, 0x00, 0x00, 0x00
        /* <DEDUP_REMOVED lines=1364> */
        /*564c*/ 	.byte	0x80, 0x76, 0x02, 0x00


	//----- nvinfo : EIATTR_MERCURY_ISA_VERSION
	.align		4
.L_37:
        /*5650*/ 	.byte	0x03, 0x5f
        /*5652*/ 	.short	0x0101


	//----- nvinfo : EIATTR_EXIT_INSTR_OFFSETS
	.align		4
        /*5654*/ 	.byte	0x04, 0x1c
        /*5656*/ 	.short	(.L_39 - .L_38)


	//   ....[0]....
.L_38:
        /*5658*/ 	.word	0x00027d30


	//   ....[1]....
        /*565c*/ 	.word	0x00027d60


	//----- nvinfo : EIATTR_REQNTID
	.align		4
.L_39:
        /*5660*/ 	.byte	0x04, 0x10
        /*5662*/ 	.short	(.L_41 - .L_40)
.L_40:
        /*5664*/ 	.word	0x00000080
        /*5668*/ 	.word	0x00000001
        /*566c*/ 	.word	0x00000001


	//----- nvinfo : EIATTR_CBANK_PARAM_SIZE
	.align		4
.L_41:
        /*5670*/ 	.byte	0x03, 0x19
        /*5672*/ 	.short	0x0050


	//----- nvinfo : EIATTR_PARAM_CBANK
	.align		4
        /*5674*/ 	.byte	0x04, 0x0a
        /*5676*/ 	.short	(.L_43 - .L_42)
	.align		4
.L_42:
        /*5678*/ 	.word	index@(.nv.constant0.matmul_kernel)
        /*567c*/ 	.short	0x0210
        /*567e*/ 	.short	0x0050


	//----- nvinfo : EIATTR_SW_WAR
	.align		4
.L_43:
        /*5680*/ 	.byte	0x04, 0x36
        /*5682*/ 	.short	(.L_45 - .L_44)
.L_44:
        /*5684*/ 	.word	0x00000008
.L_45:


//--------------------- .nv.callgraph             --------------------------
	.section	.nv.callgraph,"",@"SHT_CUDA_CALLGRAPH"
	.align	4
	.sectionentsize	8
	.align		4
        /*0000*/ 	.word	0x00000000
	.align		4
        /*0004*/ 	.word	0xffffffff
	.align		4
        /*0008*/ 	.word	0x00000000
	.align		4
        /*000c*/ 	.word	0xfffffffe
	.align		4
        /*0010*/ 	.word	0x00000000
	.align		4
        /*0014*/ 	.word	0xfffffffd
	.align		4
        /*0018*/ 	.word	0x00000000
	.align		4
        /*001c*/ 	.word	0xfffffffc


//--------------------- .text.matmul_kernel       --------------------------
	.section	.text.matmul_kernel,"ax",@progbits
	.align	128
        .global         matmul_kernel
        .type           matmul_kernel,@function
        .size           matmul_kernel,(.L_x_3 - matmul_kernel)
        .other          matmul_kernel,@"STO_CUDA_ENTRY STV_DEFAULT"
matmul_kernel:
.text.matmul_kernel:
[----:B------:R-:W0:Y:S08]  /*0000*/  LDC R1, c[0x0][0x28] ;  /* 0x00000a00ff017b82 */ /* 0x000e300000000800 */
[----:B------:R-:W1:Y:S01]  /*0010*/  LDC.64 R4, c[0x0][0x228] ;  /* 0x00008a00ff047b82 */ /* 0x000e620000000a00 */
[----:B------:R-:W2:Y:S01]  /*0020*/  S2R R7, SR_CTAID.X ;  /* 0x0000000000077919 */ /* 0x000ea20000002500 */
[----:B0-----:R-:W-:Y:S01]  /*0030*/  VIADD R1, R1, 0xfffff010 ;  /* 0xfffff01001017836 */ /* 0x001fe20000000000 */
[----:B------:R-:W-:Y:S01]  /*0040*/  UMOV UR4, 0x400 ;  /* 0x0000040000047882 */ /* 0x000fe20000000000 */
[----:B------:R-:W-:Y:S01]  /*0050*/  ULDC.64 UR22, c[0x0][0x208] ;  /* 0x0000820000167ab9 */ /* 0x000fe20000000a00 */
[----:B------:R-:W-:-:S02]  /*0060*/  CS2R R240, SRZ ;  /* 0x0000000000f07805 */ /* 0x000fc4000001ff00 */
[----:B------:R-:W-:Y:S02]  /*0070*/  CS2R R242, SRZ ;  /* 0x0000000000f27805 */ /* 0x000fe4000001ff00 */
[----:B------:R-:W-:Y:S01]  /*0080*/  CS2R R228, SRZ ;  /* 0x0000000000e47805 */ /* 0x000fe2000001ff00 */
[----:B------:R-:W0:Y:S01]  /*0090*/  S2UR UR20, SR_CgaCtaId ;  /* 0x00000000001479c3 */ /* 0x000e220000008800 */
[----:B------:R-:W-:Y:S02]  /*00a0*/  CS2R R230, SRZ ;  /* 0x0000000000e67805 */ /* 0x000fe4000001ff00 */
[----:B------:R-:W-:Y:S02]  /*00b0*/  CS2R R216, SRZ ;  /* 0x0000000000d87805 */ /* 0x000fe4000001ff00 */
[----:B------:R-:W-:Y:S02]  /*00c0*/  CS2R R218, SRZ ;  /* 0x0000000000da7805 */ /* 0x000fe4000001ff00 */
[----:B------:R-:W-:-:S02]  /*00d0*/  CS2R R64, SRZ ;  /* 0x0000000000407805 */ /* 0x000fc4000001ff00 */
[----:B------:R-:W-:Y:S02]  /*00e0*/  CS2R R66, SRZ ;  /* 0x0000000000427805 */ /* 0x000fe4000001ff00 */
[----:B------:R-:W-:Y:S02]  /*00f0*/  CS2R R104, SRZ ;  /* 0x0000000000687805 */ /* 0x000fe4000001ff00 */
        /* <DEDUP_REMOVED lines=8> */
[----:B------:R-:W-:Y:S01]  /*0180*/  CS2R R86, SRZ ;  /* 0x0000000000567805 */ /* 0x000fe2000001ff00 */
[----:B-1----:R-:W-:Y:S01]  /*0190*/  VIADD R0, R5, 0x1ff ;  /* 0x000001ff05007836 */ /* 0x002fe20000000000 */
[----:B------:R-:W-:-:S02]  /*01a0*/  CS2R R96, SRZ ;  /* 0x0000000000607805 */ /* 0x000fc4000001ff00 */
[----:B------:R-:W-:Y:S02]  /*01b0*/  CS2R R98, SRZ ;  /* 0x0000000000627805 */ /* 0x000fe4000001ff00 */
[----:B------:R-:W-:Y:S02]  /*01c0*/  CS2R R68, SRZ ;  /* 0x0000000000447805 */ /* 0x000fe4000001ff00 */
[----:B------:R-:W-:Y:S02]  /*01d0*/  CS2R R70, SRZ ;  /* 0x0000000000467805 */ /* 0x000fe4000001ff00 */
[----:B------:R-:W-:Y:S02]  /*01e0*/  SHF.R.S32.HI R3, RZ, 0x1f, R0 ;  /* 0x0000001fff037819 */ /* 0x000fe40000011400 */
[----:B------:R-:W-:Y:S02]  /*01f0*/  CS2R R80, SRZ ;  /* 0x0000000000507805 */ /* 0x000fe4000001ff00 */
[----:B------:R-:W-:Y:S01]  /*0200*/  CS2R R82, SRZ ;  /* 0x0000000000527805 */ /* 0x000fe2000001ff00 */
[----:B0-----:R-:W-:Y:S01]  /*0210*/  ULEA UR20, UR20, UR4, 0x18 ;  /* 0x0000000414147291 */ /* 0x001fe2000f8ec03f */
[----:B------:R-:W-:-:S02]  /*0220*/  LEA.HI R3, R3, R0, RZ, 0x9 ;  /* 0x0000000003037211 */ /* 0x000fc400078f48ff */
[----:B------:R-:W-:Y:S02]  /*0230*/  CS2R R100, SRZ ;  /* 0x0000000000647805 */ /* 0x000fe4000001ff00 */
[----:B--2---:R-:W-:Y:S02]  /*0240*/  IABS R10, R7 ;  /* 0x00000007000a7213 */ /* 0x004fe40000000000 */
[----:B------:R-:W-:Y:S02]  /*0250*/  CS2R R102, SRZ ;  /* 0x0000000000667805 */ /* 0x000fe4000001ff00 */
[----:B------:R-:W-:Y:S02]  /*0260*/  SHF.R.S32.HI R3, RZ, 0x9, R3 ;  /* 0x00000009ff037819 */ /* 0x000fe40000011403 */
[----:B------:R-:W-:Y:S02]  /*0270*/  CS2R R92, SRZ ;  /* 0x00000000005c7805 */ /* 0x000fe4000001ff00 */
[----:B------:R-:W-:-:S02]  /*0280*/  CS2R R94, SRZ ;  /* 0x00000000005e7805 */ /* 0x000fc4000001ff00 */
[----:B------:R-:W-:Y:S02]  /*0290*/  CS2R R88, SRZ ;  /* 0x0000000000587805 */ /* 0x000fe4000001ff00 */
[----:B------:R-:W-:Y:S01]  /*02a0*/  CS2R R90, SRZ ;  /* 0x00000000005a7805 */ /* 0x000fe2000001ff00 */
[----:B------:R-:W-:Y:S01]  /*02b0*/  IMAD.SHL.U32 R6, R3, 0x8, RZ ;  /* 0x0000000803067824 */ /* 0x000fe200078e00ff */
[----:B------:R-:W-:Y:S02]  /*02c0*/  CS2R R56, SRZ ;  /* 0x0000000000387805 */ /* 0x000fe4000001ff00 */
[----:B------:R-:W-:Y:S02]  /*02d0*/  CS2R R58, SRZ ;  /* 0x00000000003a7805 */ /* 0x000fe4000001ff00 */
[----:B------:R-:W-:Y:S02]  /*02e0*/  CS2R R60, SRZ ;  /* 0x00000000003c7805 */ /* 0x000fe4000001ff00 */
[----:B------:R-:W-:-:S02]  /*02f0*/  CS2R R62, SRZ ;  /* 0x00000000003e7805 */ /* 0x000fc4000001ff00 */
[-C--:B------:R-:W-:Y:S02]  /*0300*/  IABS R9, R6.reuse ;  /* 0x0000000600097213 */ /* 0x080fe40000000000 */
[----:B------:R-:W-:Y:S02]  /*0310*/  CS2R R52, SRZ ;  /* 0x0000000000347805 */ /* 0x000fe4000001ff00 */
[----:B------:R-:W-:Y:S02]  /*0320*/  IABS R12, R6 ;  /* 0x00000006000c7213 */ /* 0x000fe40000000000 */
[----:B------:R-:W-:Y:S01]  /*0330*/  CS2R R54, SRZ ;  /* 0x0000000000367805 */ /* 0x000fe2000001ff00 */
[----:B------:R-:W0:Y:S01]  /*0340*/  I2F.RP R0, R9 ;  /* 0x0000000900007306 */ /* 0x000e220000209400 */
        /* <DEDUP_REMOVED lines=13> */
[----:B------:R-:W-:Y:S01]  /*0420*/  CS2R R26, SRZ ;  /* 0x00000000001a7805 */ /* 0x000fe2000001ff00 */
[----:B0-----:R-:W0:Y:S01]  /*0430*/  MUFU.RCP R0, R0 ;  /* 0x0000000000007308 */ /* 0x001e220000001000 */
        /* <DEDUP_REMOVED lines=15> */
[----:B------:R-:W-:Y:S01]  /*0530*/  CS2R R132, SRZ ;  /* 0x0000000000847805 */ /* 0x000fe2000001ff00 */
[----:B0-----:R-:W-:Y:S01]  /*0540*/  VIADD R2, R0, 0xffffffe ;  /* 0x0ffffffe00027836 */ /* 0x001fe20000000000 */
[----:B------:R-:W-:Y:S01]  /*0550*/  CS2R R134, SRZ ;  /* 0x0000000000867805 */ /* 0x000fe2000001ff00 */
[----:B------:R-:W-:Y:S01]  /*0560*/  IMAD.MOV R0, RZ, RZ, -R12 ;  /* 0x000000ffff007224 */ /* 0x000fe200078e0a0c */
[----:B------:R-:W-:Y:S01]  /*0570*/  CS2R R136, SRZ ;  /* 0x0000000000887805 */ /* 0x000fe2000001ff00 */
[----:B------:R0:W1:Y:S01]  /*0580*/  F2I.FTZ.U32.TRUNC.NTZ R3, R2 ;  /* 0x0000000200037305 */ /* 0x000062000021f000 */
[----:B------:R-:W-:-:S02]  /*0590*/  CS2R R138, SRZ ;  /* 0x00000000008a7805 */ /* 0x000fc4000001ff00 */
[----:B------:R-:W-:Y:S02]  /*05a0*/  CS2R R140, SRZ ;  /* 0x00000000008c7805 */ /* 0x000fe4000001ff00 */
[----:B------:R-:W-:Y:S02]  /*05b0*/  CS2R R142, SRZ ;  /* 0x00000000008e7805 */ /* 0x000fe4000001ff00 */
[----:B------:R-:W-:Y:S02]  /*05c0*/  CS2R R144, SRZ ;  /* 0x0000000000907805 */ /* 0x000fe4000001ff00 */
[----:B------:R-:W-:Y:S02]  /*05d0*/  CS2R R146, SRZ ;  /* 0x0000000000927805 */ /* 0x000fe4000001ff00 */
[----:B------:R-:W-:Y:S02]  /*05e0*/  CS2R R148, SRZ ;  /* 0x0000000000947805 */ /* 0x000fe4000001ff00 */
[----:B------:R-:W-:-:S02]  /*05f0*/  CS2R R150, SRZ ;  /* 0x0000000000967805 */ /* 0x000fc4000001ff00 */
[----:B------:R-:W-:Y:S01]  /*0600*/  CS2R R152, SRZ ;  /* 0x0000000000987805 */ /* 0x000fe2000001ff00 */
[----:B0-----:R-:W-:Y:S01]  /*0610*/  IMAD.MOV.U32 R2, RZ, RZ, RZ ;  /* 0x000000ffff027224 */ /* 0x001fe200078e00ff */
[----:B------:R-:W-:Y:S02]  /*0620*/  CS2R R154, SRZ ;  /* 0x00000000009a7805 */ /* 0x000fe4000001ff00 */
[----:B------:R-:W-:Y:S02]  /*0630*/  CS2R R156, SRZ ;  /* 0x00000000009c7805 */ /* 0x000fe4000001ff00 */
[----:B------:R-:W-:Y:S02]  /*0640*/  CS2R R158, SRZ ;  /* 0x00000000009e7805 */ /* 0x000fe4000001ff00 */
[----:B------:R-:W-:Y:S02]  /*0650*/  CS2R R160, SRZ ;  /* 0x0000000000a07805 */ /* 0x000fe4000001ff00 */
[----:B------:R-:W-:Y:S01]  /*0660*/  CS2R R162, SRZ ;  /* 0x0000000000a27805 */ /* 0x000fe2000001ff00 */
[----:B-1----:R-:W-:Y:S01]  /*0670*/  IMAD.MOV R8, RZ, RZ, -R3 ;  /* 0x000000ffff087224 */ /* 0x002fe200078e0a03 */
[----:B------:R-:W-:-:S02]  /*0680*/  CS2R R164, SRZ ;  /* 0x0000000000a47805 */ /* 0x000fc4000001ff00 */
[----:B------:R-:W-:Y:S02]  /*0690*/  CS2R R166, SRZ ;  /* 0x0000000000a67805 */ /* 0x000fe4000001ff00 */
[----:B------:R-:W-:Y:S01]  /*06a0*/  CS2R R168, SRZ ;  /* 0x0000000000a87805 */ /* 0x000fe2000001ff00 */
[----:B------:R-:W-:Y:S01]  /*06b0*/  IMAD R11, R8, R9, RZ ;  /* 0x00000009080b7224 */ /* 0x000fe200078e02ff */
[----:B------:R-:W-:Y:S01]  /*06c0*/  CS2R R170, SRZ ;  /* 0x0000000000aa7805 */ /* 0x000fe2000001ff00 */
[----:B------:R-:W-:Y:S01]  /*06d0*/  IMAD.MOV.U32 R8, RZ, RZ, R10 ;  /* 0x000000ffff087224 */ /* 0x000fe200078e000a */
[----:B------:R-:W-:Y:S01]  /*06e0*/  CS2R R172, SRZ ;  /* 0x0000000000ac7805 */ /* 0x000fe2000001ff00 */
[----:B------:R-:W-:Y:S01]  /*06f0*/  IMAD.HI.U32 R3, R3, R11, R2 ;  /* 0x0000000b03037227 */ /* 0x000fe200078e0002 */
[----:B------:R-:W-:Y:S02]  /*0700*/  CS2R R174, SRZ ;  /* 0x0000000000ae7805 */ /* 0x000fe4000001ff00 */
[----:B------:R-:W-:-:S02]  /*0710*/  CS2R R176, SRZ ;  /* 0x0000000000b07805 */ /* 0x000fc4000001ff00 */
[----:B------:R-:W-:Y:S02]  /*0720*/  CS2R R178, SRZ ;  /* 0x0000000000b27805 */ /* 0x000fe4000001ff00 */
[----:B------:R-:W-:Y:S02]  /*0730*/  CS2R R180, SRZ ;  /* 0x0000000000b47805 */ /* 0x000fe4000001ff00 */
[----:B------:R-:W-:Y:S01]  /*0740*/  CS2R R182, SRZ ;  /* 0x0000000000b67805 */ /* 0x000fe2000001ff00 */
[----:B------:R-:W-:Y:S01]  /*0750*/  IMAD.HI.U32 R3, R3, R8, RZ ;  /* 0x0000000803037227 */ /* 0x000fe200078e00ff */
[----:B------:R-:W-:Y:S02]  /*0760*/  CS2R R184, SRZ ;  /* 0x0000000000b87805 */ /* 0x000fe4000001ff00 */
[----:B------:R-:W-:Y:S02]  /*0770*/  CS2R R186, SRZ ;  /* 0x0000000000ba7805 */ /* 0x000fe4000001ff00 */
[----:B------:R-:W-:Y:S01]  /*0780*/  CS2R R188, SRZ ;  /* 0x0000000000bc7805 */ /* 0x000fe2000001ff00 */
[----:B------:R-:W-:Y:S01]  /*0790*/  IMAD R0, R3, R0, R8 ;  /* 0x0000000003007224 */ /* 0x000fe200078e0208 */
[----:B------:R-:W-:-:S02]  /*07a0*/  CS2R R190, SRZ ;  /* 0x0000000000be7805 */ /* 0x000fc4000001ff00 */
[----:B------:R-:W-:Y:S02]  /*07b0*/  CS2R R192, SRZ ;  /* 0x0000000000c07805 */ /* 0x000fe4000001ff00 */
[----:B------:R-:W-:Y:S02]  /*07c0*/  CS2R R194, SRZ ;  /* 0x0000000000c27805 */ /* 0x000fe4000001ff00 */
[----:B------:R-:W-:Y:S02]  /*07d0*/  CS2R R196, SRZ ;  /* 0x0000000000c47805 */ /* 0x000fe4000001ff00 */
[----:B------:R-:W-:Y:S02]  /*07e0*/  ISETP.GT.U32.AND P1, PT, R9, R0, PT ;  /* 0x000000000900720c */ /* 0x000fe40003f24070 */
        /* <DEDUP_REMOVED lines=11> */
[----:B------:R-:W-:Y:S01]  /*08a0*/  CS2R R224, SRZ ;  /* 0x0000000000e07805 */ /* 0x000fe2000001ff00 */
[----:B------:R-:W-:Y:S01]  /*08b0*/  @!P1 IMAD.IADD R0, R0, 0x1, -R9 ;  /* 0x0000000100009824 */ /* 0x000fe200078e0a09 */
[----:B------:R-:W-:Y:S01]  /*08c0*/  CS2R R226, SRZ ;  /* 0x0000000000e27805 */ /* 0x000fe2000001ff00 */
[----:B------:R-:W-:Y:S01]  /*08d0*/  @!P1 VIADD R3, R3, 0x1 ;  /* 0x0000000103039836 */ /* 0x000fe20000000000 */
[----:B------:R-:W-:-:S02]  /*08e0*/  ISETP.NE.AND P1, PT, R6, RZ, PT ;  /* 0x000000ff0600720c */ /* 0x000fc40003f25270 */
[----:B------:R-:W-:Y:S02]  /*08f0*/  CS2R R232, SRZ ;  /* 0x0000000000e87805 */ /* 0x000fe4000001ff00 */
[----:B------:R-:W-:Y:S02]  /*0900*/  ISETP.GE.U32.AND P0, PT, R0, R9, PT ;  /* 0x000000090000720c */ /* 0x000fe40003f06070 */
[----:B------:R-:W-:Y:S02]  /*0910*/  CS2R R234, SRZ ;  /* 0x0000000000ea7805 */ /* 0x000fe4000001ff00 */
[----:B------:R-:W-:Y:S02]  /*0920*/  LOP3.LUT R0, R7, R6, RZ, 0x3c, !PT ;  /* 0x0000000607007212 */ /* 0x000fe400078e3cff */
[----:B------:R-:W-:Y:S02]  /*0930*/  CS2R R236, SRZ ;  /* 0x0000000000ec7805 */ /* 0x000fe4000001ff00 */
[----:B------:R-:W-:-:S02]  /*0940*/  CS2R R238, SRZ ;  /* 0x0000000000ee7805 */ /* 0x000fc4000001ff00 */
[----:B------:R-:W-:Y:S02]  /*0950*/  CS2R R244, SRZ ;  /* 0x0000000000f47805 */ /* 0x000fe4000001ff00 */
[----:B------:R-:W-:Y:S01]  /*0960*/  ISETP.GE.AND P2, PT, R0, RZ, PT ;  /* 0x000000ff0000720c */ /* 0x000fe20003f46270 */
[----:B------:R-:W-:Y:S01]  /*0970*/  VIADD R0, R4, 0x7f ;  /* 0x0000007f04007836 */ /* 0x000fe20000000000 */
[----:B------:R-:W-:Y:S01]  /*0980*/  CS2R R246, SRZ ;  /* 0x0000000000f67805 */ /* 0x000fe2000001ff00 */
[----:B------:R-:W-:-:S04]  /*0990*/  @P0 VIADD R3, R3, 0x1 ;  /* 0x0000000103030836 */ /* 0x000fc80000000000 */
[----:B------:R-:W-:Y:S01]  /*09a0*/  IMAD.MOV.U32 R2, RZ, RZ, R3 ;  /* 0x000000ffff027224 */ /* 0x000fe200078e0003 */
[----:B------:R-:W-:-:S05]  /*09b0*/  SHF.R.S32.HI R3, RZ, 0x1f, R0 ;  /* 0x0000001fff037819 */ /* 0x000fca0000011400 */
[----:B------:R-:W-:Y:S01]  /*09c0*/  @!P2 IMAD.MOV R2, RZ, RZ, -R2 ;  /* 0x000000ffff02a224 */ /* 0x000fe200078e0a02 */
[----:B------:R-:W-:Y:S02]  /*09d0*/  @!P1 LOP3.LUT R2, RZ, R6, RZ, 0x33, !PT ;  /* 0x00000006ff029212 */ /* 0x000fe400078e33ff */
[----:B------:R-:W-:-:S03]  /*09e0*/  LEA.HI R3, R3, R0, RZ, 0x7 ;  /* 0x0000000003037211 */ /* 0x000fc600078f38ff */
[----:B------:R-:W-:Y:S02]  /*09f0*/  IMAD.SHL.U32 R8, R2, 0x8, RZ ;  /* 0x0000000802087824 */ /* 0x000fe400078e00ff */
[----:B------:R-:W-:-:S03]  /*0a00*/  IMAD.MOV R2, RZ, RZ, -R2 ;  /* 0x000000ffff027224 */ /* 0x000fc600078e0a02 */
[----:B------:R-:W-:Y:S01]  /*0a10*/  LEA.HI.SX32 R3, R3, -R8, 0x19 ;  /* 0x8000000803037211 */ /* 0x000fe200078fcaff */
[----:B------:R-:W-:-:S03]  /*0a20*/  IMAD R10, R6, R2, R7 ;  /* 0x00000002060a7224 */ /* 0x000fc600078e0207 */
[----:B------:R-:W-:-:S04]  /*0a30*/  VIMNMX R13, R3, 0x8, PT ;  /* 0x00000008030d7848 */ /* 0x000fc80003fe0100 */
[-C--:B------:R-:W-:Y:S02]  /*0a40*/  IABS R9, R13.reuse ;  /* 0x0000000d00097213 */ /* 0x080fe40000000000 */
[----:B------:R-:W-:Y:S02]  /*0a50*/  IABS R6, R13 ;  /* 0x0000000d00067213 */ /* 0x000fe40000000000 */
[----:B------:R-:W0:Y:S08]  /*0a60*/  I2F.RP R0, R9 ;  /* 0x0000000900007306 */ /* 0x000e300000209400 */
[----:B0-----:R-:W0:Y:S02]  /*0a70*/  MUFU.RCP R0, R0 ;  /* 0x0000000000007308 */ /* 0x001e240000001000 */
[----:B0-----:R-:W-:-:S02]  /*0a80*/  VIADD R3, R0, 0xffffffe ;  /* 0x0ffffffe00037836 */ /* 0x001fc40000000000 */
[----:B------:R-:W-:-:S04]  /*0a90*/  IMAD.MOV R0, RZ, RZ, -R6 ;  /* 0x000000ffff007224 */ /* 0x000fc800078e0a06 */
[----:B------:R-:W0:Y:S02]  /*0aa0*/  F2I.FTZ.U32.TRUNC.NTZ R3, R3 ;  /* 0x0000000300037305 */ /* 0x000e24000021f000 */
[----:B0-----:R-:W-:-:S04]  /*0ab0*/  IMAD.MOV R11, RZ, RZ, -R3 ;  /* 0x000000ffff0b7224 */ /* 0x001fc800078e0a03 */
[----:B------:R-:W-:Y:S01]  /*0ac0*/  IMAD.MOV.U32 R2, RZ, RZ, R11 ;  /* 0x000000ffff027224 */ /* 0x000fe200078e000b */
[----:B------:R-:W-:-:S03]  /*0ad0*/  IABS R11, R10 ;  /* 0x0000000a000b7213 */ /* 0x000fc60000000000 */
[----:B------:R-:W-:Y:S02]  /*0ae0*/  IMAD R7, R2, R9, RZ ;  /* 0x0000000902077224 */ /* 0x000fe400078e02ff */
[----:B------:R-:W-:-:S04]  /*0af0*/  IMAD.MOV.U32 R2, RZ, RZ, RZ ;  /* 0x000000ffff027224 */ /* 0x000fc800078e00ff */
[----:B------:R-:W-:Y:S01]  /*0b00*/  IMAD.HI.U32 R2, R3, R7, R2 ;  /* 0x0000000703027227 */ /* 0x000fe200078e0002 */
[----:B------:R-:W-:-:S04]  /*0b10*/  LOP3.LUT R3, R10, R13, RZ, 0x3c, !PT ;  /* 0x0000000d0a037212 */ /* 0x000fc800078e3cff */
[----:B------:R-:W-:Y:S01]  /*0b20*/  ISETP.GE.AND P2, PT, R3, RZ, PT ;  /* 0x000000ff0300720c */ /* 0x000fe20003f46270 */
[----:B------:R-:W-:-:S04]  /*0b30*/  IMAD.HI.U32 R2, R2, R11, RZ ;  /* 0x0000000b02027227 */ /* 0x000fc800078e00ff */
[----:B------:R-:W-:-:S05]  /*0b40*/  IMAD R0, R2, R0, R11 ;  /* 0x0000000002007224 */ /* 0x000fca00078e020b */
[----:B------:R-:W-:-:S13]  /*0b50*/  ISETP.GT.U32.AND P1, PT, R9, R0, PT ;  /* 0x000000000900720c */ /* 0x000fda0003f24070 */
[----:B------:R-:W-:Y:S02]  /*0b60*/  @!P1 IMAD.IADD R0, R0, 0x1, -R9 ;  /* 0x0000000100009824 */ /* 0x000fe400078e0a09 */
[----:B------:R-:W-:Y:S01]  /*0b70*/  @!P1 VIADD R2, R2, 0x1 ;  /* 0x0000000102029836 */ /* 0x000fe20000000000 */
[----:B------:R-:W-:Y:S02]  /*0b80*/  ISETP.NE.AND P1, PT, R13, RZ, PT ;  /* 0x000000ff0d00720c */ /* 0x000fe40003f25270 */
[----:B------:R-:W-:Y:S02]  /*0b90*/  ISETP.GE.U32.AND P0, PT, R0, R9, PT ;  /* 0x000000090000720c */ /* 0x000fe40003f06070 */
[----:B------:R-:W0:Y:S11]  /*0ba0*/  S2R R0, SR_TID.X ;  /* 0x0000000000007919 */ /* 0x000e360000002100 */
[----:B------:R-:W-:-:S04]  /*0bb0*/  @P0 VIADD R2, R2, 0x1 ;  /* 0x0000000102020836 */ /* 0x000fc80000000000 */
[----:B------:R-:W-:-:S04]  /*0bc0*/  IMAD.MOV.U32 R6, RZ, RZ, R2 ;  /* 0x000000ffff067224 */ /* 0x000fc800078e0002 */
[----:B------:R-:W-:Y:S01]  /*0bd0*/  @!P2 IMAD.MOV R6, RZ, RZ, -R6 ;  /* 0x000000ffff06a224 */ /* 0x000fe200078e0a06 */
[----:B------:R-:W-:-:S05]  /*0be0*/  @!P1 LOP3.LUT R6, RZ, R13, RZ, 0x33, !PT ;  /* 0x0000000dff069212 */ /* 0x000fca00078e33ff */
[----:B------:R-:W-:Y:S02]  /*0bf0*/  IMAD.MOV R2, RZ, RZ, -R6 ;  /* 0x000000ffff027224 */ /* 0x000fe400078e0a06 */
[----:B------:R-:W-:Y:S02]  /*0c00*/  IMAD.SHL.U32 R6, R6, 0x200, RZ ;  /* 0x0000020006067824 */ /* 0x000fe400078e00ff */
[----:B------:R-:W-:Y:S01]  /*0c10*/  IMAD R2, R13, R2, R10 ;  /* 0x000000020d027224 */ /* 0x000fe200078e020a */
[----:B------:R-:W-:Y:S02]  /*0c20*/  CS2R R12, SRZ ;  /* 0x00000000000c7805 */ /* 0x000fe4000001ff00 */
[----:B------:R-:W-:Y:S02]  /*0c30*/  CS2R R10, SRZ ;  /* 0x00000000000a7805 */ /* 0x000fe4000001ff00 */
[----:B0-----:R-:W-:Y:S01]  /*0c40*/  LOP3.LUT R3, R0, 0x7f, RZ, 0xc0, !PT ;  /* 0x0000007f00037812 */ /* 0x001fe200078ec0ff */
[----:B------:R-:W-:Y:S01]  /*0c50*/  IMAD.IADD R2, R8, 0x1, R2 ;  /* 0x0000000108027824 */ /* 0x000fe200078e0202 */
[----:B------:R-:W-:-:S03]  /*0c60*/  CS2R R8, SRZ ;  /* 0x0000000000087805 */ /* 0x000fc6000001ff00 */
[----:B------:R-:W-:Y:S02]  /*0c70*/  IMAD R248, R2, 0x80, R3 ;  /* 0x0000008002f87824 */ /* 0x000fe400078e0203 */
[----:B------:R-:W0:Y:S03]  /*0c80*/  LDC R2, c[0x0][0x230] ;  /* 0x00008c00ff027b82 */ /* 0x000e260000000800 */
[----:B------:R1:W-:Y:S04]  /*0c90*/  STL [R1+0x6c0], R248 ;  /* 0x0006c0f801007387 */ /* 0x0003e80000100800 */
[----:B------:R1:W-:Y:S04]  /*0ca0*/  STL [R1+0x3d0], RZ ;  /* 0x0003d0ff01007387 */ /* 0x0003e80000100800 */
[----:B------:R1:W-:Y:S04]  /*0cb0*/  STL [R1+0x3d4], RZ ;  /* 0x0003d4ff01007387 */ /* 0x0003e80000100800 */
[----:B------:R1:W-:Y:S04]  /*0cc0*/  STL [R1+0x3d8], RZ ;  /* 0x0003d8ff01007387 */ /* 0x0003e80000100800 */
[----:B------:R1:W-:Y:S04]  /*0cd0*/  STL [R1+0x3dc], RZ ;  /* 0x0003dcff01007387 */ /* 0x0003e80000100800 */
[----:B------:R1:W-:Y:S01]  /*0ce0*/  STL [R1+0x3e0], RZ ;  /* 0x0003e0ff01007387 */ /* 0x0003e20000100800 */
[----:B0-----:R-:W-:-:S03]  /*0cf0*/  VIADD R2, R2, 0xf ;  /* 0x0000000f02027836 */ /* 0x001fc60000000000 */
[----:B------:R1:W-:Y:S02]  /*0d00*/  STL [R1+0x3e4], RZ ;  /* 0x0003e4ff01007387 */ /* 0x0003e40000100800 */
[----:B------:R-:W-:Y:S02]  /*0d10*/  ISETP.GE.AND P0, PT, R2, 0x10, PT ;  /* 0x000000100200780c */ /* 0x000fe40003f06270 */
[----:B------:R1:W-:Y:S04]  /*0d20*/  STL [R1+0x3e8], RZ ;  /* 0x0003e8ff01007387 */ /* 0x0003e80000100800 */
        /* <DEDUP_REMOVED lines=8> */
[----:B------:R1:W-:Y:S01]  /*0db0*/  STL [R1+0x60c], RZ ;  /* 0x00060cff01007387 */ /* 0x0003e20000100800 */
[----:B------:R-:W-:Y:S05]  /*0dc0*/  @!P0 BRA `(.L_x_0) ;  /* 0x000000fc00108947 */ /* 0x000fea0003800000 */
[----:B------:R-:W-:Y:S01]  /*0dd0*/  IABS R20, R4 ;  /* 0x0000000400147213 */ /* 0x000fe20000000000 */
[----:B------:R-:W-:Y:S01]  /*0de0*/  ULDC UR4, c[0x0][0x234] ;  /* 0x00008d0000047ab9 */ /* 0x000fe20000000800 */
[----:B------:R-:W-:Y:S01]  /*0df0*/  IABS R7, R5 ;  /* 0x0000000500077213 */ /* 0x000fe20000000000 */
[----:B------:R-:W-:Y:S01]  /*0e00*/  ULDC.64 UR6, c[0x0][0x210] ;  /* 0x0000840000067ab9 */ /* 0x000fe20000000a00 */
[----:B------:R-:W0:Y:S01]  /*0e10*/  I2F.RP R10, R20 ;  /* 0x00000014000a7306 */ /* 0x000e220000209400 */
[----:B------:R-:W-:Y:S01]  /*0e20*/  IABS R13, R248 ;  /* 0x000000f8000d7213 */ /* 0x000fe20000000000 */
[----:B------:R-:W-:Y:S01]  /*0e30*/  ULDC UR5, c[0x0][0x240] ;  /* 0x0000900000057ab9 */ /* 0x000fe20000000800 */
[----:B------:R-:W-:Y:S01]  /*0e40*/  ISETP.GE.AND P2, PT, R248, RZ, PT ;  /* 0x000000fff800720c */ /* 0x000fe20003f46270 */
[----:B------:R-:W2:Y:S01]  /*0e50*/  S2R R170, SR_TID.X ;  /* 0x0000000000aa7919 */ /* 0x000ea20000002100 */
[----:B------:R-:W3:Y:S01]  /*0e60*/  LDC R171, c[0x0][0x23c] ;  /* 0x00008f00ffab7b82 */ /* 0x000ee20000000800 */
[----:B------:R-:W-:Y:S01]  /*0e70*/  ULDC UR10, c[0x0][0x230] ;  /* 0x00008c00000a7ab9 */ /* 0x000fe20000000800 */
[----:B------:R-:W-:Y:S01]  /*0e80*/  UMOV UR8, 0xfffffe00 ;  /* 0xfffffe0000087882 */ /* 0x000fe20000000000 */
[----:B------:R-:W4:Y:S01]  /*0e90*/  I2F.RP R3, R7 ;  /* 0x0000000700037306 */ /* 0x000f220000209400 */
[----:B------:R-:W-:Y:S01]  /*0ea0*/  UMOV UR9, 0x3fffffef ;  /* 0x3fffffef00097882 */ /* 0x000fe20000000000 */
[----:B------:R-:W-:-:S02]  /*0eb0*/  CS2R R84, SRZ ;  /* 0x0000000000547805 */ /* 0x000fc4000001ff00 */
        /* <DEDUP_REMOVED lines=12> */
[----:B------:R-:W-:Y:S01]  /*0f80*/  CS2R R108, SRZ ;  /* 0x00000000006c7805 */ /* 0x000fe2000001ff00 */
[----:B----4-:R-:W4:Y:S01]  /*0f90*/  MUFU.RCP R3, R3 ;  /* 0x0000000300037308 */ /* 0x010f220000001000 */
        /* <DEDUP_REMOVED lines=8> */
[----:B0-----:R-:W-:Y:S01]  /*1020*/  VIADD R8, R10, 0xffffffe ;  /* 0x0ffffffe0a087836 */ /* 0x001fe20000000000 */
[----:B------:R-:W-:Y:S02]  /*1030*/  CS2R R126, SRZ ;  /* 0x00000000007e7805 */ /* 0x000fe4000001ff00 */
[----:B------:R-:W-:Y:S02]  /*1040*/  CS2R R128, SRZ ;  /* 0x0000000000807805 */ /* 0x000fe4000001ff00 */
[----:B--2---:R-:W-:Y:S01]  /*1050*/  LOP3.LUT R170, R170, 0xf, RZ, 0xc0, !PT ;  /* 0x0000000faaaa7812 */ /* 0x004fe200078ec0ff */
[----:B------:R0:W2:Y:S01]  /*1060*/  F2I.FTZ.U32.TRUNC.NTZ R9, R8 ;  /* 0x0000000800097305 */ /* 0x0000a2000021f000 */
[----:B------:R-:W-:Y:S02]  /*1070*/  CS2R R130, SRZ ;  /* 0x0000000000827805 */ /* 0x000fe4000001ff00 */
[----:B------:R-:W-:-:S02]  /*1080*/  CS2R R132, SRZ ;  /* 0x0000000000847805 */ /* 0x000fc4000001ff00 */
[----:B------:R-:W-:Y:S01]  /*1090*/  CS2R R134, SRZ ;  /* 0x0000000000867805 */ /* 0x000fe2000001ff00 */
[----:B----4-:R-:W-:Y:S01]  /*10a0*/  VIADD R10, R3, 0xffffffe ;  /* 0x0ffffffe030a7836 */ /* 0x010fe20000000000 */
[----:B------:R-:W-:Y:S02]  /*10b0*/  SHF.R.U32.HI R3, RZ, 0x4, R0 ;  /* 0x00000004ff037819 */ /* 0x000fe40000011600 */
[----:B------:R-:W-:Y:S02]  /*10c0*/  CS2R R136, SRZ ;  /* 0x0000000000887805 */ /* 0x000fe4000001ff00 */
[----:B------:R-:W-:Y:S02]  /*10d0*/  CS2R R138, SRZ ;  /* 0x00000000008a7805 */ /* 0x000fe4000001ff00 */
[----:B------:R-:W-:Y:S01]  /*10e0*/  CS2R R140, SRZ ;  /* 0x00000000008c7805 */ /* 0x000fe2000001ff00 */
[----:B0-----:R-:W-:Y:S01]  /*10f0*/  IMAD.MOV.U32 R8, RZ, RZ, RZ ;  /* 0x000000ffff087224 */ /* 0x001fe200078e00ff */
[----:B------:R-:W-:-:S02]  /*1100*/  SGXT.U32 R3, R3, 0x3 ;  /* 0x000000030303781a */ /* 0x000fc40000000000 */
[----:B------:R-:W-:Y:S02]  /*1110*/  CS2R R142, SRZ ;  /* 0x00000000008e7805 */ /* 0x000fe4000001ff00 */
[----:B------:R-:W-:Y:S02]  /*1120*/  CS2R R144, SRZ ;  /* 0x0000000000907805 */ /* 0x000fe4000001ff00 */
[----:B------:R-:W-:Y:S02]  /*1130*/  CS2R R146, SRZ ;  /* 0x0000000000927805 */ /* 0x000fe4000001ff00 */
[----:B------:R-:W-:Y:S01]  /*1140*/  CS2R R148, SRZ ;  /* 0x0000000000947805 */ /* 0x000fe2000001ff00 */
[----:B--2---:R-:W-:Y:S01]  /*1150*/  IMAD.MOV R11, RZ, RZ, -R9 ;  /* 0x000000ffff0b7224 */ /* 0x004fe200078e0a09 */
[----:B------:R-:W-:Y:S01]  /*1160*/  CS2R R150, SRZ ;  /* 0x0000000000967805 */ /* 0x000fe2000001ff00 */
[----:B------:R-:W-:Y:S01]  /*1170*/  UMOV UR12, 0x80 ;  /* 0x00000080000c7882 */ /* 0x000fe20000000000 */
[----:B------:R-:W-:Y:S01]  /*1180*/  UMOV UR13, 0x40000040 ;  /* 0x40000040000d7882 */ /* 0x000fe20000000000 */
[----:B------:R-:W-:Y:S01]  /*1190*/  IMAD R11, R11, R20, RZ ;  /* 0x000000140b0b7224 */ /* 0x000fe200078e02ff */
[----:B------:R-:W-:-:S03]  /*11a0*/  UMOV UR11, 0xc0000010 ;  /* 0xc0000010000b7882 */ /* 0x000fc60000000000 */
[----:B------:R-:W-:Y:S01]  /*11b0*/  IMAD.HI.U32 R9, R9, R11, R8 ;  /* 0x0000000b09097227 */ /* 0x000fe200078e0008 */
[----:B------:R-:W-:Y:S01]  /*11c0*/  LOP3.LUT R8, R6, R3, RZ, 0xfc, !PT ;  /* 0x0000000306087212 */ /* 0x000fe200078efcff */
[----:B------:R0:W2:Y:S03]  /*11d0*/  F2I.FTZ.U32.TRUNC.NTZ R11, R10 ;  /* 0x0000000a000b7305 */ /* 0x0000a6000021f000 */
[C---:B------:R-:W-:Y:S01]  /*11e0*/  LOP3.LUT R12, R8.reuse, 0x1f0, RZ, 0xfc, !PT ;  /* 0x000001f0080c7812 */ /* 0x040fe200078efcff */
[----:B------:R-:W-:Y:S01]  /*11f0*/  IMAD.HI.U32 R9, R9, R13, RZ ;  /* 0x0000000d09097227 */ /* 0x000fe200078e00ff */
[C---:B------:R-:W-:Y:S02]  /*1200*/  LOP3.LUT R17, R8.reuse, 0x1e0, RZ, 0xfc, !PT ;  /* 0x000001e008117812 */ /* 0x040fe400078efcff */
[----:B------:R-:W-:Y:S01]  /*1210*/  LOP3.LUT R15, R8, 0x1e8, RZ, 0xfc, !PT ;  /* 0x000001e8080f7812 */ /* 0x000fe200078efcff */
[----:B------:R-:W-:Y:S01]  /*1220*/  IMAD.MOV R9, RZ, RZ, -R9 ;  /* 0x000000ffff097224 */ /* 0x000fe200078e0a09 */
[----:B------:R-:W-:Y:S01]  /*1230*/  IABS R18, R17 ;  /* 0x0000001100127213 */ /* 0x000fe20000000000 */
[----:B0-----:R-:W-:Y:S01]  /*1240*/  IMAD.MOV.U32 R10, RZ, RZ, RZ ;  /* 0x000000ffff0a7224 */ /* 0x001fe200078e00ff */
[----:B------:R-:W-:Y:S01]  /*1250*/  IABS R16, R15 ;  /* 0x0000000f00107213 */ /* 0x000fe20000000000 */
[----:B------:R-:W-:Y:S01]  /*1260*/  IMAD R13, R20, R9, R13 ;  /* 0x00000009140d7224 */ /* 0x000fe200078e020d */
[----:B------:R-:W-:Y:S01]  /*1270*/  SHF.R.S32.HI R9, RZ, 0x1f, R2 ;  /* 0x0000001fff097819 */ /* 0x000fe20000011402 */
[----:B--2---:R-:W-:Y:S01]  /*1280*/  IMAD.MOV R14, RZ, RZ, -R11 ;  /* 0x000000ffff0e7224 */ /* 0x004fe200078e0a0b */
[----:B------:R-:W-:-:S02]  /*1290*/  ISETP.GE.AND P1, PT, R12, RZ, PT ;  /* 0x000000ff0c00720c */ /* 0x000fc40003f26270 */
[----:B------:R-:W-:Y:S01]  /*12a0*/  ISETP.GT.U32.AND P0, PT, R20, R13, PT ;  /* 0x0000000d1400720c */ /* 0x000fe20003f04070 */
[----:B------:R-:W-:Y:S01]  /*12b0*/  IMAD R3, R14, R7, RZ ;  /* 0x000000070e037224 */ /* 0x000fe200078e02ff */
[----:B------:R-:W-:Y:S02]  /*12c0*/  IABS R14, R12 ;  /* 0x0000000c000e7213 */ /* 0x000fe40000000000 */
[----:B------:R-:W-:Y:S01]  /*12d0*/  LEA.HI R172, R9, R2, RZ, 0x4 ;  /* 0x0000000209ac7211 */ /* 0x000fe200078f20ff */
[----:B------:R-:W-:Y:S01]  /*12e0*/  IMAD.HI.U32 R3, R11, R3, R10 ;  /* 0x000000030b037227 */ /* 0x000fe200078e000a */
[----:B------:R-:W-:Y:S02]  /*12f0*/  ISETP.GE.AND P6, PT, R17, RZ, PT ;  /* 0x000000ff1100720c */ /* 0x000fe40003fc6270 */
[C---:B------:R-:W-:Y:S02]  /*1300*/  LOP3.LUT R17, R8.reuse, 0x1d0, RZ, 0xfc, !PT ;  /* 0x000001d008117812 */ /* 0x040fe400078efcff */
[C---:B------:R-:W-:Y:S01]  /*1310*/  LOP3.LUT R19, R8.reuse, 0x1c8, RZ, 0xfc, !PT ;  /* 0x000001c808137812 */ /* 0x040fe200078efcff */
[----:B------:R-:W-:Y:S01]  /*1320*/  IMAD.HI.U32 R10, R3, R14, RZ ;  /* 0x0000000e030a7227 */ /* 0x000fe200078e00ff */
[----:B------:R-:W-:-:S02]  /*1330*/  LOP3.LUT R21, R8, 0x1c0, RZ, 0xfc, !PT ;  /* 0x000001c008157812 */ /* 0x000fc400078efcff */
[----:B------:R-:W-:Y:S01]  /*1340*/  ISETP.GE.AND P3, PT, R15, RZ, PT ;  /* 0x000000ff0f00720c */ /* 0x000fe20003f66270 */
[----:B------:R-:W-:Y:S01]  /*1350*/  @!P0 IMAD.IADD R13, R13, 0x1, -R20 ;  /* 0x000000010d0d8824 */ /* 0x000fe200078e0a14 */
[C---:B------:R-:W-:Y:S01]  /*1360*/  LOP3.LUT R23, R8.reuse, 0x198, RZ, 0xfc, !PT ;  /* 0x0000019808177812 */ /* 0x040fe200078efcff */
[C---:B------:R-:W-:Y:S01]  /*1370*/  IMAD.HI.U32 R9, R3.reuse, R18, RZ ;  /* 0x0000001203097227 */ /* 0x040fe200078e00ff */
[----:B------:R-:W-:Y:S02]  /*1380*/  LOP3.LUT R25, R8, 0x190, RZ, 0xfc, !PT ;  /* 0x0000019008197812 */ /* 0x000fe400078efcff */
[----:B------:R-:W-:Y:S01]  /*1390*/  ISETP.GT.U32.AND P0, PT, R20, R13, PT ;  /* 0x0000000d1400720c */ /* 0x000fe20003f04070 */
[----:B------:R-:W-:Y:S01]  /*13a0*/  IMAD.HI.U32 R2, R3, R16, RZ ;  /* 0x0000001003027227 */ /* 0x000fe200078e00ff */
[----:B------:R-:W-:Y:S02]  /*13b0*/  IABS R22, R23 ;  /* 0x0000001700167213 */ /* 0x000fe40000000000 */
[----:B------:R-:W-:Y:S01]  /*13c0*/  IABS R24, R25 ;  /* 0x0000001900187213 */ /* 0x000fe20000000000 */
[----:B------:R-:W-:Y:S01]  /*13d0*/  IMAD.MOV R10, RZ, RZ, -R10 ;  /* 0x000000ffff0a7224 */ /* 0x000fe200078e0a0a */
[C---:B------:R-:W-:Y:S01]  /*13e0*/  LOP3.LUT R27, R8.reuse, 0x188, RZ, 0xfc, !PT ;  /* 0x00000188081b7812 */ /* 0x040fe200078efcff */
[----:B------:R-:W-:Y:S01]  /*13f0*/  IMAD.MOV R12, RZ, RZ, -R9 ;  /* 0x000000ffff0c7224 */ /* 0x000fe200078e0a09 */
[C---:B------:R-:W-:Y:S01]  /*1400*/  LOP3.LUT R28, R8.reuse, 0x180, RZ, 0xfc, !PT ;  /* 0x00000180081c7812 */ /* 0x040fe200078efcff */
[----:B------:R-:W-:Y:S01]  /*1410*/  IMAD.MOV R11, RZ, RZ, -R2 ;  /* 0x000000ffff0b7224 */ /* 0x000fe200078e0a02 */
[C---:B------:R-:W-:Y:S01]  /*1420*/  LOP3.LUT R29, R8.reuse, 0x170, RZ, 0xfc, !PT ;  /* 0x00000170081d7812 */ /* 0x040fe200078efcff */
[----:B------:R-:W-:Y:S01]  /*1430*/  IMAD R10, R7, R10, R14 ;  /* 0x0000000a070a7224 */ /* 0x000fe200078e020e */
[----:B------:R-:W-:Y:S01]  /*1440*/  LOP3.LUT R30, R8, 0x168, RZ, 0xfc, !PT ;  /* 0x00000168081e7812 */ /* 0x000fe200078efcff */
[----:B------:R-:W-:Y:S01]  /*1450*/  @!P0 IMAD.IADD R13, R13, 0x1, -R20 ;  /* 0x000000010d0d8824 */ /* 0x000fe200078e0a14 */
[----:B------:R-:W-:Y:S01]  /*1460*/  ISETP.NE.AND P0, PT, R4, RZ, PT ;  /* 0x000000ff0400720c */ /* 0x000fe20003f05270 */
[C---:B------:R-:W-:Y:S01]  /*1470*/  IMAD R12, R7.reuse, R12, R18 ;  /* 0x0000000c070c7224 */ /* 0x040fe200078e0212 */
[C---:B------:R-:W-:Y:S01]  /*1480*/  ISETP.GT.U32.AND P4, PT, R7.reuse, R10, PT ;  /* 0x0000000a0700720c */ /* 0x040fe20003f84070 */
[----:B------:R-:W-:Y:S01]  /*1490*/  IMAD.MOV.U32 R2, RZ, RZ, R13 ;  /* 0x000000ffff027224 */ /* 0x000fe200078e000d */
[----:B------:R-:W-:Y:S01]  /*14a0*/  IABS R18, R19 ;  /* 0x0000001300127213 */ /* 0x000fe20000000000 */
[----:B------:R-:W-:Y:S01]  /*14b0*/  IMAD R9, R7, R11, R16 ;  /* 0x0000000b07097224 */ /* 0x000fe200078e0210 */
[----:B------:R-:W-:Y:S01]  /*14c0*/  LOP3.LUT R11, R8, 0x1d8, RZ, 0xfc, !PT ;  /* 0x000001d8080b7812 */ /* 0x000fe200078efcff */
[----:B------:R-:W-:Y:S01]  /*14d0*/  @!P2 IMAD.MOV R2, RZ, RZ, -R2 ;  /* 0x000000ffff02a224 */ /* 0x000fe200078e0a02 */
[----:B------:R-:W-:Y:S01]  /*14e0*/  IABS R16, R17 ;  /* 0x0000001100107213 */ /* 0x000fe20000000000 */
[----:B------:R-:W-:Y:S01]  /*14f0*/  IMAD.HI.U32 R13, R3, R18, RZ ;  /* 0x00000012030d7227 */ /* 0x000fe200078e00ff */
[----:B------:R-:W-:-:S02]  /*1500*/  ISETP.GT.U32.AND P2, PT, R7, R9, PT ;  /* 0x000000090700720c */ /* 0x000fc40003f44070 */
[----:B------:R-:W-:Y:S01]  /*1510*/  IABS R14, R11 ;  /* 0x0000000b000e7213 */ /* 0x000fe20000000000 */
[----:B------:R-:W-:Y:S01]  /*1520*/  IMAD.MOV R15, RZ, RZ, -R13 ;  /* 0x000000ffff0f7224 */ /* 0x000fe200078e0a0d */
[----:B------:R-:W-:Y:S01]  /*1530*/  @!P0 LOP3.LUT R2, RZ, R4, RZ, 0x33, !PT ;  /* 0x00000004ff028212 */ /* 0x000fe200078e33ff */
[--C-:B------:R-:W-:Y:S01]  /*1540*/  @!P4 IMAD.IADD R10, R10, 0x1, -R7.reuse ;  /* 0x000000010a0ac824 */ /* 0x100fe200078e0a07 */
[----:B------:R-:W-:Y:S01]  /*1550*/  ISETP.GT.U32.AND P0, PT, R7, R12, PT ;  /* 0x0000000c0700720c */ /* 0x000fe20003f04070 */
[----:B------:R-:W-:Y:S01]  /*1560*/  IMAD.HI.U32 R4, R3, R14, RZ ;  /* 0x0000000e03047227 */ /* 0x000fe200078e00ff */
[----:B------:R-:W-:Y:S02]  /*1570*/  IABS R20, R21 ;  /* 0x0000001500147213 */ /* 0x000fe40000000000 */
[----:B------:R-:W-:Y:S01]  /*1580*/  ISETP.GT.U32.AND P5, PT, R7, R10, PT ;  /* 0x0000000a0700720c */ /* 0x000fe20003fa4070 */
[----:B------:R-:W-:Y:S01]  /*1590*/  IMAD.MOV R4, RZ, RZ, -R4 ;  /* 0x000000ffff047224 */ /* 0x000fe200078e0a04 */
[----:B------:R-:W-:Y:S01]  /*15a0*/  IABS R26, R29 ;  /* 0x0000001d001a7213 */ /* 0x000fe20000000000 */
[----:B------:R-:W-:Y:S01]  /*15b0*/  @!P2 IMAD.IADD R9, R9, 0x1, -R7 ;  /* 0x000000010909a824 */ /* 0x000fe200078e0a07 */
[----:B------:R-:W-:Y:S01]  /*15c0*/  ISETP.GE.AND P2, PT, R11, RZ, PT ;  /* 0x000000ff0b00720c */ /* 0x000fe20003f46270 */
[----:B------:R-:W-:Y:S01]  /*15d0*/  IMAD R11, R7, R4, R14 ;  /* 0x00000004070b7224 */ /* 0x000fe200078e020e */
[----:B------:R-:W-:Y:S01]  /*15e0*/  LOP3.LUT R31, R8, 0x160, RZ, 0xfc, !PT ;  /* 0x00000160081f7812 */ /* 0x000fe200078efcff */
[----:B------:R-:W-:Y:S01]  /*15f0*/  IMAD.HI.U32 R4, R3, R16, RZ ;  /* 0x0000001003047227 */ /* 0x000fe200078e00ff */
[----:B------:R-:W-:-:S02]  /*1600*/  ISETP.GT.U32.AND P4, PT, R7, R9, PT ;  /* 0x000000090700720c */ /* 0x000fc40003f84070 */
[----:B------:R-:W-:Y:S01]  /*1610*/  LOP3.LUT R33, R8, 0x148, RZ, 0xfc, !PT ;  /* 0x0000014808217812 */ /* 0x000fe200078efcff */
[--C-:B------:R-:W-:Y:S01]  /*1620*/  @!P0 IMAD.IADD R12, R12, 0x1, -R7.reuse ;  /* 0x000000010c0c8824 */ /* 0x100fe200078e0a07 */
[C---:B------:R-:W-:Y:S01]  /*1630*/  LOP3.LUT R35, R8.reuse, 0x140, RZ, 0xfc, !PT ;  /* 0x0000014008237812 */ /* 0x040fe200078efcff */
[----:B------:R-:W-:Y:S01]  /*1640*/  IMAD.MOV R4, RZ, RZ, -R4 ;  /* 0x000000ffff047224 */ /* 0x000fe200078e0a04 */
[----:B------:R-:W-:Y:S01]  /*1650*/  LOP3.LUT R37, R8, 0x128, RZ, 0xfc, !PT ;  /* 0x0000012808257812 */ /* 0x000fe200078efcff */
[----:B------:R-:W-:Y:S01]  /*1660*/  IMAD.HI.U32 R14, R3, R20, RZ ;  /* 0x00000014030e7227 */ /* 0x000fe200078e00ff */
[C---:B------:R-:W-:Y:S02]  /*1670*/  ISETP.GT.U32.AND P0, PT, R7.reuse, R12, PT ;  /* 0x0000000c0700720c */ /* 0x040fe40003f04070 */
[----:B------:R-:W-:Y:S01]  /*1680*/  IABS R32, R35 ;  /* 0x0000002300207213 */ /* 0x000fe20000000000 */
[C---:B------:R-:W-:Y:S01]  /*1690*/  IMAD R13, R7.reuse, R4, R16 ;  /* 0x00000004070d7224 */ /* 0x040fe200078e0210 */
[----:B------:R-:W-:Y:S01]  /*16a0*/  IABS R34, R37 ;  /* 0x0000002500227213 */ /* 0x000fe20000000000 */
[--C-:B------:R-:W-:Y:S01]  /*16b0*/  @!P5 IMAD.IADD R10, R10, 0x1, -R7.reuse ;  /* 0x000000010a0ad824 */ /* 0x100fe200078e0a07 */
[C---:B------:R-:W-:Y:S01]  /*16c0*/  ISETP.GT.U32.AND P5, PT, R7.reuse, R11, PT ;  /* 0x0000000b0700720c */ /* 0x040fe20003fa4070 */
[----:B------:R-:W-:Y:S01]  /*16d0*/  IMAD.MOV R16, RZ, RZ, -R14 ;  /* 0x000000ffff107224 */ /* 0x000fe200078e0a0e */
[C---:B------:R-:W-:Y:S01]  /*16e0*/  LOP3.LUT R40, R8.reuse, 0x118, RZ, 0xfc, !PT ;  /* 0x0000011808287812 */ /* 0x040fe200078efcff */
[C---:B------:R-:W-:Y:S01]  /*16f0*/  IMAD R14, R7.reuse, R15, R18 ;  /* 0x0000000f070e7224 */ /* 0x040fe200078e0212 */
[----:B------:R-:W-:Y:S01]  /*1700*/  LOP3.LUT R39, R8, 0x120, RZ, 0xfc, !PT ;  /* 0x0000012008277812 */ /* 0x000fe200078efcff */
[----:B------:R-:W-:Y:S01]  /*1710*/  IMAD.MOV.U32 R4, RZ, RZ, R10 ;  /* 0x000000ffff047224 */ /* 0x000fe200078e000a */
[----:B------:R-:W-:Y:S01]  /*1720*/  IABS R38, R40 ;  /* 0x0000002800267213 */ /* 0x000fe20000000000 */
[--C-:B------:R-:W-:Y:S01]  /*1730*/  @!P0 IMAD.IADD R12, R12, 0x1, -R7.reuse ;  /* 0x000000010c0c8824 */ /* 0x100fe200078e0a07 */
[----:B------:R-:W-:Y:S01]  /*1740*/  ISETP.GT.U32.AND P0, PT, R7, R14, PT ;  /* 0x0000000e0700720c */ /* 0x000fe20003f04070 */
[----:B------:R-:W-:Y:S01]  /*1750*/  @!P4 IMAD.IADD R9, R9, 0x1, -R7 ;  /* 0x000000010909c824 */ /* 0x000fe200078e0a07 */
[----:B------:R-:W-:Y:S01]  /*1760*/  ISETP.GE.AND P4, PT, R17, RZ, PT ;  /* 0x000000ff1100720c */ /* 0x000fe20003f86270 */
[C---:B------:R-:W-:Y:S01]  /*1770*/  IMAD R15, R7.reuse, R16, R20 ;  /* 0x00000010070f7224 */ /* 0x040fe200078e0214 */
[----:B------:R-:W-:Y:S01]  /*1780*/  LOP3.LUT R17, R8, 0x1b0, RZ, 0xfc, !PT ;  /* 0x000001b008117812 */ /* 0x000fe200078efcff */
[----:B------:R-:W-:Y:S01]  /*1790*/  IMAD.MOV.U32 R10, RZ, RZ, R12 ;  /* 0x000000ffff0a7224 */ /* 0x000fe200078e000c */
[----:B------:R-:W-:Y:S01]  /*17a0*/  IABS R36, R39 ;  /* 0x0000002700247213 */ /* 0x000fe20000000000 */
[----:B------:R-:W-:Y:S01]  /*17b0*/  @!P1 IMAD.MOV R4, RZ, RZ, -R4 ;  /* 0x000000ffff049224 */ /* 0x000fe200078e0a04 */
[C---:B------:R-:W-:Y:S01]  /*17c0*/  ISETP.GT.U32.AND P1, PT, R7.reuse, R13, PT ;  /* 0x0000000d0700720c */ /* 0x040fe20003f24070 */
[----:B------:R-:W-:Y:S01]  /*17d0*/  @!P6 IMAD.MOV R10, RZ, RZ, -R10 ;  /* 0x000000ffff0ae224 */ /* 0x000fe200078e0a0a */
[----:B------:R-:W-:Y:S01]  /*17e0*/  ISETP.GT.U32.AND P6, PT, R7, R15, PT ;  /* 0x0000000f0700720c */ /* 0x000fe20003fc4070 */
[----:B------:R-:W-:Y:S01]  /*17f0*/  @!P3 IMAD.MOV R9, RZ, RZ, -R9 ;  /* 0x000000ffff09b224 */ /* 0x000fe200078e0a09 */
[----:B------:R-:W-:Y:S01]  /*1800*/  IABS R16, R17 ;  /* 0x0000001100107213 */ /* 0x000fe20000000000 */
[--C-:B------:R-:W-:Y:S01]  /*1810*/  @!P5 IMAD.IADD R11, R11, 0x1, -R7.reuse ;  /* 0x000000010b0bd824 */ /* 0x100fe200078e0a07 */
[----:B------:R-:W-:Y:S01]  /*1820*/  ISETP.GE.AND P3, PT, R19, RZ, PT ;  /* 0x000000ff1300720c */ /* 0x000fe20003f66270 */
[----:B------:R-:W-:Y:S01]  /*1830*/  @!P0 IMAD.IADD R14, R14, 0x1, -R7 ;  /* 0x000000010e0e8824 */ /* 0x000fe200078e0a07 */
[----:B------:R-:W-:Y:S01]  /*1840*/  LOP3.LUT R19, R8, 0x1a8, RZ, 0xfc, !PT ;  /* 0x000001a808137812 */ /* 0x000fe200078efcff */
[----:B------:R-:W-:Y:S01]  /*1850*/  IMAD.HI.U32 R12, R3, R16, RZ ;  /* 0x00000010030c7227 */ /* 0x000fe200078e00ff */
[----:B------:R-:W-:-:S02]  /*1860*/  ISETP.GT.U32.AND P5, PT, R7, R11, PT ;  /* 0x0000000b0700720c */ /* 0x000fc40003fa4070 */
[----:B------:R-:W-:Y:S01]  /*1870*/  IABS R18, R19 ;  /* 0x0000001300127213 */ /* 0x000fe20000000000 */
[----:B------:R-:W-:Y:S01]  /*1880*/  IMAD.MOV R12, RZ, RZ, -R12 ;  /* 0x000000ffff0c7224 */ /* 0x000fe200078e0a0c */
[C---:B------:R-:W-:Y:S01]  /*1890*/  LOP3.LUT R47, R8.reuse, 0xd0, RZ, 0xfc, !PT ;  /* 0x000000d0082f7812 */ /* 0x040fe200078efcff */
[--C-:B------:R-:W-:Y:S01]  /*18a0*/  @!P1 IMAD.IADD R13, R13, 0x1, -R7.reuse ;  /* 0x000000010d0d9824 */ /* 0x100fe200078e0a07 */
[----:B------:R-:W-:Y:S01]  /*18b0*/  ISETP.GE.AND P1, PT, R17, RZ, PT ;  /* 0x000000ff1100720c */ /* 0x000fe20003f26270 */
[----:B------:R-:W-:Y:S01]  /*18c0*/  @!P6 IMAD.IADD R15, R15, 0x1, -R7 ;  /* 0x000000010f0fe824 */ /* 0x000fe200078e0a07 */
[C---:B------:R-:W-:Y:S01]  /*18d0*/  ISETP.GT.U32.AND P6, PT, R7.reuse, R14, PT ;  /* 0x0000000e0700720c */ /* 0x040fe20003fc4070 */
[C---:B------:R-:W-:Y:S01]  /*18e0*/  IMAD R16, R7.reuse, R12, R16 ;  /* 0x0000000c07107224 */ /* 0x040fe200078e0210 */
[----:B------:R-:W-:Y:S01]  /*18f0*/  ISETP.GT.U32.AND P0, PT, R7, R13, PT ;  /* 0x0000000d0700720c */ /* 0x000fe20003f04070 */
[----:B------:R-:W-:Y:S01]  /*1900*/  IMAD.HI.U32 R12, R3, R18, RZ ;  /* 0x00000012030c7227 */ /* 0x000fe200078e00ff */
[----:B------:R-:W-:-:S02]  /*1910*/  LOP3.LUT R45, R8, 0xd8, RZ, 0xfc, !PT ;  /* 0x000000d8082d7812 */ /* 0x000fc400078efcff */
[C---:B------:R-:W-:Y:S01]  /*1920*/  LOP3.LUT R49, R8.reuse, 0xc8, RZ, 0xfc, !PT ;  /* 0x000000c808317812 */ /* 0x040fe200078efcff */
[----:B------:R-:W-:Y:S01]  /*1930*/  IMAD.MOV R12, RZ, RZ, -R12 ;  /* 0x000000ffff0c7224 */ /* 0x000fe200078e0a0c */
[C---:B------:R-:W-:Y:S01]  /*1940*/  LOP3.LUT R50, R8.reuse, 0xc0, RZ, 0xfc, !PT ;  /* 0x000000c008327812 */ /* 0x040fe200078efcff */
[--C-:B------:R-:W-:Y:S01]  /*1950*/  @!P5 IMAD.IADD R11, R11, 0x1, -R7.reuse ;  /* 0x000000010b0bd824 */ /* 0x100fe200078e0a07 */
[----:B------:R-:W-:Y:S01]  /*1960*/  ISETP.GE.AND P5, PT, R21, RZ, PT ;  /* 0x000000ff1500720c */ /* 0x000fe20003fa6270 */
[C---:B------:R-:W-:Y:S01]  /*1970*/  IMAD R17, R7.reuse, R12, R18 ;  /* 0x0000000c07117224 */ /* 0x040fe200078e0212 */
[----:B------:R-:W-:Y:S01]  /*1980*/  LOP3.LUT R21, R8, 0x1a0, RZ, 0xfc, !PT ;  /* 0x000001a008157812 */ /* 0x000fe200078efcff */
[----:B------:R-:W-:Y:S01]  /*1990*/  @!P6 IMAD.IADD R14, R14, 0x1, -R7 ;  /* 0x000000010e0ee824 */ /* 0x000fe200078e0a07 */
[----:B------:R-:W-:Y:S01]  /*19a0*/  IABS R43, R49 ;  /* 0x00000031002b7213 */ /* 0x000fe20000000000 */
[----:B------:R-:W-:Y:S01]  /*19b0*/  @!P2 IMAD.MOV R11, RZ, RZ, -R11 ;  /* 0x000000ffff0ba224 */ /* 0x000fe200078e0a0b */
[----:B------:R-:W-:Y:S01]  /*19c0*/  ISETP.GT.U32.AND P6, PT, R7, R17, PT ;  /* 0x000000110700720c */ /* 0x000fe20003fc4070 */
[----:B------:R-:W-:Y:S01]  /*19d0*/  @!P0 IMAD.IADD R13, R13, 0x1, -R7 ;  /* 0x000000010d0d8824 */ /* 0x000fe200078e0a07 */
[----:B------:R-:W-:Y:S01]  /*19e0*/  ISETP.GT.U32.AND P2, PT, R7, R15, PT ;  /* 0x0000000f0700720c */ /* 0x000fe20003f44070 */
[----:B------:R-:W-:Y:S01]  /*19f0*/  IMAD.HI.U32 R18, R3, R22, RZ ;  /* 0x0000001603127227 */ /* 0x000fe200078e00ff */
[----:B------:R-:W-:-:S02]  /*1a00*/  ISETP.GT.U32.AND P0, PT, R7, R16, PT ;  /* 0x000000100700720c */ /* 0x000fc40003f04070 */
[----:B------:R-:W-:Y:S01]  /*1a10*/  IABS R20, R21 ;  /* 0x0000001500147213 */ /* 0x000fe20000000000 */
[----:B------:R-:W-:Y:S01]  /*1a20*/  @!P3 IMAD.MOV R14, RZ, RZ, -R14 ;  /* 0x000000ffff0eb224 */ /* 0x000fe200078e0a0e */
[----:B------:R-:W-:Y:S01]  /*1a30*/  IABS R46, R50 ;  /* 0x00000032002e7213 */ /* 0x000fe20000000000 */
[----:B------:R-:W-:Y:S01]  /*1a40*/  @!P4 IMAD.MOV R13, RZ, RZ, -R13 ;  /* 0x000000ffff0dc224 */ /* 0x000fe200078e0a0d */
[C---:B------:R-:W-:Y:S01]  /*1a50*/  LOP3.LUT R51, R8.reuse, 0xb0, RZ, 0xfc, !PT ;  /* 0x000000b008337812 */ /* 0x040fe200078efcff */
[----:B------:R-:W-:Y:S01]  /*1a60*/  IMAD.HI.U32 R12, R3, R20, RZ ;  /* 0x00000014030c7227 */ /* 0x000fe200078e00ff */
[C---:B------:R-:W-:Y:S02]  /*1a70*/  LOP3.LUT R53, R8.reuse, 0x90, RZ, 0xfc, !PT ;  /* 0x0000009008357812 */ /* 0x040fe400078efcff */
[----:B------:R-:W-:Y:S01]  /*1a80*/  IABS R48, R51 ;  /* 0x0000003300307213 */ /* 0x000fe20000000000 */
[--C-:B------:R-:W-:Y:S01]  /*1a90*/  @!P6 IMAD.IADD R17, R17, 0x1, -R7.reuse ;  /* 0x000000011111e824 */ /* 0x100fe200078e0a07 */
[----:B------:R-:W-:Y:S01]  /*1aa0*/  IABS R52, R53 ;  /* 0x0000003500347213 */ /* 0x000fe20000000000 */
[----:B------:R-:W-:Y:S01]  /*1ab0*/  IMAD.MOV R12, RZ, RZ, -R12 ;  /* 0x000000ffff0c7224 */ /* 0x000fe200078e0a0c */
[----:B------:R-:W-:Y:S01]  /*1ac0*/  LOP3.LUT R54, R8, 0x88, RZ, 0xfc, !PT ;  /* 0x0000008808367812 */ /* 0x000fe200078efcff */
[--C-:B------:R-:W-:Y:S01]  /*1ad0*/  @!P2 IMAD.IADD R15, R15, 0x1, -R7.reuse ;  /* 0x000000010f0fa824 */ /* 0x100fe200078e0a07 */
[----:B------:R-:W-:Y:S01]  /*1ae0*/  ISETP.GE.AND P2, PT, R19, RZ, PT ;  /* 0x000000ff1300720c */ /* 0x000fe20003f46270 */
[----:B------:R-:W-:Y:S01]  /*1af0*/  @!P0 IMAD.IADD R16, R16, 0x1, -R7 ;  /* 0x0000000110108824 */ /* 0x000fe200078e0a07 */
[----:B------:R-:W-:Y:S01]  /*1b00*/  ISETP.GE.AND P0, PT, R21, RZ, PT ;  /* 0x000000ff1500720c */ /* 0x000fe20003f06270 */
[----:B------:R-:W-:Y:S01]  /*1b10*/  IMAD.HI.U32 R19, R3, R24, RZ ;  /* 0x0000001803137227 */ /* 0x000fe200078e00ff */
[----:B------:R-:W-:-:S02]  /*1b20*/  ISETP.GT.U32.AND P6, PT, R7, R17, PT ;  /* 0x000000110700720c */ /* 0x000fc40003fc4070 */
[C---:B------:R-:W-:Y:S01]  /*1b30*/  ISETP.GT.U32.AND P4, PT, R7.reuse, R16, PT ;  /* 0x000000100700720c */ /* 0x040fe20003f84070 */
[----:B------:R-:W-:Y:S01]  /*1b40*/  IMAD.MOV R21, RZ, RZ, -R18 ;  /* 0x000000ffff157224 */ /* 0x000fe200078e0a12 */
[C---:B------:R-:W-:Y:S01]  /*1b50*/  LOP3.LUT R55, R8.reuse, 0x80, RZ, 0xfc, !PT ;  /* 0x0000008008377812 */ /* 0x040fe200078efcff */
[C---:B------:R-:W-:Y:S01]  /*1b60*/  IMAD R18, R7.reuse, R12, R20 ;  /* 0x0000000c07127224 */ /* 0x040fe200078e0214 */
[C---:B------:R-:W-:Y:S01]  /*1b70*/  LOP3.LUT R57, R8.reuse, 0x60, RZ, 0xfc, !PT ;  /* 0x0000006008397812 */ /* 0x040fe200078efcff */
[----:B------:R-:W-:Y:S01]  /*1b80*/  IMAD.MOV R20, RZ, RZ, -R19 ;  /* 0x000000ffff147224 */ /* 0x000fe200078e0a13 */
[----:B------:R-:W-:Y:S01]  /*1b90*/  LOP3.LUT R61, R8, 0x58, RZ, 0xfc, !PT ;  /* 0x00000058083d7812 */ /* 0x000fe200078efcff */
[C---:B------:R-:W-:Y:S01]  /*1ba0*/  IMAD R19, R7.reuse, R21, R22 ;  /* 0x0000001507137224 */ /* 0x040fe200078e0216 */
[C---:B------:R-:W-:Y:S01]  /*1bb0*/  ISETP.GT.U32.AND P3, PT, R7.reuse, R18, PT ;  /* 0x000000120700720c */ /* 0x040fe20003f64070 */
[C---:B------:R-:W-:Y:S01]  /*1bc0*/  IMAD R20, R7.reuse, R20, R24 ;  /* 0x0000001407147224 */ /* 0x040fe200078e0218 */
[----:B------:R-:W-:Y:S01]  /*1bd0*/  IABS R22, R27 ;  /* 0x0000001b00167213 */ /* 0x000fe20000000000 */
[----:B------:R-:W-:Y:S01]  /*1be0*/  @!P5 IMAD.MOV R15, RZ, RZ, -R15 ;  /* 0x000000ffff0fd224 */ /* 0x000fe200078e0a0f */
[----:B------:R-:W-:Y:S01]  /*1bf0*/  ISETP.GT.U32.AND P5, PT, R7, R19, PT ;  /* 0x000000130700720c */ /* 0x000fe20003fa4070 */
[----:B------:R-:W-:Y:S01]  /*1c00*/  @!P6 IMAD.IADD R17, R17, 0x1, -R7 ;  /* 0x000000011111e824 */ /* 0x000fe200078e0a07 */
[----:B------:R-:W-:Y:S01]  /*1c10*/  ISETP.GT.U32.AND P6, PT, R7, R20, PT ;  /* 0x000000140700720c */ /* 0x000fe20003fc4070 */
[----:B------:R-:W-:Y:S01]  /*1c20*/  IMAD.HI.U32 R12, R3, R22, RZ ;  /* 0x00000016030c7227 */ /* 0x000fe200078e00ff */
[----:B------:R-:W-:-:S02]  /*1c30*/  IABS R24, R28 ;  /* 0x0000001c00187213 */ /* 0x000fc40000000000 */
[----:B------:R-:W-:Y:S01]  /*1c40*/  IABS R58, R57 ;  /* 0x00000039003a7213 */ /* 0x000fe20000000000 */
[----:B------:R-:W-:Y:S01]  /*1c50*/  IMAD.MOV R21, RZ, RZ, -R12 ;  /* 0x000000ffff157224 */ /* 0x000fe200078e0a0c */
[----:B------:R-:W-:Y:S01]  /*1c60*/  IABS R60, R61 ;  /* 0x0000003d003c7213 */ /* 0x000fe20000000000 */
[--C-:B------:R-:W-:Y:S01]  /*1c70*/  @!P3 IMAD.IADD R18, R18, 0x1, -R7.reuse ;  /* 0x000000011212b824 */ /* 0x100fe200078e0a07 */
[----:B------:R-:W-:Y:S01]  /*1c80*/  ISETP.GE.AND P3, PT, R25, RZ, PT ;  /* 0x000000ff1900720c */ /* 0x000fe20003f66270 */
[----:B------:R-:W-:Y:S01]  /*1c90*/  IMAD.HI.U32 R12, R3, R24, RZ ;  /* 0x00000018030c7227 */ /* 0x000fe200078e00ff */
[----:B------:R-:W-:Y:S02]  /*1ca0*/  IABS R25, R31 ;  /* 0x0000001f00197213 */ /* 0x000fe40000000000 */
[----:B------:R-:W-:Y:S01]  /*1cb0*/  LOP3.LUT R64, R8, 0x48, RZ, 0xfc, !PT ;  /* 0x0000004808407812 */ /* 0x000fe200078efcff */
[--C-:B------:R-:W-:Y:S01]  /*1cc0*/  @!P5 IMAD.IADD R19, R19, 0x1, -R7.reuse ;  /* 0x000000011313d824 */ /* 0x100fe200078e0a07 */
[C---:B------:R-:W-:Y:S01]  /*1cd0*/  ISETP.GT.U32.AND P5, PT, R7.reuse, R18, PT ;  /* 0x000000120700720c */ /* 0x040fe20003fa4070 */
[--C-:B------:R-:W-:Y:S01]  /*1ce0*/  @!P6 IMAD.IADD R20, R20, 0x1, -R7.reuse ;  /* 0x000000011414e824 */ /* 0x100fe200078e0a07 */
[C---:B------:R-:W-:Y:S01]  /*1cf0*/  LOP3.LUT R65, R8.reuse, 0x40, RZ, 0xfc, !PT ;  /* 0x0000004008417812 */ /* 0x040fe200078efcff */
[C---:B------:R-:W-:Y:S01]  /*1d00*/  IMAD R21, R7.reuse, R21, R22 ;  /* 0x0000001507157224 */ /* 0x040fe200078e0216 */
[----:B------:R-:W-:Y:S01]  /*1d10*/  ISETP.GT.U32.AND P6, PT, R7, R19, PT ;  /* 0x000000130700720c */ /* 0x000fe20003fc4070 */
[----:B------:R-:W-:Y:S01]  /*1d20*/  IMAD.MOV R12, RZ, RZ, -R12 ;  /* 0x000000ffff0c7224 */ /* 0x000fe200078e0a0c */
[----:B------:R-:W-:Y:S01]  /*1d30*/  LOP3.LUT R63, R8, 0x50, RZ, 0xfc, !PT ;  /* 0x00000050083f7812 */ /* 0x000fe200078efcff */
[----:B------:R-:W-:Y:S01]  /*1d40*/  @!P4 IMAD.IADD R16, R16, 0x1, -R7 ;  /* 0x000000011010c824 */ /* 0x000fe200078e0a07 */
[----:B------:R-:W-:Y:S01]  /*1d50*/  ISETP.GE.AND P4, PT, R23, RZ, PT ;  /* 0x000000ff1700720c */ /* 0x000fe20003f86270 */
[----:B------:R-:W-:Y:S01]  /*1d60*/  IMAD R22, R7, R12, R24 ;  /* 0x0000000c07167224 */ /* 0x000fe200078e0218 */
[----:B------:R-:W-:Y:S01]  /*1d70*/  IABS R24, R30 ;  /* 0x0000001e00187213 */ /* 0x000fe20000000000 */
[----:B------:R-:W-:Y:S01]  /*1d80*/  IMAD.HI.U32 R12, R3, R26, RZ ;  /* 0x0000001a030c7227 */ /* 0x000fe200078e00ff */
[----:B------:R-:W-:-:S02]  /*1d90*/  IABS R62, R63 ;  /* 0x0000003f003e7213 */ /* 0x000fc40000000000 */
[----:B------:R-:W-:Y:S01]  /*1da0*/  LOP3.LUT R71, R8, 0x28, RZ, 0xfc, !PT ;  /* 0x0000002808477812 */ /* 0x000fe200078efcff */
[--C-:B------:R-:W-:Y:S01]  /*1db0*/  @!P5 IMAD.IADD R18, R18, 0x1, -R7.reuse ;  /* 0x000000011212d824 */ /* 0x100fe200078e0a07 */
[----:B------:R-:W-:Y:S01]  /*1dc0*/  ISETP.GT.U32.AND P5, PT, R7, R21, PT ;  /* 0x000000150700720c */ /* 0x000fe20003fa4070 */
[--C-:B------:R-:W-:Y:S01]  /*1dd0*/  @!P6 IMAD.IADD R19, R19, 0x1, -R7.reuse ;  /* 0x000000011313e824 */ /* 0x100fe200078e0a07 */
[----:B------:R-:W-:Y:S01]  /*1de0*/  ISETP.GT.U32.AND P6, PT, R7, R22, PT ;  /* 0x000000160700720c */ /* 0x000fe20003fc4070 */
[----:B------:R-:W-:Y:S01]  /*1df0*/  IMAD.MOV R23, RZ, RZ, -R12 ;  /* 0x000000ffff177224 */ /* 0x000fe200078e0a0c */
[C---:B------:R-:W-:Y:S01]  /*1e00*/  LOP3.LUT R72, R8.reuse, 0x20, RZ, 0xfc, !PT ;  /* 0x0000002008487812 */ /* 0x040fe200078efcff */
[----:B------:R-:W-:Y:S01]  /*1e10*/  IMAD.HI.U32 R12, R3, R24, RZ ;  /* 0x00000018030c7227 */ /* 0x000fe200078e00ff */
[C---:B------:R-:W-:Y:S02]  /*1e20*/  LOP3.LUT R73, R8.reuse, 0x18, RZ, 0xfc, !PT ;  /* 0x0000001808497812 */ /* 0x040fe400078efcff */
[----:B------:R-:W-:Y:S01]  /*1e30*/  LOP3.LUT R82, R8, 0x8, RZ, 0xfc, !PT ;  /* 0x0000000808527812 */ /* 0x000fe200078efcff */
[C---:B------:R-:W-:Y:S01]  /*1e40*/  IMAD R23, R7.reuse, R23, R26 ;  /* 0x0000001707177224 */ /* 0x040fe200078e021a */
[----:B------:R-:W-:Y:S01]  /*1e50*/  IABS R66, R73 ;  /* 0x0000004900427213 */ /* 0x000fe20000000000 */
[----:B------:R-:W-:Y:S01]  /*1e60*/  @!P1 IMAD.MOV R16, RZ, RZ, -R16 ;  /* 0x000000ffff109224 */ /* 0x000fe200078e0a10 */
[----:B------:R-:W-:Y:S01]  /*1e70*/  ISETP.GT.U32.AND P1, PT, R7, R20, PT ;  /* 0x000000140700720c */ /* 0x000fe20003f24070 */
[--C-:B------:R-:W-:Y:S01]  /*1e80*/  @!P5 IMAD.IADD R21, R21, 0x1, -R7.reuse ;  /* 0x000000011515d824 */ /* 0x100fe200078e0a07 */
[----:B------:R-:W-:Y:S01]  /*1e90*/  ISETP.GE.AND P5, PT, R28, RZ, PT ;  /* 0x000000ff1c00720c */ /* 0x000fe20003fa6270 */
[----:B------:R-:W-:Y:S01]  /*1ea0*/  @!P6 IMAD.IADD R22, R22, 0x1, -R7 ;  /* 0x000000011616e824 */ /* 0x000fe200078e0a07 */
[----:B------:R-:W-:Y:S01]  /*1eb0*/  IABS R70, R82 ;  /* 0x0000005200467213 */ /* 0x000fe20000000000 */
[----:B------:R-:W-:Y:S01]  /*1ec0*/  IMAD.MOV.U32 R26, RZ, RZ, R25 ;  /* 0x000000ffff1a7224 */ /* 0x000fe200078e0019 */
[C---:B------:R-:W-:Y:S01]  /*1ed0*/  ISETP.GT.U32.AND P6, PT, R7.reuse, R21, PT ;  /* 0x000000150700720c */ /* 0x040fe20003fc4070 */
[----:B------:R-:W-:Y:S01]  /*1ee0*/  IMAD.MOV R25, RZ, RZ, -R12 ;  /* 0x000000ffff197224 */ /* 0x000fe200078e0a0c */
[----:B------:R-:W-:Y:S01]  /*1ef0*/  IABS R76, R8 ;  /* 0x00000008004c7213 */ /* 0x000fe20000000000 */
[----:B------:R-:W-:Y:S01]  /*1f00*/  @!P2 IMAD.MOV R17, RZ, RZ, -R17 ;  /* 0x000000ffff11a224 */ /* 0x000fe200078e0a11 */
[C---:B------:R-:W-:Y:S01]  /*1f10*/  ISETP.GT.U32.AND P2, PT, R7.reuse, R23, PT ;  /* 0x000000170700720c */ /* 0x040fe20003f44070 */
[----:B------:R-:W-:Y:S01]  /*1f20*/  IMAD R24, R7, R25, R24 ;  /* 0x0000001907187224 */ /* 0x000fe200078e0218 */
[----:B------:R-:W-:Y:S01]  /*1f30*/  LOP3.LUT R25, R8, 0x158, RZ, 0xfc, !PT ;  /* 0x0000015808197812 */ /* 0x000fe200078efcff */
[----:B------:R-:W-:Y:S01]  /*1f40*/  IMAD.HI.U32 R12, R3, R26, RZ ;  /* 0x0000001a030c7227 */ /* 0x000fe200078e00ff */
[----:B------:R-:W-:-:S03]  /*1f50*/  SHF.R.S32.HI R172, RZ, 0x4, R172 ;  /* 0x00000004ffac7819 */ /* 0x000fc600000114ac */
[--C-:B------:R-:W-:Y:S01]  /*1f60*/  @!P1 IMAD.IADD R20, R20, 0x1, -R7.reuse ;  /* 0x0000000114149824 */ /* 0x100fe200078e0a07 */
[----:B------:R-:W-:Y:S01]  /*1f70*/  ISETP.GE.AND P1, PT, R27, RZ, PT ;  /* 0x000000ff1b00720c */ /* 0x000fe20003f26270 */
[--C-:B------:R-:W-:Y:S01]  /*1f80*/  @!P6 IMAD.IADD R21, R21, 0x1, -R7.reuse ;  /* 0x000000011515e824 */ /* 0x100fe200078e0a07 */
[C---:B------:R-:W-:Y:S01]  /*1f90*/  ISETP.GT.U32.AND P6, PT, R7.reuse, R24, PT ;  /* 0x000000180700720c */ /* 0x040fe20003fc4070 */
[----:B------:R-:W-:Y:S01]  /*1fa0*/  @!P0 IMAD.MOV R18, RZ, RZ, -R18 ;  /* 0x000000ffff128224 */ /* 0x000fe200078e0a12 */
[----:B------:R-:W-:Y:S01]  /*1fb0*/  ISETP.GT.U32.AND P0, PT, R7, R22, PT ;  /* 0x000000160700720c */ /* 0x000fe20003f04070 */
[----:B------:R-:W-:Y:S01]  /*1fc0*/  IMAD.MOV R12, RZ, RZ, -R12 ;  /* 0x000000ffff0c7224 */ /* 0x000fe200078e0a0c */
[----:B------:R-:W-:Y:S01]  /*1fd0*/  IABS R27, R25 ;  /* 0x00000019001b7213 */ /* 0x000fe20000000000 */
[----:B------:R-:W-:Y:S01]  /*1fe0*/  @!P2 IMAD.IADD R23, R23, 0x1, -R7 ;  /* 0x000000011717a824 */ /* 0x000fe200078e0a07 */
[----:B------:R-:W-:Y:S01]  /*1ff0*/  ISETP.GE.AND P2, PT, R25, RZ, PT ;  /* 0x000000ff1900720c */ /* 0x000fe20003f46270 */
[----:B------:R-:W-:-:S02]  /*2000*/  IMAD R25, R7, R12, R26 ;  /* 0x0000000c07197224 */ /* 0x000fc400078e021a */
[----:B------:R-:W-:Y:S02]  /*2010*/  IMAD.MOV.U32 R26, RZ, RZ, R27 ;  /* 0x000000ffff1a7224 */ /* 0x000fe400078e001b */
[----:B------:R-:W-:Y:S01]  /*2020*/  @!P4 IMAD.MOV R19, RZ, RZ, -R19 ;  /* 0x000000ffff13c224 */ /* 0x000fe200078e0a13 */
[----:B------:R-:W-:Y:S01]  /*2030*/  ISETP.GE.AND P4, PT, R29, RZ, PT ;  /* 0x000000ff1d00720c */ /* 0x000fe20003f86270 */
[----:B------:R-:W-:Y:S01]  /*2040*/  @!P6 IMAD.IADD R24, R24, 0x1, -R7 ;  /* 0x000000011818e824 */ /* 0x000fe200078e0a07 */
[----:B------:R-:W-:Y:S01]  /*2050*/  ISETP.GT.U32.AND P6, PT, R7, R23, PT ;  /* 0x000000170700720c */ /* 0x000fe20003fc4070 */
[----:B------:R-:W-:Y:S01]  /*2060*/  IMAD.HI.U32 R12, R3, R26, RZ ;  /* 0x0000001a030c7227 */ /* 0x000fe200078e00ff */
[----:B------:R-:W-:-:S03]  /*2070*/  LOP3.LUT R29, R8, 0x150, RZ, 0xfc, !PT ;  /* 0x00000150081d7812 */ /* 0x000fc600078efcff */
[----:B------:R-:W-:Y:S01]  /*2080*/  @!P0 IMAD.IADD R22, R22, 0x1, -R7 ;  /* 0x0000000116168824 */ /* 0x000fe200078e0a07 */
[----:B------:R-:W-:Y:S01]  /*2090*/  IABS R28, R29 ;  /* 0x0000001d001c7213 */ /* 0x000fe20000000000 */
[----:B------:R-:W-:Y:S01]  /*20a0*/  IMAD.MOV R12, RZ, RZ, -R12 ;  /* 0x000000ffff0c7224 */ /* 0x000fe200078e0a0c */
[----:B------:R-:W-:Y:S01]  /*20b0*/  ISETP.GE.AND P0, PT, R31, RZ, PT ;  /* 0x000000ff1f00720c */ /* 0x000fe20003f06270 */
[----:B------:R-:W-:Y:S01]  /*20c0*/  @!P5 IMAD.MOV R22, RZ, RZ, -R22 ;  /* 0x000000ffff16d224 */ /* 0x000fe200078e0a16 */
[C---:B------:R-:W-:Y:S01]  /*20d0*/  ISETP.GT.U32.AND P5, PT, R7.reuse, R25, PT ;  /* 0x000000190700720c */ /* 0x040fe20003fa4070 */
[C---:B------:R-:W-:Y:S02]  /*20e0*/  IMAD R26, R7.reuse, R12, R26 ;  /* 0x0000000c071a7224 */ /* 0x040fe400078e021a */
[----:B------:R-:W-:Y:S01]  /*20f0*/  @!P1 IMAD.MOV R21, RZ, RZ, -R21 ;  /* 0x000000ffff159224 */ /* 0x000fe200078e0a15 */
[----:B------:R-:W-:Y:S01]  /*2100*/  ISETP.GT.U32.AND P1, PT, R7, R24, PT ;  /* 0x000000180700720c */ /* 0x000fe20003f24070 */
[----:B------:R-:W-:Y:S01]  /*2110*/  @!P6 IMAD.IADD R23, R23, 0x1, -R7 ;  /* 0x000000011717e824 */ /* 0x000fe200078e0a07 */
[----:B------:R-:W-:Y:S01]  /*2120*/  ISETP.GT.U32.AND P6, PT, R7, R26, PT ;  /* 0x0000001a0700720c */ /* 0x000fe20003fc4070 */
[----:B------:R-:W-:Y:S01]  /*2130*/  @!P3 IMAD.MOV R20, RZ, RZ, -R20 ;  /* 0x000000ffff14b224 */ /* 0x000fe200078e0a14 */
[----:B------:R-:W-:Y:S01]  /*2140*/  ISETP.GE.AND P3, PT, R30, RZ, PT ;  /* 0x000000ff1e00720c */ /* 0x000fe20003f66270 */
[----:B------:R-:W-:Y:S01]  /*2150*/  IMAD.HI.U32 R12, R3, R28, RZ ;  /* 0x0000001c030c7227 */ /* 0x000fe200078e00ff */
[----:B------:R-:W-:-:S03]  /*2160*/  IABS R30, R33 ;  /* 0x00000021001e7213 */ /* 0x000fc60000000000 */
[----:B------:R-:W-:Y:S01]  /*2170*/  @!P5 IMAD.IADD R25, R25, 0x1, -R7 ;  /* 0x000000011919d824 */ /* 0x000fe200078e0a07 */
[----:B------:R-:W-:Y:S01]  /*2180*/  ISETP.GE.AND P5, PT, R33, RZ, PT ;  /* 0x000000ff2100720c */ /* 0x000fe20003fa6270 */
[----:B------:R-:W-:Y:S01]  /*2190*/  @!P4 IMAD.MOV R23, RZ, RZ, -R23 ;  /* 0x000000ffff17c224 */ /* 0x000fe200078e0a17 */
[----:B------:R-:W-:Y:S01]  /*21a0*/  LOP3.LUT R33, R8, 0x130, RZ, 0xfc, !PT ;  /* 0x0000013008217812 */ /* 0x000fe200078efcff */
[--C-:B------:R-:W-:Y:S01]  /*21b0*/  @!P1 IMAD.IADD R24, R24, 0x1, -R7.reuse ;  /* 0x0000000118189824 */ /* 0x100fe200078e0a07 */
[----:B------:R-:W-:Y:S01]  /*21c0*/  ISETP.GE.AND P1, PT, R29, RZ, PT ;  /* 0x000000ff1d00720c */ /* 0x000fe20003f26270 */
[----:B------:R-:W-:Y:S01]  /*21d0*/  @!P6 IMAD.IADD R26, R26, 0x1, -R7 ;  /* 0x000000011a1ae824 */ /* 0x000fe200078e0a07 */
[----:B------:R-:W-:Y:S01]  /*21e0*/  ISETP.GT.U32.AND P4, PT, R7, R25, PT ;  /* 0x000000190700720c */ /* 0x000fe20003f84070 */
[----:B------:R-:W-:-:S03]  /*21f0*/  IMAD.HI.U32 R27, R3, R30, RZ ;  /* 0x0000001e031b7227 */ /* 0x000fc600078e00ff */
[----:B------:R-:W-:Y:S01]  /*2200*/  ISETP.GT.U32.AND P6, PT, R7, R26, PT ;  /* 0x0000001a0700720c */ /* 0x000fe20003fc4070 */
[----:B------:R-:W-:Y:S02]  /*2210*/  IMAD.MOV R29, RZ, RZ, -R12 ;  /* 0x000000ffff1d7224 */ /* 0x000fe400078e0a0c */
[----:B------:R-:W-:Y:S02]  /*2220*/  IMAD.MOV R31, RZ, RZ, -R27 ;  /* 0x000000ffff1f7224 */ /* 0x000fe400078e0a1b */
[----:B------:R-:W-:-:S04]  /*2230*/  IMAD.HI.U32 R12, R3, R32, RZ ;  /* 0x00000020030c7227 */ /* 0x000fc800078e00ff */
[C---:B------:R-:W-:Y:S02]  /*2240*/  IMAD R27, R7.reuse, R29, R28 ;  /* 0x0000001d071b7224 */ /* 0x040fe400078e021c */
[----:B------:R-:W-:Y:S02]  /*2250*/  IMAD.MOV R12, RZ, RZ, -R12 ;  /* 0x000000ffff0c7224 */ /* 0x000fe400078e0a0c */
[C---:B------:R-:W-:Y:S02]  /*2260*/  IMAD R28, R7.reuse, R31, R30 ;  /* 0x0000001f071c7224 */ /* 0x040fe400078e021e */
[----:B------:R-:W-:Y:S01]  /*2270*/  @!P3 IMAD.MOV R24, RZ, RZ, -R24 ;  /* 0x000000ffff18b224 */ /* 0x000fe200078e0a18 */
[C---:B------:R-:W-:Y:S01]  /*2280*/  ISETP.GT.U32.AND P3, PT, R7.reuse, R27, PT ;  /* 0x0000001b0700720c */ /* 0x040fe20003f64070 */
[----:B------:R-:W-:Y:S01]  /*2290*/  IMAD R29, R7, R12, R32 ;  /* 0x0000000c071d7224 */ /* 0x000fe200078e0220 */
[----:B------:R-:W-:Y:S01]  /*22a0*/  IABS R32, R33 ;  /* 0x0000002100207213 */ /* 0x000fe20000000000 */
[--C-:B------:R-:W-:Y:S01]  /*22b0*/  @!P4 IMAD.IADD R25, R25, 0x1, -R7.reuse ;  /* 0x000000011919c824 */ /* 0x100fe200078e0a07 */
[C---:B------:R-:W-:Y:S01]  /*22c0*/  ISETP.GT.U32.AND P4, PT, R7.reuse, R28, PT ;  /* 0x0000001c0700720c */ /* 0x040fe20003f84070 */
[----:B------:R-:W-:Y:S01]  /*22d0*/  @!P6 IMAD.IADD R26, R26, 0x1, -R7 ;  /* 0x000000011a1ae824 */ /* 0x000fe200078e0a07 */
[----:B------:R-:W-:Y:S01]  /*22e0*/  ISETP.GT.U32.AND P6, PT, R7, R29, PT ;  /* 0x0000001d0700720c */ /* 0x000fe20003fc4070 */
[----:B------:R-:W-:-:S04]  /*22f0*/  IMAD.HI.U32 R12, R3, R32, RZ ;  /* 0x00000020030c7227 */ /* 0x000fc800078e00ff */
[----:B------:R-:W-:-:S04]  /*2300*/  IMAD.HI.U32 R30, R3, R34, RZ ;  /* 0x00000022031e7227 */ /* 0x000fc800078e00ff */
[--C-:B------:R-:W-:Y:S01]  /*2310*/  @!P3 IMAD.IADD R27, R27, 0x1, -R7.reuse ;  /* 0x000000011b1bb824 */ /* 0x100fe200078e0a07 */
[----:B------:R-:W-:Y:S01]  /*2320*/  ISETP.GE.AND P3, PT, R35, RZ, PT ;  /* 0x000000ff2300720c */ /* 0x000fe20003f66270 */
[--C-:B------:R-:W-:Y:S01]  /*2330*/  @!P4 IMAD.IADD R28, R28, 0x1, -R7.reuse ;  /* 0x000000011c1cc824 */ /* 0x100fe200078e0a07 */
[----:B------:R-:W-:Y:S01]  /*2340*/  LOP3.LUT R35, R8, 0x110, RZ, 0xfc, !PT ;  /* 0x0000011008237812 */ /* 0x000fe200078efcff */
[----:B------:R-:W-:Y:S01]  /*2350*/  @!P6 IMAD.IADD R29, R29, 0x1, -R7 ;  /* 0x000000011d1de824 */ /* 0x000fe200078e0a07 */
[C---:B------:R-:W-:Y:S01]  /*2360*/  ISETP.GT.U32.AND P4, PT, R7.reuse, R27, PT ;  /* 0x0000001b0700720c */ /* 0x040fe20003f84070 */
[----:B------:R-:W-:Y:S01]  /*2370*/  IMAD.MOV R12, RZ, RZ, -R12 ;  /* 0x000000ffff0c7224 */ /* 0x000fe200078e0a0c */
[C---:B------:R-:W-:Y:S01]  /*2380*/  ISETP.GT.U32.AND P6, PT, R7.reuse, R28, PT ;  /* 0x0000001c0700720c */ /* 0x040fe20003fc4070 */
[----:B------:R-:W-:Y:S02]  /*2390*/  IMAD.MOV R31, RZ, RZ, -R30 ;  /* 0x000000ffff1f7224 */ /* 0x000fe400078e0a1e */
[----:B------:R-:W-:-:S02]  /*23a0*/  IMAD R30, R7, R12, R32 ;  /* 0x0000000c071e7224 */ /* 0x000fc400078e0220 */
[----:B------:R-:W-:Y:S01]  /*23b0*/  IMAD R31, R7, R31, R34 ;  /* 0x0000001f071f7224 */ /* 0x000fe200078e0222 */
[----:B------:R-:W-:Y:S01]  /*23c0*/  IABS R34, R35 ;  /* 0x0000002300227213 */ /* 0x000fe20000000000 */
[----:B------:R-:W-:-:S04]  /*23d0*/  IMAD.HI.U32 R32, R3, R38, RZ ;  /* 0x0000002603207227 */ /* 0x000fc800078e00ff */
[--C-:B------:R-:W-:Y:S01]  /*23e0*/  @!P4 IMAD.IADD R27, R27, 0x1, -R7.reuse ;  /* 0x000000011b1bc824 */ /* 0x100fe200078e0a07 */
[C---:B------:R-:W-:Y:S01]  /*23f0*/  ISETP.GT.U32.AND P4, PT, R7.reuse, R30, PT ;  /* 0x0000001e0700720c */ /* 0x040fe20003f84070 */
[----:B------:R-:W-:Y:S01]  /*2400*/  @!P6 IMAD.IADD R28, R28, 0x1, -R7 ;  /* 0x000000011c1ce824 */ /* 0x000fe200078e0a07 */
[----:B------:R-:W-:Y:S01]  /*2410*/  ISETP.GT.U32.AND P6, PT, R7, R31, PT ;  /* 0x0000001f0700720c */ /* 0x000fe20003fc4070 */
[----:B------:R-:W-:Y:S01]  /*2420*/  @!P2 IMAD.MOV R26, RZ, RZ, -R26 ;  /* 0x000000ffff1aa224 */ /* 0x000fe200078e0a1a */
[----:B------:R-:W-:Y:S01]  /*2430*/  ISETP.GE.AND P2, PT, R33, RZ, PT ;  /* 0x000000ff2100720c */ /* 0x000fe20003f46270 */
[----:B------:R-:W-:Y:S02]  /*2440*/  IMAD.MOV R33, RZ, RZ, -R32 ;  /* 0x000000ffff217224 */ /* 0x000fe400078e0a20 */
[----:B------:R-:W-:Y:S01]  /*2450*/  @!P0 IMAD.MOV R25, RZ, RZ, -R25 ;  /* 0x000000ffff198224 */ /* 0x000fe200078e0a19 */
[----:B------:R-:W-:Y:S01]  /*2460*/  ISETP.GT.U32.AND P0, PT, R7, R29, PT ;  /* 0x0000001d0700720c */ /* 0x000fe20003f04070 */
[----:B------:R-:W-:-:S04]  /*2470*/  IMAD.HI.U32 R12, R3, R36, RZ ;  /* 0x00000024030c7227 */ /* 0x000fc800078e00ff */
[----:B------:R-:W-:Y:S01]  /*2480*/  IMAD R33, R7, R33, R38 ;  /* 0x0000002107217224 */ /* 0x000fe200078e0226 */
[----:B------:R-:W-:Y:S01]  /*2490*/  LOP3.LUT R38, R8, 0xe0, RZ, 0xfc, !PT ;  /* 0x000000e008267812 */ /* 0x000fe200078efcff */
[--C-:B------:R-:W-:Y:S02]  /*24a0*/  @!P4 IMAD.IADD R30, R30, 0x1, -R7.reuse ;  /* 0x000000011e1ec824 */ /* 0x100fe400078e0a07 */
[----:B------:R-:W-:Y:S01]  /*24b0*/  IMAD.MOV R12, RZ, RZ, -R12 ;  /* 0x000000ffff0c7224 */ /* 0x000fe200078e0a0c */
[----:B------:R-:W-:Y:S01]  /*24c0*/  IABS R44, R38 ;  /* 0x00000026002c7213 */ /* 0x000fe20000000000 */
[----:B------:R-:W-:Y:S01]  /*24d0*/  @!P6 IMAD.IADD R31, R31, 0x1, -R7 ;  /* 0x000000011f1fe824 */ /* 0x000fe200078e0a07 */
[C---:B------:R-:W-:Y:S01]  /*24e0*/  ISETP.GT.U32.AND P6, PT, R7.reuse, R30, PT ;  /* 0x0000001e0700720c */ /* 0x040fe20003fc4070 */
[----:B------:R-:W-:Y:S01]  /*24f0*/  @!P5 IMAD.MOV R28, RZ, RZ, -R28 ;  /* 0x000000ffff1cd224 */ /* 0x000fe200078e0a1c */
[C---:B------:R-:W-:Y:S01]  /*2500*/  ISETP.GT.U32.AND P5, PT, R7.reuse, R33, PT ;  /* 0x000000210700720c */ /* 0x040fe20003fa4070 */
[----:B------:R-:W-:-:S02]  /*2510*/  IMAD R32, R7, R12, R36 ;  /* 0x0000000c07207224 */ /* 0x000fc400078e0224 */
[----:B------:R-:W-:Y:S01]  /*2520*/  @!P1 IMAD.MOV R27, RZ, RZ, -R27 ;  /* 0x000000ffff1b9224 */ /* 0x000fe200078e0a1b */
[----:B------:R-:W-:Y:S01]  /*2530*/  ISETP.GT.U32.AND P1, PT, R7, R31, PT ;  /* 0x0000001f0700720c */ /* 0x000fe20003f24070 */
[----:B------:R-:W-:Y:S01]  /*2540*/  IMAD.HI.U32 R12, R3, R34, RZ ;  /* 0x00000022030c7227 */ /* 0x000fe200078e00ff */
[----:B------:R-:W-:-:S03]  /*2550*/  ISETP.GT.U32.AND P4, PT, R7, R32, PT ;  /* 0x000000200700720c */ /* 0x000fc60003f84070 */
[--C-:B------:R-:W-:Y:S01]  /*2560*/  @!P0 IMAD.IADD R29, R29, 0x1, -R7.reuse ;  /* 0x000000011d1d8824 */ /* 0x100fe200078e0a07 */
[----:B------:R-:W-:Y:S01]  /*2570*/  ISETP.GE.AND P0, PT, R37, RZ, PT ;  /* 0x000000ff2500720c */ /* 0x000fe20003f06270 */
[----:B------:R-:W-:Y:S01]  /*2580*/  IMAD.MOV R12, RZ, RZ, -R12 ;  /* 0x000000ffff0c7224 */ /* 0x000fe200078e0a0c */
[----:B------:R-:W-:Y:S01]  /*2590*/  LOP3.LUT R37, R8, 0x108, RZ, 0xfc, !PT ;  /* 0x0000010808257812 */ /* 0x000fe200078efcff */
[--C-:B------:R-:W-:Y:S01]  /*25a0*/  @!P6 IMAD.IADD R30, R30, 0x1, -R7.reuse ;  /* 0x000000011e1ee824 */ /* 0x100fe200078e0a07 */
[----:B------:R-:W-:Y:S01]  /*25b0*/  ISETP.GE.AND P6, PT, R40, RZ, PT ;  /* 0x000000ff2800720c */ /* 0x000fe20003fc6270 */
[----:B------:R-:W-:Y:S01]  /*25c0*/  @!P5 IMAD.IADD R33, R33, 0x1, -R7 ;  /* 0x000000012121d824 */ /* 0x000fe200078e0a07 */
[----:B------:R-:W-:Y:S01]  /*25d0*/  IABS R36, R37 ;  /* 0x0000002500247213 */ /* 0x000fe20000000000 */
[----:B------:R-:W-:Y:S01]  /*25e0*/  IMAD R34, R7, R12, R34 ;  /* 0x0000000c07227224 */ /* 0x000fe200078e0222 */
[----:B------:R-:W-:Y:S01]  /*25f0*/  ISETP.GE.AND P5, PT, R35, RZ, PT ;  /* 0x000000ff2300720c */ /* 0x000fe20003fa6270 */
[----:B------:R-:W-:Y:S01]  /*2600*/  @!P2 IMAD.MOV R30, RZ, RZ, -R30 ;  /* 0x000000ffff1ea224 */ /* 0x000fe200078e0a1e */
[----:B------:R-:W-:Y:S01]  /*2610*/  ISETP.GT.U32.AND P2, PT, R7, R33, PT ;  /* 0x000000210700720c */ /* 0x000fe20003f44070 */
[----:B------:R-:W-:-:S04]  /*2620*/  IMAD.HI.U32 R12, R3, R36, RZ ;  /* 0x00000024030c7227 */ /* 0x000fc800078e00ff */
[--C-:B------:R-:W-:Y:S01]  /*2630*/  @!P1 IMAD.IADD R31, R31, 0x1, -R7.reuse ;  /* 0x000000011f1f9824 */ /* 0x100fe200078e0a07 */
[C---:B------:R-:W-:Y:S01]  /*2640*/  ISETP.GT.U32.AND P1, PT, R7.reuse, R34, PT ;  /* 0x000000220700720c */ /* 0x040fe20003f24070 */
[----:B------:R-:W-:Y:S02]  /*2650*/  @!P4 IMAD.IADD R32, R32, 0x1, -R7 ;  /* 0x000000012020c824 */ /* 0x000fe400078e0a07 */
[----:B------:R-:W-:Y:S02]  /*2660*/  IMAD.MOV R12, RZ, RZ, -R12 ;  /* 0x000000ffff0c7224 */ /* 0x000fe400078e0a0c */
[----:B------:R-:W-:Y:S01]  /*2670*/  @!P3 IMAD.MOV R29, RZ, RZ, -R29 ;  /* 0x000000ffff1db224 */ /* 0x000fe200078e0a1d */
[C---:B------:R-:W-:Y:S01]  /*2680*/  ISETP.GT.U32.AND P4, PT, R7.reuse, R32, PT ;  /* 0x000000200700720c */ /* 0x040fe20003f84070 */
[----:B------:R-:W-:Y:S01]  /*2690*/  IMAD R35, R7, R12, R36 ;  /* 0x0000000c07237224 */ /* 0x000fe200078e0224 */
[----:B------:R-:W-:Y:S01]  /*26a0*/  ISETP.GE.AND P3, PT, R39, RZ, PT ;  /* 0x000000ff2700720c */ /* 0x000fe20003f66270 */
[----:B------:R-:W-:Y:S01]  /*26b0*/  @!P2 IMAD.IADD R33, R33, 0x1, -R7 ;  /* 0x000000012121a824 */ /* 0x000fe200078e0a07 */
[----:B------:R-:W-:Y:S01]  /*26c0*/  LOP3.LUT R12, R8, 0x100, RZ, 0xfc, !PT ;  /* 0x00000100080c7812 */ /* 0x000fe200078efcff */
[----:B------:R-:W-:Y:S01]  /*26d0*/  @!P0 IMAD.MOV R31, RZ, RZ, -R31 ;  /* 0x000000ffff1f8224 */ /* 0x000fe200078e0a1f */
[C---:B------:R-:W-:Y:S01]  /*26e0*/  ISETP.GT.U32.AND P2, PT, R7.reuse, R35, PT ;  /* 0x000000230700720c */ /* 0x040fe20003f44070 */
[----:B------:R-:W-:Y:S01]  /*26f0*/  @!P1 IMAD.IADD R34, R34, 0x1, -R7 ;  /* 0x0000000122229824 */ /* 0x000fe200078e0a07 */
[----:B------:R-:W-:Y:S01]  /*2700*/  ISETP.GE.AND P1, PT, R12, RZ, PT ;  /* 0x000000ff0c00720c */ /* 0x000fe20003f26270 */
[----:B------:R-:W-:Y:S01]  /*2710*/  @!P6 IMAD.MOV R33, RZ, RZ, -R33 ;  /* 0x000000ffff21e224 */ /* 0x000fe200078e0a21 */
[----:B------:R-:W-:Y:S01]  /*2720*/  LOP3.LUT R36, R8, 0xf0, RZ, 0xfc, !PT ;  /* 0x000000f008247812 */ /* 0x000fe200078efcff */
[----:B------:R-:W-:Y:S01]  /*2730*/  IMAD R2, R2, UR4, RZ ;  /* 0x0000000402027c24 */ /* 0x000fe2000f8e02ff */
[----:B------:R-:W-:Y:S01]  /*2740*/  ISETP.GT.U32.AND P0, PT, R7, R34, PT ;  /* 0x000000220700720c */ /* 0x000fe20003f04070 */
[--C-:B------:R-:W-:Y:S01]  /*2750*/  @!P4 IMAD.IADD R32, R32, 0x1, -R7.reuse ;  /* 0x000000012020c824 */ /* 0x100fe200078e0a07 */
[----:B------:R-:W-:Y:S01]  /*2760*/  IABS R12, R12 ;  /* 0x0000000c000c7213 */ /* 0x000fe20000000000 */
[----:B------:R-:W-:Y:S01]  /*2770*/  UIADD3 UR4, UR20, 0x4000, URZ ;  /* 0x0000400014047890 */ /* 0x000fe2000fffe03f */
[----:B------:R-:W-:Y:S01]  /*2780*/  IABS R40, R36 ;  /* 0x0000002400287213 */ /* 0x000fe20000000000 */
[----:B------:R-:W-:Y:S01]  /*2790*/  @!P3 IMAD.MOV R32, RZ, RZ, -R32 ;  /* 0x000000ffff20b224 */ /* 0x000fe200078e0a20 */
[----:B------:R-:W-:Y:S01]  /*27a0*/  ISETP.GE.AND P3, PT, R36, RZ, PT ;  /* 0x000000ff2400720c */ /* 0x000fe20003f66270 */
[----:B------:R-:W-:Y:S01]  /*27b0*/  IMAD.MOV.U32 R36, RZ, RZ, R12 ;  /* 0x000000ffff247224 */ /* 0x000fe200078e000c */
[----:B------:R-:W-:Y:S01]  /*27c0*/  ISETP.GE.AND P4, PT, R37, RZ, PT ;  /* 0x000000ff2500720c */ /* 0x000fe20003f86270 */
[----:B------:R-:W-:Y:S01]  /*27d0*/  @!P2 IMAD.IADD R35, R35, 0x1, -R7 ;  /* 0x000000012323a824 */ /* 0x000fe200078e0a07 */
[----:B------:R-:W-:Y:S01]  /*27e0*/  LOP3.LUT R37, R8, 0xe8, RZ, 0xfc, !PT ;  /* 0x000000e808257812 */ /* 0x000fe200078efcff */
[----:B------:R-:W-:-:S03]  /*27f0*/  IMAD.HI.U32 R12, R3, R36, RZ ;  /* 0x00000024030c7227 */ /* 0x000fc600078e00ff */
[----:B------:R-:W-:Y:S01]  /*2800*/  IABS R42, R37 ;  /* 0x00000025002a7213 */ /* 0x000fe20000000000 */
[----:B------:R-:W-:Y:S01]  /*2810*/  @!P0 IMAD.IADD R34, R34, 0x1, -R7 ;  /* 0x0000000122228824 */ /* 0x000fe200078e0a07 */
[----:B------:R-:W-:Y:S02]  /*2820*/  ISETP.GT.U32.AND P2, PT, R7, R35, PT ;  /* 0x000000230700720c */ /* 0x000fe40003f44070 */
[----:B------:R-:W-:Y:S01]  /*2830*/  ISETP.GE.AND P0, PT, R38, RZ, PT ;  /* 0x000000ff2600720c */ /* 0x000fe20003f06270 */
[----:B------:R-:W-:Y:S01]  /*2840*/  IMAD.MOV R38, RZ, RZ, -R12 ;  /* 0x000000ffff267224 */ /* 0x000fe200078e0a0c */
[----:B------:R-:W-:Y:S01]  /*2850*/  ISETP.GE.AND P6, PT, R37, RZ, PT ;  /* 0x000000ff2500720c */ /* 0x000fe20003fc6270 */
[----:B------:R-:W-:-:S04]  /*2860*/  IMAD.HI.U32 R12, R3, R40, RZ ;  /* 0x00000028030c7227 */ /* 0x000fc800078e00ff */
[----:B------:R-:W-:-:S04]  /*2870*/  IMAD.HI.U32 R37, R3, R42, RZ ;  /* 0x0000002a03257227 */ /* 0x000fc800078e00ff */
[C---:B------:R-:W-:Y:S02]  /*2880*/  IMAD R36, R7.reuse, R38, R36 ;  /* 0x0000002607247224 */ /* 0x040fe400078e0224 */
[----:B------:R-:W-:Y:S02]  /*2890*/  IMAD.MOV R38, RZ, RZ, -R12 ;  /* 0x000000ffff267224 */ /* 0x000fe400078e0a0c */
[----:B------:R-:W-:Y:S02]  /*28a0*/  IMAD.MOV R39, RZ, RZ, -R37 ;  /* 0x000000ffff277224 */ /* 0x000fe400078e0a25 */
[C---:B------:R-:W-:Y:S02]  /*28b0*/  IMAD R37, R7.reuse, R38, R40 ;  /* 0x0000002607257224 */ /* 0x040fe400078e0228 */
[----:B------:R-:W-:Y:S01]  /*28c0*/  @!P5 IMAD.MOV R34, RZ, RZ, -R34 ;  /* 0x000000ffff22d224 */ /* 0x000fe200078e0a22 */
[----:B------:R-:W-:Y:S01]  /*28d0*/  ISETP.GT.U32.AND P5, PT, R7, R36, PT ;  /* 0x000000240700720c */ /* 0x000fe20003fa4070 */
[----:B------:R-:W-:Y:S01]  /*28e0*/  @!P2 IMAD.IADD R35, R35, 0x1, -R7 ;  /* 0x000000012323a824 */ /* 0x000fe200078e0a07 */
[C---:B------:R-:W-:Y:S01]  /*28f0*/  ISETP.GT.U32.AND P2, PT, R7.reuse, R37, PT ;  /* 0x000000250700720c */ /* 0x040fe20003f44070 */
[----:B------:R-:W-:Y:S01]  /*2900*/  IMAD R38, R7, R39, R42 ;  /* 0x0000002707267224 */ /* 0x000fe200078e022a */
[----:B------:R-:W-:Y:S01]  /*2910*/  IABS R42, R45 ;  /* 0x0000002d002a7213 */ /* 0x000fe20000000000 */
[----:B------:R-:W-:-:S02]  /*2920*/  @!P4 IMAD.MOV R35, RZ, RZ, -R35 ;  /* 0x000000ffff23c224 */ /* 0x000fc400078e0a23 */
[----:B------:R-:W-:Y:S01]  /*2930*/  IMAD.HI.U32 R12, R3, R44, RZ ;  /* 0x0000002c030c7227 */ /* 0x000fe200078e00ff */
[----:B------:R-:W-:-:S03]  /*2940*/  ISETP.GT.U32.AND P4, PT, R7, R38, PT ;  /* 0x000000260700720c */ /* 0x000fc60003f84070 */
[----:B------:R-:W-:Y:S02]  /*2950*/  IMAD.MOV R12, RZ, RZ, -R12 ;  /* 0x000000ffff0c7224 */ /* 0x000fe400078e0a0c */
[--C-:B------:R-:W-:Y:S02]  /*2960*/  @!P5 IMAD.IADD R36, R36, 0x1, -R7.reuse ;  /* 0x000000012424d824 */ /* 0x100fe400078e0a07 */
[----:B------:R-:W-:Y:S01]  /*2970*/  IMAD R39, R7, R12, R44 ;  /* 0x0000000c07277224 */ /* 0x000fe200078e022c */
[----:B------:R-:W-:Y:S01]  /*2980*/  IABS R44, R47 ;  /* 0x0000002f002c7213 */ /* 0x000fe20000000000 */
[----:B------:R-:W-:Y:S01]  /*2990*/  @!P2 IMAD.IADD R37, R37, 0x1, -R7 ;  /* 0x000000012525a824 */ /* 0x000fe200078e0a07 */
[----:B------:R-:W-:Y:S01]  /*29a0*/  ISETP.GT.U32.AND P5, PT, R7, R36, PT ;  /* 0x000000240700720c */ /* 0x000fe20003fa4070 */
[----:B------:R-:W-:-:S03]  /*29b0*/  IMAD.HI.U32 R12, R3, R42, RZ ;  /* 0x0000002a030c7227 */ /* 0x000fc600078e00ff */
[----:B------:R-:W-:Y:S01]  /*29c0*/  ISETP.GT.U32.AND P2, PT, R7, R37, PT ;  /* 0x000000250700720c */ /* 0x000fe20003f44070 */
[----:B------:R-:W-:Y:S02]  /*29d0*/  @!P4 IMAD.IADD R38, R38, 0x1, -R7 ;  /* 0x000000012626c824 */ /* 0x000fe400078e0a07 */
[----:B------:R-:W-:-:S03]  /*29e0*/  IMAD.HI.U32 R40, R3, R44, RZ ;  /* 0x0000002c03287227 */ /* 0x000fc600078e00ff */
[C---:B------:R-:W-:Y:S01]  /*29f0*/  ISETP.GT.U32.AND P4, PT, R7.reuse, R38, PT ;  /* 0x000000260700720c */ /* 0x040fe20003f84070 */
[----:B------:R-:W-:Y:S02]  /*2a00*/  IMAD.MOV R41, RZ, RZ, -R40 ;  /* 0x000000ffff297224 */ /* 0x000fe400078e0a28 */
[----:B------:R-:W-:Y:S01]  /*2a10*/  @!P5 IMAD.IADD R36, R36, 0x1, -R7 ;  /* 0x000000012424d824 */ /* 0x000fe200078e0a07 */
[C---:B------:R-:W-:Y:S01]  /*2a20*/  ISETP.GT.U32.AND P5, PT, R7.reuse, R39, PT ;  /* 0x000000270700720c */ /* 0x040fe20003fa4070 */
[C---:B------:R-:W-:Y:S02]  /*2a30*/  IMAD R41, R7.reuse, R41, R44 ;  /* 0x0000002907297224 */ /* 0x040fe400078e022c */
[----:B------:R-:W-:Y:S02]  /*2a40*/  IMAD.MOV R12, RZ, RZ, -R12 ;  /* 0x000000ffff0c7224 */ /* 0x000fe400078e0a0c */
[----:B------:R-:W-:Y:S02]  /*2a50*/  IMAD.MOV.U32 R44, RZ, RZ, R43 ;  /* 0x000000ffff2c7224 */ /* 0x000fe400078e002b */
[----:B------:R-:W-:-:S02]  /*2a60*/  IMAD R40, R7, R12, R42 ;  /* 0x0000000c07287224 */ /* 0x000fc400078e022a */
[----:B------:R-:W-:Y:S01]  /*2a70*/  @!P4 IMAD.IADD R38, R38, 0x1, -R7 ;  /* 0x000000012626c824 */ /* 0x000fe200078e0a07 */
[----:B------:R-:W-:Y:S01]  /*2a80*/  ISETP.GT.U32.AND P4, PT, R7, R41, PT ;  /* 0x000000290700720c */ /* 0x000fe20003f84070 */
[----:B------:R-:W-:-:S04]  /*2a90*/  IMAD.HI.U32 R12, R3, R44, RZ ;  /* 0x0000002c030c7227 */ /* 0x000fc800078e00ff */
[--C-:B------:R-:W-:Y:S02]  /*2aa0*/  @!P5 IMAD.IADD R39, R39, 0x1, -R7.reuse ;  /* 0x000000012727d824 */ /* 0x100fe400078e0a07 */
[----:B------:R-:W-:Y:S01]  /*2ab0*/  @!P2 IMAD.IADD R37, R37, 0x1, -R7 ;  /* 0x000000012525a824 */ /* 0x000fe200078e0a07 */
[----:B------:R-:W-:Y:S01]  /*2ac0*/  ISETP.GT.U32.AND P2, PT, R7, R40, PT ;  /* 0x000000280700720c */ /* 0x000fe20003f44070 */
[----:B------:R-:W-:Y:S01]  /*2ad0*/  IMAD.HI.U32 R42, R3, R46, RZ ;  /* 0x0000002e032a7227 */ /* 0x000fe200078e00ff */
[----:B------:R-:W-:-:S03]  /*2ae0*/  ISETP.GT.U32.AND P5, PT, R7, R39, PT ;  /* 0x000000270700720c */ /* 0x000fc60003fa4070 */
[----:B------:R-:W-:Y:S02]  /*2af0*/  @!P4 IMAD.IADD R41, R41, 0x1, -R7 ;  /* 0x000000012929c824 */ /* 0x000fe400078e0a07 */
[----:B------:R-:W-:Y:S02]  /*2b00*/  IMAD.MOV R12, RZ, RZ, -R12 ;  /* 0x000000ffff0c7224 */ /* 0x000fe400078e0a0c */
[----:B------:R-:W-:Y:S01]  /*2b10*/  IMAD.MOV R43, RZ, RZ, -R42 ;  /* 0x000000ffff2b7224 */ /* 0x000fe200078e0a2a */
[C---:B------:R-:W-:Y:S01]  /*2b20*/  ISETP.GT.U32.AND P4, PT, R7.reuse, R41, PT ;  /* 0x000000290700720c */ /* 0x040fe20003f84070 */
[----:B------:R-:W-:Y:S02]  /*2b30*/  IMAD R42, R7, R12, R44 ;  /* 0x0000000c072a7224 */ /* 0x000fe400078e022c */
[----:B------:R-:W-:-:S04]  /*2b40*/  IMAD.HI.U32 R12, R3, R48, RZ ;  /* 0x00000030030c7227 */ /* 0x000fc800078e00ff */
[----:B------:R-:W-:Y:S02]  /*2b50*/  IMAD.MOV R12, RZ, RZ, -R12 ;  /* 0x000000ffff0c7224 */ /* 0x000fe400078e0a0c */
[--C-:B------:R-:W-:Y:S01]  /*2b60*/  @!P2 IMAD.IADD R40, R40, 0x1, -R7.reuse ;  /* 0x000000012828a824 */ /* 0x100fe200078e0a07 */
[----:B------:R-:W-:Y:S01]  /*2b70*/  ISETP.GE.AND P2, PT, R47, RZ, PT ;  /* 0x000000ff2f00720c */ /* 0x000fe20003f46270 */
[----:B------:R-:W-:Y:S01]  /*2b80*/  IMAD R43, R7, R43, R46 ;  /* 0x0000002b072b7224 */ /* 0x000fe200078e022e */
[----:B------:R-:W-:Y:S01]  /*2b90*/  LOP3.LUT R47, R8, 0xa8, RZ, 0xfc, !PT ;  /* 0x000000a8082f7812 */ /* 0x000fe200078efcff */
[----:B------:R-:W-:Y:S01]  /*2ba0*/  @!P5 IMAD.IADD R39, R39, 0x1, -R7 ;  /* 0x000000012727d824 */ /* 0x000fe200078e0a07 */
[C---:B------:R-:W-:Y:S01]  /*2bb0*/  ISETP.GT.U32.AND P5, PT, R7.reuse, R42, PT ;  /* 0x0000002a0700720c */ /* 0x040fe20003fa4070 */
[C---:B------:R-:W-:Y:S01]  /*2bc0*/  IMAD R44, R7.reuse, R12, R48 ;  /* 0x0000000c072c7224 */ /* 0x040fe200078e0230 */
[----:B------:R-:W-:Y:S01]  /*2bd0*/  IABS R46, R47 ;  /* 0x0000002f002e7213 */ /* 0x000fe20000000000 */
[----:B------:R-:W-:Y:S01]  /*2be0*/  @!P3 IMAD.MOV R37, RZ, RZ, -R37 ;  /* 0x000000ffff25b224 */ /* 0x000fe200078e0a25 */
[C---:B------:R-:W-:Y:S01]  /*2bf0*/  ISETP.GT.U32.AND P3, PT, R7.reuse, R40, PT ;  /* 0x000000280700720c */ /* 0x040fe20003f64070 */
[----:B------:R-:W-:Y:S01]  /*2c00*/  @!P0 IMAD.MOV R39, RZ, RZ, -R39 ;  /* 0x000000ffff278224 */ /* 0x000fe200078e0a27 */
[----:B------:R-:W-:Y:S01]  /*2c10*/  ISETP.GT.U32.AND P0, PT, R7, R43, PT ;  /* 0x0000002b0700720c */ /* 0x000fe20003f04070 */
[--C-:B------:R-:W-:Y:S01]  /*2c20*/  @!P4 IMAD.IADD R41, R41, 0x1, -R7.reuse ;  /* 0x000000012929c824 */ /* 0x100fe200078e0a07 */
[----:B------:R-:W-:Y:S01]  /*2c30*/  ISETP.GT.U32.AND P4, PT, R7, R44, PT ;  /* 0x0000002c0700720c */ /* 0x000fe20003f84070 */
[----:B------:R-:W-:Y:S01]  /*2c40*/  @!P1 IMAD.MOV R36, RZ, RZ, -R36 ;  /* 0x000000ffff249224 */ /* 0x000fe200078e0a24 */
[----:B------:R-:W-:Y:S01]  /*2c50*/  ISETP.GE.AND P1, PT, R45, RZ, PT ;  /* 0x000000ff2d00720c */ /* 0x000fe20003f26270 */
[----:B------:R-:W-:Y:S01]  /*2c60*/  @!P6 IMAD.MOV R38, RZ, RZ, -R38 ;  /* 0x000000ffff26e224 */ /* 0x000fe200078e0a26 */
[----:B------:R-:W-:Y:S01]  /*2c70*/  ISETP.GE.AND P6, PT, R49, RZ, PT ;  /* 0x000000ff3100720c */ /* 0x000fe20003fc6270 */
[----:B------:R-:W-:Y:S01]  /*2c80*/  @!P5 IMAD.IADD R42, R42, 0x1, -R7 ;  /* 0x000000012a2ad824 */ /* 0x000fe200078e0a07 */
[----:B------:R-:W-:Y:S01]  /*2c90*/  LOP3.LUT R49, R8, 0xa0, RZ, 0xfc, !PT ;  /* 0x000000a008317812 */ /* 0x000fe200078efcff */
[----:B------:R-:W-:Y:S01]  /*2ca0*/  IMAD.HI.U32 R12, R3, R46, RZ ;  /* 0x0000002e030c7227 */ /* 0x000fe200078e00ff */
[----:B------:R-:W-:-:S02]  /*2cb0*/  ISETP.GE.AND P5, PT, R51, RZ, PT ;  /* 0x000000ff3300720c */ /* 0x000fc40003fa6270 */
[----:B------:R-:W-:Y:S01]  /*2cc0*/  IABS R48, R49 ;  /* 0x0000003100307213 */ /* 0x000fe20000000000 */
[--C-:B------:R-:W-:Y:S01]  /*2cd0*/  @!P3 IMAD.IADD R40, R40, 0x1, -R7.reuse ;  /* 0x000000012828b824 */ /* 0x100fe200078e0a07 */
[----:B------:R-:W-:Y:S01]  /*2ce0*/  LOP3.LUT R51, R8, 0x98, RZ, 0xfc, !PT ;  /* 0x0000009808337812 */ /* 0x000fe200078efcff */
[--C-:B------:R-:W-:Y:S01]  /*2cf0*/  @!P0 IMAD.IADD R43, R43, 0x1, -R7.reuse ;  /* 0x000000012b2b8824 */ /* 0x100fe200078e0a07 */
[C---:B------:R-:W-:Y:S01]  /*2d00*/  ISETP.GT.U32.AND P0, PT, R7.reuse, R42, PT ;  /* 0x0000002a0700720c */ /* 0x040fe20003f04070 */
[----:B------:R-:W-:Y:S01]  /*2d10*/  @!P4 IMAD.IADD R44, R44, 0x1, -R7 ;  /* 0x000000012c2cc824 */ /* 0x000fe200078e0a07 */
[----:B------:R-:W-:Y:S01]  /*2d20*/  ISETP.GE.AND P3, PT, R50, RZ, PT ;  /* 0x000000ff3200720c */ /* 0x000fe20003f66270 */
[----:B------:R-:W-:Y:S01]  /*2d30*/  @!P1 IMAD.MOV R40, RZ, RZ, -R40 ;  /* 0x000000ffff289224 */ /* 0x000fe200078e0a28 */
[C---:B------:R-:W-:Y:S01]  /*2d40*/  ISETP.GT.U32.AND P4, PT, R7.reuse, R43, PT ;  /* 0x0000002b0700720c */ /* 0x040fe20003f84070 */
[----:B------:R-:W-:Y:S01]  /*2d50*/  IMAD.MOV R45, RZ, RZ, -R12 ;  /* 0x000000ffff2d7224 */ /* 0x000fe200078e0a0c */
[----:B------:R-:W-:Y:S01]  /*2d60*/  ISETP.GT.U32.AND P1, PT, R7, R44, PT ;  /* 0x0000002c0700720c */ /* 0x000fe20003f24070 */
[----:B------:R-:W-:Y:S01]  /*2d70*/  IMAD.HI.U32 R12, R3, R48, RZ ;  /* 0x00000030030c7227 */ /* 0x000fe200078e00ff */
[----:B------:R-:W-:-:S03]  /*2d80*/  IABS R50, R51 ;  /* 0x0000003300327213 */ /* 0x000fc60000000000 */
[C---:B------:R-:W-:Y:S02]  /*2d90*/  IMAD R45, R7.reuse, R45, R46 ;  /* 0x0000002d072d7224 */ /* 0x040fe400078e022e */
[----:B------:R-:W-:Y:S02]  /*2da0*/  IMAD.MOV R12, RZ, RZ, -R12 ;  /* 0x000000ffff0c7224 */ /* 0x000fe400078e0a0c */
[--C-:B------:R-:W-:Y:S01]  /*2db0*/  @!P0 IMAD.IADD R42, R42, 0x1, -R7.reuse ;  /* 0x000000012a2a8824 */ /* 0x100fe200078e0a07 */
[C---:B------:R-:W-:Y:S01]  /*2dc0*/  ISETP.GT.U32.AND P0, PT, R7.reuse, R45, PT ;  /* 0x0000002d0700720c */ /* 0x040fe20003f04070 */
[----:B------:R-:W-:Y:S02]  /*2dd0*/  IMAD R46, R7, R12, R48 ;  /* 0x0000000c072e7224 */ /* 0x000fe400078e0230 */
[----:B------:R-:W-:Y:S02]  /*2de0*/  @!P1 IMAD.IADD R44, R44, 0x1, -R7 ;  /* 0x000000012c2c9824 */ /* 0x000fe400078e0a07 */
[----:B------:R-:W-:Y:S01]  /*2df0*/  IMAD.HI.U32 R12, R3, R50, RZ ;  /* 0x00000032030c7227 */ /* 0x000fe200078e00ff */
[----:B------:R-:W-:-:S03]  /*2e00*/  ISETP.GT.U32.AND P1, PT, R7, R46, PT ;  /* 0x0000002e0700720c */ /* 0x000fc60003f24070 */
[----:B------:R-:W-:Y:S02]  /*2e10*/  IMAD.MOV R12, RZ, RZ, -R12 ;  /* 0x000000ffff0c7224 */ /* 0x000fe400078e0a0c */
[----:B------:R-:W-:Y:S01]  /*2e20*/  @!P4 IMAD.IADD R43, R43, 0x1, -R7 ;  /* 0x000000012b2bc824 */ /* 0x000fe200078e0a07 */
[----:B------:R-:W-:Y:S01]  /*2e30*/  ISETP.GE.AND P4, PT, R47, RZ, PT ;  /* 0x000000ff2f00720c */ /* 0x000fe20003f86270 */
[----:B------:R-:W-:-:S04]  /*2e40*/  IMAD.HI.U32 R47, R3, R52, RZ ;  /* 0x00000034032f7227 */ /* 0x000fc800078e00ff */
[----:B------:R-:W-:Y:S01]  /*2e50*/  @!P0 IMAD.IADD R45, R45, 0x1, -R7 ;  /* 0x000000012d2d8824 */ /* 0x000fe200078e0a07 */
[----:B------:R-:W-:Y:S01]  /*2e60*/  ISETP.GE.AND P0, PT, R49, RZ, PT ;  /* 0x000000ff3100720c */ /* 0x000fe20003f06270 */
[C---:B------:R-:W-:Y:S01]  /*2e70*/  IMAD R12, R7.reuse, R12, R50 ;  /* 0x0000000c070c7224 */ /* 0x040fe200078e0232 */
[----:B------:R-:W-:Y:S01]  /*2e80*/  IABS R50, R54 ;  /* 0x0000003600327213 */ /* 0x000fe20000000000 */
[----:B------:R-:W-:Y:S02]  /*2e90*/  IMAD.MOV R47, RZ, RZ, -R47 ;  /* 0x000000ffff2f7224 */ /* 0x000fe400078e0a2f */
[----:B------:R-:W-:Y:S01]  /*2ea0*/  @!P1 IMAD.IADD R46, R46, 0x1, -R7 ;  /* 0x000000012e2e9824 */ /* 0x000fe200078e0a07 */
[C---:B------:R-:W-:Y:S01]  /*2eb0*/  ISETP.GT.U32.AND P1, PT, R7.reuse, R45, PT ;  /* 0x0000002d0700720c */ /* 0x040fe20003f24070 */
[----:B------:R-:W-:Y:S01]  /*2ec0*/  @!P6 IMAD.MOV R42, RZ, RZ, -R42 ;  /* 0x000000ffff2ae224 */ /* 0x000fe200078e0a2a */
[C---:B------:R-:W-:Y:S01]  /*2ed0*/  ISETP.GT.U32.AND P6, PT, R7.reuse, R12, PT ;  /* 0x0000000c0700720c */ /* 0x040fe20003fc4070 */
[C---:B------:R-:W-:Y:S01]  /*2ee0*/  IMAD R48, R7.reuse, R47, R52 ;  /* 0x0000002f07307224 */ /* 0x040fe200078e0234 */
[----:B------:R-:W-:Y:S01]  /*2ef0*/  IABS R52, R55 ;  /* 0x0000003700347213 */ /* 0x000fe20000000000 */
[----:B------:R-:W-:Y:S01]  /*2f00*/  @!P2 IMAD.MOV R41, RZ, RZ, -R41 ;  /* 0x000000ffff29a224 */ /* 0x000fe200078e0a29 */
[----:B------:R-:W-:Y:S01]  /*2f10*/  ISETP.GT.U32.AND P2, PT, R7, R46, PT ;  /* 0x0000002e0700720c */ /* 0x000fe20003f44070 */
[----:B------:R-:W-:-:S04]  /*2f20*/  IMAD.HI.U32 R47, R3, R50, RZ ;  /* 0x00000032032f7227 */ /* 0x000fc800078e00ff */
[----:B------:R-:W-:Y:S01]  /*2f30*/  @!P3 IMAD.MOV R43, RZ, RZ, -R43 ;  /* 0x000000ffff2bb224 */ /* 0x000fe200078e0a2b */
[----:B------:R-:W-:Y:S01]  /*2f40*/  ISETP.GT.U32.AND P3, PT, R7, R48, PT ;  /* 0x000000300700720c */ /* 0x000fe20003f64070 */
[----:B------:R-:W-:-:S04]  /*2f50*/  IMAD.HI.U32 R49, R3, R52, RZ ;  /* 0x0000003403317227 */ /* 0x000fc800078e00ff */
[----:B------:R-:W-:Y:S02]  /*2f60*/  IMAD.MOV R47, RZ, RZ, -R47 ;  /* 0x000000ffff2f7224 */ /* 0x000fe400078e0a2f */
[----:B------:R-:W-:Y:S01]  /*2f70*/  @!P1 IMAD.IADD R45, R45, 0x1, -R7 ;  /* 0x000000012d2d9824 */ /* 0x000fe200078e0a07 */
[----:B------:R-:W-:Y:S01]  /*2f80*/  ISETP.GE.AND P1, PT, R53, RZ, PT ;  /* 0x000000ff3500720c */ /* 0x000fe20003f26270 */
[----:B------:R-:W-:Y:S01]  /*2f90*/  IMAD.MOV R49, RZ, RZ, -R49 ;  /* 0x000000ffff317224 */ /* 0x000fe200078e0a31 */
[----:B------:R-:W-:Y:S01]  /*2fa0*/  LOP3.LUT R53, R8, 0x68, RZ, 0xfc, !PT ;  /* 0x0000006808357812 */ /* 0x000fe200078efcff */
[--C-:B------:R-:W-:Y:S02]  /*2fb0*/  @!P6 IMAD.IADD R12, R12, 0x1, -R7.reuse ;  /* 0x000000010c0ce824 */ /* 0x100fe400078e0a07 */
[C---:B------:R-:W-:Y:S01]  /*2fc0*/  IMAD R50, R7.reuse, R47, R50 ;  /* 0x0000002f07327224 */ /* 0x040fe200078e0232 */
[----:B------:R-:W-:Y:S01]  /*2fd0*/  IABS R56, R53 ;  /* 0x0000003500387213 */ /* 0x000fe20000000000 */
[----:B------:R-:W-:Y:S01]  /*2fe0*/  @!P2 IMAD.IADD R46, R46, 0x1, -R7 ;  /* 0x000000012e2ea824 */ /* 0x000fe200078e0a07 */
[C---:B------:R-:W-:Y:S01]  /*2ff0*/  ISETP.GT.U32.AND P6, PT, R7.reuse, R12, PT ;  /* 0x0000000c0700720c */ /* 0x040fe20003fc4070 */
[C---:B------:R-:W-:Y:S01]  /*3000*/  IMAD R52, R7.reuse, R49, R52 ;  /* 0x0000003107347224 */ /* 0x040fe200078e0234 */
[----:B------:R-:W-:Y:S01]  /*3010*/  LOP3.LUT R49, R8, 0x70, RZ, 0xfc, !PT ;  /* 0x0000007008317812 */ /* 0x000fe200078efcff */
[----:B------:R-:W-:Y:S01]  /*3020*/  @!P4 IMAD.MOV R45, RZ, RZ, -R45 ;  /* 0x000000ffff2dc224 */ /* 0x000fe200078e0a2d */
[C---:B------:R-:W-:Y:S01]  /*3030*/  ISETP.GT.U32.AND P4, PT, R7.reuse, R50, PT ;  /* 0x000000320700720c */ /* 0x040fe20003f84070 */
[----:B------:R-:W-:Y:S01]  /*3040*/  @!P3 IMAD.IADD R48, R48, 0x1, -R7 ;  /* 0x000000013030b824 */ /* 0x000fe200078e0a07 */
[----:B------:R-:W-:Y:S01]  /*3050*/  ISETP.GE.AND P2, PT, R54, RZ, PT ;  /* 0x000000ff3600720c */ /* 0x000fe20003f46270 */
[----:B------:R-:W-:Y:S01]  /*3060*/  @!P0 IMAD.MOV R46, RZ, RZ, -R46 ;  /* 0x000000ffff2e8224 */ /* 0x000fe200078e0a2e */
[----:B------:R-:W-:Y:S01]  /*3070*/  ISETP.GT.U32.AND P0, PT, R7, R52, PT ;  /* 0x000000340700720c */ /* 0x000fe20003f04070 */
[----:B------:R-:W-:Y:S01]  /*3080*/  @!P5 IMAD.MOV R44, RZ, RZ, -R44 ;  /* 0x000000ffff2cd224 */ /* 0x000fe200078e0a2c */
[----:B------:R-:W-:-:S02]  /*3090*/  ISETP.GE.AND P5, PT, R51, RZ, PT ;  /* 0x000000ff3300720c */ /* 0x000fc40003fa6270 */
[----:B------:R-:W-:Y:S01]  /*30a0*/  ISETP.GT.U32.AND P3, PT, R7, R48, PT ;  /* 0x000000300700720c */ /* 0x000fe20003f64070 */
[--C-:B------:R-:W-:Y:S01]  /*30b0*/  @!P6 IMAD.IADD R12, R12, 0x1, -R7.reuse ;  /* 0x000000010c0ce824 */ /* 0x100fe200078e0a07 */
[----:B------:R-:W-:Y:S02]  /*30c0*/  IABS R54, R49 ;  /* 0x0000003100367213 */ /* 0x000fe40000000000 */
[----:B------:R-:W-:Y:S01]  /*30d0*/  ISETP.GE.AND P6, PT, R55, RZ, PT ;  /* 0x000000ff3700720c */ /* 0x000fe20003fc6270 */
[--C-:B------:R-:W-:Y:S01]  /*30e0*/  @!P4 IMAD.IADD R50, R50, 0x1, -R7.reuse ;  /* 0x000000013232c824 */ /* 0x100fe200078e0a07 */
[----:B------:R-:W-:Y:S01]  /*30f0*/  IABS R55, R64 ;  /* 0x0000004000377213 */ /* 0x000fe20000000000 */
[----:B------:R-:W-:Y:S02]  /*3100*/  IMAD.MOV.U32 R51, RZ, RZ, R12 ;  /* 0x000000ffff337224 */ /* 0x000fe400078e000c */
[----:B------:R-:W-:Y:S01]  /*3110*/  @!P0 IMAD.IADD R52, R52, 0x1, -R7 ;  /* 0x0000000134348824 */ /* 0x000fe200078e0a07 */
[----:B------:R-:W-:Y:S01]  /*3120*/  ISETP.GT.U32.AND P4, PT, R7, R50, PT ;  /* 0x000000320700720c */ /* 0x000fe20003f84070 */
[----:B------:R-:W-:Y:S01]  /*3130*/  IMAD.HI.U32 R47, R3, R54, RZ ;  /* 0x00000036032f7227 */ /* 0x000fe200078e00ff */
[----:B------:R-:W-:-:S03]  /*3140*/  ISETP.GE.AND P0, PT, R53, RZ, PT ;  /* 0x000000ff3500720c */ /* 0x000fc60003f06270 */
[----:B------:R-:W-:Y:S01]  /*3150*/  @!P3 IMAD.IADD R48, R48, 0x1, -R7 ;  /* 0x000000013030b824 */ /* 0x000fe200078e0a07 */
[----:B------:R-:W-:Y:S01]  /*3160*/  ISETP.GE.AND P3, PT, R49, RZ, PT ;  /* 0x000000ff3100720c */ /* 0x000fe20003f66270 */
[----:B------:R-:W-:Y:S01]  /*3170*/  @!P5 IMAD.MOV R51, RZ, RZ, -R51 ;  /* 0x000000ffff33d224 */ /* 0x000fe200078e0a33 */
[----:B------:R-:W-:Y:S01]  /*3180*/  ISETP.GT.U32.AND P5, PT, R7, R52, PT ;  /* 0x000000340700720c */ /* 0x000fe20003fa4070 */
[----:B------:R-:W-:-:S04]  /*3190*/  IMAD.HI.U32 R49, R3, R56, RZ ;  /* 0x0000003803317227 */ /* 0x000fc800078e00ff */
[----:B------:R-:W-:Y:S02]  /*31a0*/  IMAD.MOV R47, RZ, RZ, -R47 ;  /* 0x000000ffff2f7224 */ /* 0x000fe400078e0a2f */
[----:B------:R-:W-:Y:S02]  /*31b0*/  IMAD.MOV R49, RZ, RZ, -R49 ;  /* 0x000000ffff317224 */ /* 0x000fe400078e0a31 */
[C---:B------:R-:W-:Y:S02]  /*31c0*/  IMAD R12, R7.reuse, R47, R54 ;  /* 0x0000002f070c7224 */ /* 0x040fe400078e0236 */
[C---:B------:R-:W-:Y:S02]  /*31d0*/  IMAD R54, R7.reuse, R49, R56 ;  /* 0x0000003107367224 */ /* 0x040fe400078e0238 */
[--C-:B------:R-:W-:Y:S01]  /*31e0*/  @!P4 IMAD.IADD R50, R50, 0x1, -R7.reuse ;  /* 0x000000013232c824 */ /* 0x100fe200078e0a07 */
[C---:B------:R-:W-:Y:S01]  /*31f0*/  ISETP.GT.U32.AND P4, PT, R7.reuse, R12, PT ;  /* 0x0000000c0700720c */ /* 0x040fe20003f84070 */
[----:B------:R-:W-:Y:S01]  /*3200*/  @!P5 IMAD.IADD R52, R52, 0x1, -R7 ;  /* 0x000000013434d824 */ /* 0x000fe200078e0a07 */
[----:B------:R-:W-:Y:S01]  /*3210*/  ISETP.GT.U32.AND P5, PT, R7, R54, PT ;  /* 0x000000360700720c */ /* 0x000fe20003fa4070 */
[----:B------:R-:W-:-:S04]  /*3220*/  IMAD.HI.U32 R47, R3, R58, RZ ;  /* 0x0000003a032f7227 */ /* 0x000fc800078e00ff */
[----:B------:R-:W-:Y:S02]  /*3230*/  IMAD.MOV R47, RZ, RZ, -R47 ;  /* 0x000000ffff2f7224 */ /* 0x000fe400078e0a2f */
[----:B------:R-:W-:Y:S02]  /*3240*/  IMAD.MOV.U32 R53, RZ, RZ, R48 ;  /* 0x000000ffff357224 */ /* 0x000fe400078e0030 */
[C---:B------:R-:W-:Y:S02]  /*3250*/  IMAD R56, R7.reuse, R47, R58 ;  /* 0x0000002f07387224 */ /* 0x040fe400078e023a */
[--C-:B------:R-:W-:Y:S02]  /*3260*/  @!P4 IMAD.IADD R12, R12, 0x1, -R7.reuse ;  /* 0x000000010c0cc824 */ /* 0x100fe400078e0a07 */
[----:B------:R-:W-:Y:S01]  /*3270*/  @!P5 IMAD.IADD R54, R54, 0x1, -R7 ;  /* 0x000000013636d824 */ /* 0x000fe200078e0a07 */
[----:B------:R-:W-:Y:S01]  /*3280*/  ISETP.GT.U32.AND P4, PT, R7, R56, PT ;  /* 0x000000380700720c */ /* 0x000fe20003f84070 */
[----:B------:R-:W-:Y:S01]  /*3290*/  IMAD.HI.U32 R47, R3, R60, RZ ;  /* 0x0000003c032f7227 */ /* 0x000fe200078e00ff */
[----:B------:R-:W-:-:S03]  /*32a0*/  ISETP.GT.U32.AND P5, PT, R7, R12, PT ;  /* 0x0000000c0700720c */ /* 0x000fc60003fa4070 */
[----:B------:R-:W-:Y:S02]  /*32b0*/  IMAD.MOV R47, RZ, RZ, -R47 ;  /* 0x000000ffff2f7224 */ /* 0x000fe400078e0a2f */
[----:B------:R-:W-:-:S04]  /*32c0*/  IMAD.HI.U32 R49, R3, R62, RZ ;  /* 0x0000003e03317227 */ /* 0x000fc800078e00ff */
[C---:B------:R-:W-:Y:S01]  /*32d0*/  IMAD R48, R7.reuse, R47, R60 ;  /* 0x0000002f07307224 */ /* 0x040fe200078e023c */
[----:B------:R-:W-:Y:S01]  /*32e0*/  IABS R47, R65 ;  /* 0x00000041002f7213 */ /* 0x000fe20000000000 */
[----:B------:R-:W-:Y:S02]  /*32f0*/  IMAD.MOV.U32 R60, RZ, RZ, R55 ;  /* 0x000000ffff3c7224 */ /* 0x000fe400078e0037 */
[----:B------:R-:W-:Y:S02]  /*3300*/  IMAD.MOV.U32 R55, RZ, RZ, R50 ;  /* 0x000000ffff377224 */ /* 0x000fe400078e0032 */
[----:B------:R-:W-:Y:S01]  /*3310*/  @!P5 IMAD.IADD R12, R12, 0x1, -R7 ;  /* 0x000000010c0cd824 */ /* 0x000fe200078e0a07 */
[----:B------:R-:W-:Y:S01]  /*3320*/  ISETP.GT.U32.AND P5, PT, R7, R48, PT ;  /* 0x000000300700720c */ /* 0x000fe20003fa4070 */
[----:B------:R-:W-:Y:S02]  /*3330*/  IMAD.MOV.U32 R50, RZ, RZ, R47 ;  /* 0x000000ffff327224 */ /* 0x000fe400078e002f */
[----:B------:R-:W-:-:S04]  /*3340*/  IMAD.HI.U32 R47, R3, R60, RZ ;  /* 0x0000003c032f7227 */ /* 0x000fc800078e00ff */
[----:B------:R-:W-:Y:S02]  /*3350*/  IMAD.MOV R47, RZ, RZ, -R47 ;  /* 0x000000ffff2f7224 */ /* 0x000fe400078e0a2f */
[----:B------:R-:W-:Y:S02]  /*3360*/  IMAD.MOV.U32 R59, RZ, RZ, R12 ;  /* 0x000000ffff3b7224 */ /* 0x000fe400078e000c */
[C---:B------:R-:W-:Y:S01]  /*3370*/  IMAD R12, R7.reuse, R47, R60 ;  /* 0x0000002f070c7224 */ /* 0x040fe200078e023c */
[----:B------:R-:W-:Y:S01]  /*3380*/  LOP3.LUT R60, R8, 0x30, RZ, 0xfc, !PT ;  /* 0x00000030083c7812 */ /* 0x000fe200078efcff */
[----:B------:R-:W-:Y:S02]  /*3390*/  IMAD.MOV R49, RZ, RZ, -R49 ;  /* 0x000000ffff317224 */ /* 0x000fe400078e0a31 */
[----:B------:R-:W-:Y:S01]  /*33a0*/  @!P5 IMAD.IADD R48, R48, 0x1, -R7 ;  /* 0x000000013030d824 */ /* 0x000fe200078e0a07 */
[C---:B------:R-:W-:Y:S01]  /*33b0*/  ISETP.GT.U32.AND P5, PT, R7.reuse, R12, PT ;  /* 0x0000000c0700720c */ /* 0x040fe20003fa4070 */
[----:B------:R-:W-:Y:S01]  /*33c0*/  IMAD R58, R7, R49, R62 ;  /* 0x00000031073a7224 */ /* 0x000fe200078e023e */
[----:B------:R-:W-:Y:S01]  /*33d0*/  IABS R62, R71 ;  /* 0x00000047003e7213 */ /* 0x000fe20000000000 */
[----:B------:R-:W-:-:S02]  /*33e0*/  @!P3 IMAD.MOV R59, RZ, RZ, -R59 ;  /* 0x000000ffff3bb224 */ /* 0x000fc400078e0a3b */
[----:B------:R-:W-:Y:S01]  /*33f0*/  @!P2 IMAD.MOV R55, RZ, RZ, -R55 ;  /* 0x000000ffff37a224 */ /* 0x000fe200078e0a37 */
[C---:B------:R-:W-:Y:S01]  /*3400*/  ISETP.GT.U32.AND P3, PT, R7.reuse, R58, PT ;  /* 0x0000003a0700720c */ /* 0x040fe20003f64070 */
[----:B------:R-:W-:Y:S01]  /*3410*/  @!P1 IMAD.MOV R53, RZ, RZ, -R53 ;  /* 0x000000ffff359224 */ /* 0x000fe200078e0a35 */
[----:B------:R-:W-:Y:S01]  /*3420*/  ISETP.GT.U32.AND P2, PT, R7, R54, PT ;  /* 0x000000360700720c */ /* 0x000fe20003f44070 */
[--C-:B------:R-:W-:Y:S01]  /*3430*/  @!P4 IMAD.IADD R56, R56, 0x1, -R7.reuse ;  /* 0x000000013838c824 */ /* 0x100fe200078e0a07 */
[----:B------:R-:W-:Y:S01]  /*3440*/  ISETP.GE.AND P1, PT, R57, RZ, PT ;  /* 0x000000ff3900720c */ /* 0x000fe20003f26270 */
[----:B------:R-:W-:Y:S01]  /*3450*/  IMAD.MOV.U32 R57, RZ, RZ, R52 ;  /* 0x000000ffff397224 */ /* 0x000fe200078e0034 */
[----:B------:R-:W-:Y:S01]  /*3460*/  IABS R52, R60 ;  /* 0x0000003c00347213 */ /* 0x000fe20000000000 */
[----:B------:R-:W-:Y:S01]  /*3470*/  @!P5 IMAD.IADD R12, R12, 0x1, -R7 ;  /* 0x000000010c0cd824 */ /* 0x000fe200078e0a07 */
[----:B------:R-:W-:Y:S01]  /*3480*/  ISETP.GT.U32.AND P4, PT, R7, R56, PT ;  /* 0x000000380700720c */ /* 0x000fe20003f84070 */
[----:B------:R-:W-:-:S03]  /*3490*/  IMAD.HI.U32 R49, R3, R50, RZ ;  /* 0x0000003203317227 */ /* 0x000fc600078e00ff */
[----:B------:R-:W-:Y:S01]  /*34a0*/  ISETP.GT.U32.AND P5, PT, R7, R12, PT ;  /* 0x0000000c0700720c */ /* 0x000fe20003fa4070 */
[----:B------:R-:W-:-:S04]  /*34b0*/  IMAD.HI.U32 R47, R3, R52, RZ ;  /* 0x00000034032f7227 */ /* 0x000fc800078e00ff */
[--C-:B------:R-:W-:Y:S01]  /*34c0*/  @!P3 IMAD.IADD R58, R58, 0x1, -R7.reuse ;  /* 0x000000013a3ab824 */ /* 0x100fe200078e0a07 */
[----:B------:R-:W-:Y:S01]  /*34d0*/  ISETP.GT.U32.AND P3, PT, R7, R48, PT ;  /* 0x000000300700720c */ /* 0x000fe20003f64070 */
[----:B------:R-:W-:Y:S01]  /*34e0*/  @!P2 IMAD.IADD R54, R54, 0x1, -R7 ;  /* 0x000000013636a824 */ /* 0x000fe200078e0a07 */
[----:B------:R-:W-:Y:S01]  /*34f0*/  ISETP.GE.AND P2, PT, R63, RZ, PT ;  /* 0x000000ff3f00720c */ /* 0x000fe20003f46270 */
[----:B------:R-:W-:Y:S02]  /*3500*/  IMAD.MOV R47, RZ, RZ, -R47 ;  /* 0x000000ffff2f7224 */ /* 0x000fe400078e0a2f */
[----:B------:R-:W-:Y:S01]  /*3510*/  @!P6 IMAD.MOV R57, RZ, RZ, -R57 ;  /* 0x000000ffff39e224 */ /* 0x000fe200078e0a39 */
[----:B------:R-:W-:Y:S01]  /*3520*/  ISETP.GE.AND P6, PT, R61, RZ, PT ;  /* 0x000000ff3d00720c */ /* 0x000fe20003fc6270 */
[----:B------:R-:W-:Y:S02]  /*3530*/  IMAD.MOV R49, RZ, RZ, -R49 ;  /* 0x000000ffff317224 */ /* 0x000fe400078e0a31 */
[----:B------:R-:W-:-:S02]  /*3540*/  IMAD.MOV.U32 R61, RZ, RZ, R54 ;  /* 0x000000ffff3d7224 */ /* 0x000fc400078e0036 */
[C---:B------:R-:W-:Y:S02]  /*3550*/  IMAD R52, R7.reuse, R47, R52 ;  /* 0x0000002f07347224 */ /* 0x040fe400078e0234 */
[C---:B------:R-:W-:Y:S02]  /*3560*/  IMAD R50, R7.reuse, R49, R50 ;  /* 0x0000003107327224 */ /* 0x040fe400078e0232 */
[----:B------:R-:W-:Y:S01]  /*3570*/  @!P0 IMAD.MOV R61, RZ, RZ, -R61 ;  /* 0x000000ffff3d8224 */ /* 0x000fe200078e0a3d */
[C---:B------:R-:W-:Y:S01]  /*3580*/  ISETP.GT.U32.AND P0, PT, R7.reuse, R58, PT ;  /* 0x0000003a0700720c */ /* 0x040fe20003f04070 */
[--C-:B------:R-:W-:Y:S01]  /*3590*/  @!P5 IMAD.IADD R12, R12, 0x1, -R7.reuse ;  /* 0x000000010c0cd824 */ /* 0x100fe200078e0a07 */
[----:B------:R-:W-:Y:S01]  /*35a0*/  ISETP.GT.U32.AND P5, PT, R7, R52, PT ;  /* 0x000000340700720c */ /* 0x000fe20003fa4070 */
[--C-:B------:R-:W-:Y:S01]  /*35b0*/  @!P4 IMAD.IADD R56, R56, 0x1, -R7.reuse ;  /* 0x000000013838c824 */ /* 0x100fe200078e0a07 */
[----:B------:R-:W-:Y:S01]  /*35c0*/  ISETP.GE.AND P4, PT, R64, RZ, PT ;  /* 0x000000ff4000720c */ /* 0x000fe20003f86270 */
[----:B------:R-:W-:Y:S01]  /*35d0*/  @!P3 IMAD.IADD R48, R48, 0x1, -R7 ;  /* 0x000000013030b824 */ /* 0x000fe200078e0a07 */
[----:B------:R-:W-:Y:S01]  /*35e0*/  IABS R64, R72 ;  /* 0x0000004800407213 */ /* 0x000fe20000000000 */
[----:B------:R-:W-:Y:S01]  /*35f0*/  IMAD.HI.U32 R47, R3, R62, RZ ;  /* 0x0000003e032f7227 */ /* 0x000fe200078e00ff */
[----:B------:R-:W-:-:S03]  /*3600*/  ISETP.GT.U32.AND P3, PT, R7, R50, PT ;  /* 0x000000320700720c */ /* 0x000fc60003f64070 */
[----:B------:R-:W-:-:S04]  /*3610*/  IMAD.HI.U32 R49, R3, R64, RZ ;  /* 0x0000004003317227 */ /* 0x000fc800078e00ff */
[----:B------:R-:W-:Y:S02]  /*3620*/  IMAD.MOV R47, RZ, RZ, -R47 ;  /* 0x000000ffff2f7224 */ /* 0x000fe400078e0a2f */
[----:B------:R-:W-:Y:S01]  /*3630*/  @!P0 IMAD.IADD R58, R58, 0x1, -R7 ;  /* 0x000000013a3a8824 */ /* 0x000fe200078e0a07 */
[----:B------:R-:W-:Y:S01]  /*3640*/  ISETP.GE.AND P0, PT, R65, RZ, PT ;  /* 0x000000ff4100720c */ /* 0x000fe20003f06270 */
[----:B------:R-:W-:Y:S02]  /*3650*/  IMAD.MOV R49, RZ, RZ, -R49 ;  /* 0x000000ffff317224 */ /* 0x000fe400078e0a31 */
[--C-:B------:R-:W-:Y:S02]  /*3660*/  @!P5 IMAD.IADD R52, R52, 0x1, -R7.reuse ;  /* 0x000000013434d824 */ /* 0x100fe400078e0a07 */
[C---:B------:R-:W-:Y:S02]  /*3670*/  IMAD R62, R7.reuse, R47, R62 ;  /* 0x0000002f073e7224 */ /* 0x040fe400078e023e */
[----:B------:R-:W-:Y:S01]  /*3680*/  IMAD.MOV.U32 R65, RZ, RZ, R48 ;  /* 0x000000ffff417224 */ /* 0x000fe200078e0030 */
[C---:B------:R-:W-:Y:S01]  /*3690*/  ISETP.GT.U32.AND P5, PT, R7.reuse, R52, PT ;  /* 0x000000340700720c */ /* 0x040fe20003fa4070 */
[----:B------:R-:W-:Y:S01]  /*36a0*/  @!P3 IMAD.IADD R50, R50, 0x1, -R7 ;  /* 0x000000013232b824 */ /* 0x000fe200078e0a07 */
[----:B------:R-:W-:Y:S01]  /*36b0*/  ISETP.GE.AND P3, PT, R60, RZ, PT ;  /* 0x000000ff3c00720c */ /* 0x000fe20003f66270 */
[C---:B------:R-:W-:Y:S01]  /*36c0*/  IMAD R64, R7.reuse, R49, R64 ;  /* 0x0000003107407224 */ /* 0x040fe200078e0240 */
[----:B------:R-:W-:Y:S01]  /*36d0*/  LOP3.LUT R49, R8, 0x10, RZ, 0xfc, !PT ;  /* 0x0000001008317812 */ /* 0x000fe200078efcff */
[----:B------:R-:W-:Y:S01]  /*36e0*/  IMAD.MOV.U32 R63, RZ, RZ, R56 ;  /* 0x000000ffff3f7224 */ /* 0x000fe200078e0038 */
[----:B------:R-:W-:Y:S01]  /*36f0*/  LEA.HI R60, R0, R6, RZ, 0x1c ;  /* 0x00000006003c7211 */ /* 0x000fe200078fe0ff */
[----:B------:R-:W-:Y:S01]  /*3700*/  @!P6 IMAD.MOV R65, RZ, RZ, -R65 ;  /* 0x000000ffff41e224 */ /* 0x000fe200078e0a41 */
[C---:B------:R-:W-:Y:S01]  /*3710*/  ISETP.GT.U32.AND P6, PT, R7.reuse, R62, PT ;  /* 0x0000003e0700720c */ /* 0x040fe20003fc4070 */
[----:B------:R-:W-:Y:S01]  /*3720*/  @!P1 IMAD.MOV R63, RZ, RZ, -R63 ;  /* 0x000000ffff3f9224 */ /* 0x000fe200078e0a3f */
[----:B------:R-:W-:Y:S01]  /*3730*/  IABS R68, R49 ;  /* 0x0000003100447213 */ /* 0x000fe20000000000 */
[----:B------:R-:W-:Y:S01]  /*3740*/  IMAD.MOV.U32 R67, RZ, RZ, R58 ;  /* 0x000000ffff437224 */ /* 0x000fe200078e003a */
[----:B------:R-:W-:Y:S01]  /*3750*/  ISETP.GT.U32.AND P1, PT, R7, R50, PT ;  /* 0x000000320700720c */ /* 0x000fe20003f24070 */
[----:B------:R-:W-:-:S02]  /*3760*/  IMAD.MOV.U32 R69, RZ, RZ, R12 ;  /* 0x000000ffff457224 */ /* 0x000fc400078e000c */
[----:B------:R-:W-:Y:S01]  /*3770*/  @!P2 IMAD.MOV R67, RZ, RZ, -R67 ;  /* 0x000000ffff43a224 */ /* 0x000fe200078e0a43 */
[----:B------:R-:W-:Y:S01]  /*3780*/  ISETP.GT.U32.AND P2, PT, R7, R64, PT ;  /* 0x000000400700720c */ /* 0x000fe20003f44070 */
[----:B------:R-:W-:-:S04]  /*3790*/  IMAD.HI.U32 R12, R3, R68, RZ ;  /* 0x00000044030c7227 */ /* 0x000fc800078e00ff */
[----:B------:R-:W-:Y:S02]  /*37a0*/  IMAD.MOV R47, RZ, RZ, -R12 ;  /* 0x000000ffff2f7224 */ /* 0x000fe400078e0a0c */
[--C-:B------:R-:W-:Y:S01]  /*37b0*/  @!P5 IMAD.IADD R52, R52, 0x1, -R7.reuse ;  /* 0x000000013434d824 */ /* 0x100fe200078e0a07 */
[----:B------:R-:W-:Y:S01]  /*37c0*/  ISETP.GE.AND P5, PT, R72, RZ, PT ;  /* 0x000000ff4800720c */ /* 0x000fe20003fa6270 */
[--C-:B------:R-:W-:Y:S01]  /*37d0*/  @!P6 IMAD.IADD R62, R62, 0x1, -R7.reuse ;  /* 0x000000013e3ee824 */ /* 0x100fe200078e0a07 */
[----:B------:R-:W-:Y:S01]  /*37e0*/  ISETP.GE.AND P6, PT, R73, RZ, PT ;  /* 0x000000ff4900720c */ /* 0x000fe20003fc6270 */
[----:B------:R-:W-:Y:S02]  /*37f0*/  @!P1 IMAD.IADD R50, R50, 0x1, -R7 ;  /* 0x0000000132329824 */ /* 0x000fe400078e0a07 */
[----:B------:R-:W-:Y:S02]  /*3800*/  IMAD R68, R7, R47, R68 ;  /* 0x0000002f07447224 */ /* 0x000fe400078e0244 */
[----:B------:R-:W-:-:S02]  /*3810*/  IMAD.MOV.U32 R73, RZ, RZ, R52 ;  /* 0x000000ffff497224 */ /* 0x000fc400078e0034 */
[----:B------:R-:W-:Y:S01]  /*3820*/  @!P4 IMAD.MOV R69, RZ, RZ, -R69 ;  /* 0x000000ffff45c224 */ /* 0x000fe200078e0a45 */
[----:B------:R-:W-:Y:S01]  /*3830*/  ISETP.GE.AND P4, PT, R71, RZ, PT ;  /* 0x000000ff4700720c */ /* 0x000fe20003f86270 */
[----:B------:R-:W-:Y:S01]  /*3840*/  @!P2 IMAD.IADD R64, R64, 0x1, -R7 ;  /* 0x000000014040a824 */ /* 0x000fe200078e0a07 */
[C---:B------:R-:W-:Y:S01]  /*3850*/  ISETP.GT.U32.AND P2, PT, R7.reuse, R62, PT ;  /* 0x0000003e0700720c */ /* 0x040fe20003f44070 */
[----:B------:R-:W-:Y:S02]  /*3860*/  IMAD.MOV.U32 R71, RZ, RZ, R50 ;  /* 0x000000ffff477224 */ /* 0x000fe400078e0032 */
[----:B------:R-:W-:Y:S01]  /*3870*/  @!P3 IMAD.MOV R73, RZ, RZ, -R73 ;  /* 0x000000ffff49b224 */ /* 0x000fe200078e0a49 */
[----:B------:R-:W-:Y:S01]  /*3880*/  ISETP.GT.U32.AND P3, PT, R7, R68, PT ;  /* 0x000000440700720c */ /* 0x000fe20003f64070 */
[----:B------:R-:W-:-:S04]  /*3890*/  IMAD.HI.U32 R54, R3, R66, RZ ;  /* 0x0000004203367227 */ /* 0x000fc800078e00ff */
[----:B------:R-:W-:-:S04]  /*38a0*/  IMAD.HI.U32 R12, R3, R70, RZ ;  /* 0x00000046030c7227 */ /* 0x000fc800078e00ff */
[----:B------:R-:W-:Y:S01]  /*38b0*/  @!P0 IMAD.MOV R71, RZ, RZ, -R71 ;  /* 0x000000ffff478224 */ /* 0x000fe200078e0a47 */
[C---:B------:R-:W-:Y:S01]  /*38c0*/  ISETP.GT.U32.AND P0, PT, R7.reuse, R64, PT ;  /* 0x000000400700720c */ /* 0x040fe20003f04070 */
[----:B------:R-:W-:Y:S02]  /*38d0*/  IMAD.MOV R54, RZ, RZ, -R54 ;  /* 0x000000ffff367224 */ /* 0x000fe400078e0a36 */
[----:B------:R-:W-:Y:S02]  /*38e0*/  IMAD.MOV R12, RZ, RZ, -R12 ;  /* 0x000000ffff0c7224 */ /* 0x000fe400078e0a0c */
[C---:B------:R-:W-:Y:S02]  /*38f0*/  IMAD R66, R7.reuse, R54, R66 ;  /* 0x0000003607427224 */ /* 0x040fe400078e0242 */
[C---:B------:R-:W-:Y:S02]  /*3900*/  IMAD R70, R7.reuse, R12, R70 ;  /* 0x0000000c07467224 */ /* 0x040fe400078e0246 */
[----:B------:R-:W-:Y:S01]  /*3910*/  VIADD R12, R60, 0x1f8 ;  /* 0x000001f83c0c7836 */ /* 0x000fe20000000000 */
[----:B------:R-:W-:Y:S01]  /*3920*/  ISETP.GT.U32.AND P1, PT, R7, R66, PT ;  /* 0x000000420700720c */ /* 0x000fe20003f24070 */
[----:B------:R-:W-:-:S02]  /*3930*/  @!P3 IMAD.IADD R68, R68, 0x1, -R7 ;  /* 0x000000014444b824 */ /* 0x000fc400078e0a07 */
[----:B------:R-:W-:Y:S01]  /*3940*/  VIADD R75, R60, 0x1b8 ;  /* 0x000001b83c4b7836 */ /* 0x000fe20000000000 */
[----:B------:R-:W-:Y:S01]  /*3950*/  IABS R48, R12 ;  /* 0x0000000c00307213 */ /* 0x000fe20000000000 */
[--C-:B------:R-:W-:Y:S01]  /*3960*/  @!P2 IMAD.IADD R62, R62, 0x1, -R7.reuse ;  /* 0x000000013e3ea824 */ /* 0x100fe200078e0a07 */
[----:B------:R-:W-:Y:S01]  /*3970*/  ISETP.GE.AND P2, PT, R12, RZ, PT ;  /* 0x000000ff0c00720c */ /* 0x000fe20003f46270 */
[----:B------:R-:W-:Y:S01]  /*3980*/  @!P0 IMAD.IADD R64, R64, 0x1, -R7 ;  /* 0x0000000140408824 */ /* 0x000fe200078e0a07 */
[----:B------:R-:W-:Y:S01]  /*3990*/  ISETP.GT.U32.AND P0, PT, R7, R70, PT ;  /* 0x000000460700720c */ /* 0x000fe20003f04070 */
[----:B------:R-:W-:Y:S01]  /*39a0*/  IMAD.HI.U32 R12, R3, R48, RZ ;  /* 0x00000030030c7227 */ /* 0x000fe200078e00ff */
[----:B------:R-:W-:Y:S02]  /*39b0*/  ISETP.GT.U32.AND P3, PT, R7, R68, PT ;  /* 0x000000440700720c */ /* 0x000fe40003f64070 */
[----:B------:R-:W-:Y:S01]  /*39c0*/  IABS R50, R75 ;  /* 0x0000004b00327213 */ /* 0x000fe20000000000 */
[----:B------:R-:W-:-:S02]  /*39d0*/  VIADD R77, R60, 0x178 ;  /* 0x000001783c4d7836 */ /* 0x000fc40000000000 */
[----:B------:R-:W-:Y:S02]  /*39e0*/  IMAD.MOV R12, RZ, RZ, -R12 ;  /* 0x000000ffff0c7224 */ /* 0x000fe400078e0a0c */
[----:B------:R-:W-:Y:S01]  /*39f0*/  IMAD.HI.U32 R47, R3, R50, RZ ;  /* 0x00000032032f7227 */ /* 0x000fe200078e00ff */
[----:B------:R-:W-:-:S03]  /*3a00*/  IABS R52, R77 ;  /* 0x0000004d00347213 */ /* 0x000fc60000000000 */
[----:B------:R-:W-:Y:S02]  /*3a10*/  @!P1 IMAD.IADD R66, R66, 0x1, -R7 ;  /* 0x0000000142429824 */ /* 0x000fe400078e0a07 */
[C---:B------:R-:W-:Y:S02]  /*3a20*/  IMAD R12, R7.reuse, R12, R48 ;  /* 0x0000000c070c7224 */ /* 0x040fe400078e0230 */
[----:B------:R-:W-:Y:S01]  /*3a30*/  IMAD.MOV R47, RZ, RZ, -R47 ;  /* 0x000000ffff2f7224 */ /* 0x000fe200078e0a2f */
[C---:B------:R-:W-:Y:S01]  /*3a40*/  ISETP.GT.U32.AND P1, PT, R7.reuse, R66, PT ;  /* 0x000000420700720c */ /* 0x040fe20003f24070 */
[--C-:B------:R-:W-:Y:S02]  /*3a50*/  @!P0 IMAD.IADD R70, R70, 0x1, -R7.reuse ;  /* 0x0000000146468824 */ /* 0x100fe400078e0a07 */
[----:B------:R-:W-:Y:S01]  /*3a60*/  @!P3 IMAD.IADD R68, R68, 0x1, -R7 ;  /* 0x000000014444b824 */ /* 0x000fe200078e0a07 */
[C---:B------:R-:W-:Y:S01]  /*3a70*/  ISETP.GT.U32.AND P3, PT, R7.reuse, R12, PT ;  /* 0x0000000c0700720c */ /* 0x040fe20003f64070 */
[C---:B------:R-:W-:Y:S01]  /*3a80*/  IMAD R48, R7.reuse, R47, R50 ;  /* 0x0000002f07307224 */ /* 0x040fe200078e0232 */
[----:B------:R-:W-:Y:S01]  /*3a90*/  ISETP.GT.U32.AND P0, PT, R7, R70, PT ;  /* 0x000000460700720c */ /* 0x000fe20003f04070 */
[----:B------:R-:W-:-:S04]  /*3aa0*/  IMAD.HI.U32 R47, R3, R52, RZ ;  /* 0x00000034032f7227 */ /* 0x000fc800078e00ff */
[C---:B------:R-:W-:Y:S02]  /*3ab0*/  VIADD R78, R60.reuse, 0x138 ;  /* 0x000001383c4e7836 */ /* 0x040fe40000000000 */
[----:B------:R-:W-:Y:S02]  /*3ac0*/  VIADD R79, R60, 0xf8 ;  /* 0x000000f83c4f7836 */ /* 0x000fe40000000000 */
[----:B------:R-:W-:Y:S01]  /*3ad0*/  IMAD.MOV R47, RZ, RZ, -R47 ;  /* 0x000000ffff2f7224 */ /* 0x000fe200078e0a2f */
[----:B------:R-:W-:Y:S01]  /*3ae0*/  IABS R54, R78 ;  /* 0x0000004e00367213 */ /* 0x000fe20000000000 */
[--C-:B------:R-:W-:Y:S01]  /*3af0*/  @!P1 IMAD.IADD R66, R66, 0x1, -R7.reuse ;  /* 0x0000000142429824 */ /* 0x100fe200078e0a07 */
[----:B------:R-:W-:Y:S01]  /*3b00*/  IABS R56, R79 ;  /* 0x0000004f00387213 */ /* 0x000fe20000000000 */
[----:B------:R-:W-:Y:S01]  /*3b10*/  IMAD R50, R7, R47, R52 ;  /* 0x0000002f07327224 */ /* 0x000fe200078e0234 */
[----:B------:R-:W-:Y:S01]  /*3b20*/  ISETP.GE.AND P1, PT, R49, RZ, PT ;  /* 0x000000ff3100720c */ /* 0x000fe20003f26270 */
[----:B------:R-:W-:-:S02]  /*3b30*/  @!P3 IMAD.IADD R12, R12, 0x1, -R7 ;  /* 0x000000010c0cb824 */ /* 0x000fc400078e0a07 */
[----:B------:R-:W-:Y:S01]  /*3b40*/  IMAD.HI.U32 R49, R3, R54, RZ ;  /* 0x0000003603317227 */ /* 0x000fe200078e00ff */
[----:B------:R-:W-:-:S03]  /*3b50*/  ISETP.GT.U32.AND P3, PT, R7, R50, PT ;  /* 0x000000320700720c */ /* 0x000fc60003f64070 */
[----:B------:R-:W-:-:S04]  /*3b60*/  IMAD.HI.U32 R47, R3, R56, RZ ;  /* 0x00000038032f7227 */ /* 0x000fc800078e00ff */
[----:B------:R-:W-:Y:S01]  /*3b70*/  @!P0 IMAD.IADD R70, R70, 0x1, -R7 ;  /* 0x0000000146468824 */ /* 0x000fe200078e0a07 */
[C---:B------:R-:W-:Y:S01]  /*3b80*/  ISETP.GT.U32.AND P0, PT, R7.reuse, R48, PT ;  /* 0x000000300700720c */ /* 0x040fe20003f04070 */
[----:B------:R-:W-:Y:S02]  /*3b90*/  IMAD.MOV R49, RZ, RZ, -R49 ;  /* 0x000000ffff317224 */ /* 0x000fe400078e0a31 */
[----:B------:R-:W-:Y:S02]  /*3ba0*/  IMAD.MOV R47, RZ, RZ, -R47 ;  /* 0x000000ffff2f7224 */ /* 0x000fe400078e0a2f */
[C---:B------:R-:W-:Y:S02]  /*3bb0*/  IMAD R52, R7.reuse, R49, R54 ;  /* 0x0000003107347224 */ /* 0x040fe400078e0236 */
[----:B------:R-:W-:Y:S02]  /*3bc0*/  IMAD R54, R7, R47, R56 ;  /* 0x0000002f07367224 */ /* 0x000fe400078e0238 */
[----:B------:R-:W-:-:S02]  /*3bd0*/  @!P3 IMAD.IADD R50, R50, 0x1, -R7 ;  /* 0x000000013232b824 */ /* 0x000fc400078e0a07 */
[----:B------:R-:W-:Y:S01]  /*3be0*/  VIADD R80, R60, 0xb8 ;  /* 0x000000b83c507836 */ /* 0x000fe20000000000 */
[C---:B------:R-:W-:Y:S01]  /*3bf0*/  ISETP.GT.U32.AND P3, PT, R7.reuse, R54, PT ;  /* 0x000000360700720c */ /* 0x040fe20003f64070 */
[----:B------:R-:W-:Y:S01]  /*3c00*/  @!P0 IMAD.IADD R48, R48, 0x1, -R7 ;  /* 0x0000000130308824 */ /* 0x000fe200078e0a07 */
[----:B------:R-:W-:Y:S01]  /*3c10*/  ISETP.GT.U32.AND P0, PT, R7, R52, PT ;  /* 0x000000340700720c */ /* 0x000fe20003f04070 */
[C---:B------:R-:W-:Y:S01]  /*3c20*/  VIADD R81, R60.reuse, 0x78 ;  /* 0x000000783c517836 */ /* 0x040fe20000000000 */
[----:B------:R-:W-:Y:S01]  /*3c30*/  IABS R58, R80 ;  /* 0x00000050003a7213 */ /* 0x000fe20000000000 */
[----:B------:R-:W-:Y:S02]  /*3c40*/  VIADD R60, R60, 0x38 ;  /* 0x000000383c3c7836 */ /* 0x000fe40000000000 */
[----:B------:R-:W-:Y:S01]  /*3c50*/  @!P6 IMAD.MOV R66, RZ, RZ, -R66 ;  /* 0x000000ffff42e224 */ /* 0x000fe200078e0a42 */
[----:B------:R-:W-:Y:S01]  /*3c60*/  IABS R72, R81 ;  /* 0x0000005100487213 */ /* 0x000fe20000000000 */
[----:B------:R-:W-:Y:S01]  /*3c70*/  IMAD.HI.U32 R47, R3, R58, RZ ;  /* 0x0000003a032f7227 */ /* 0x000fe200078e00ff */
[----:B------:R-:W-:-:S03]  /*3c80*/  IABS R74, R60 ;  /* 0x0000003c004a7213 */ /* 0x000fc60000000000 */
[----:B------:R-:W-:Y:S01]  /*3c90*/  @!P3 IMAD.IADD R54, R54, 0x1, -R7 ;  /* 0x000000013636b824 */ /* 0x000fe200078e0a07 */
[C---:B------:R-:W-:Y:S01]  /*3ca0*/  ISETP.GT.U32.AND P3, PT, R7.reuse, R12, PT ;  /* 0x0000000c0700720c */ /* 0x040fe20003f64070 */
[----:B------:R-:W-:Y:S02]  /*3cb0*/  IMAD.MOV R56, RZ, RZ, -R47 ;  /* 0x000000ffff387224 */ /* 0x000fe400078e0a2f */
[----:B------:R-:W-:Y:S01]  /*3cc0*/  @!P0 IMAD.IADD R52, R52, 0x1, -R7 ;  /* 0x0000000134348824 */ /* 0x000fe200078e0a07 */
[----:B------:R-:W-:Y:S01]  /*3cd0*/  ISETP.GT.U32.AND P6, PT, R7, R54, PT ;  /* 0x000000360700720c */ /* 0x000fe20003fc4070 */
[C---:B------:R-:W-:Y:S01]  /*3ce0*/  IMAD.HI.U32 R49, R3.reuse, R72, RZ ;  /* 0x0000004803317227 */ /* 0x040fe200078e00ff */
[----:B------:R-:W-:Y:S02]  /*3cf0*/  ISETP.GE.AND P0, PT, R82, RZ, PT ;  /* 0x000000ff5200720c */ /* 0x000fe40003f06270 */
[----:B------:R-:W-:Y:S01]  /*3d00*/  CS2R R82, SRZ ;  /* 0x0000000000527805 */ /* 0x000fe2000001ff00 */
[----:B------:R-:W-:-:S04]  /*3d10*/  IMAD.HI.U32 R47, R3, R74, RZ ;  /* 0x0000004a032f7227 */ /* 0x000fc800078e00ff */
[----:B------:R-:W-:-:S04]  /*3d20*/  IMAD.HI.U32 R3, R3, R76, RZ ;  /* 0x0000004c03037227 */ /* 0x000fc800078e00ff */
[----:B------:R-:W-:Y:S01]  /*3d30*/  @!P1 IMAD.MOV R68, RZ, RZ, -R68 ;  /* 0x000000ffff449224 */ /* 0x000fe200078e0a44 */
[C---:B------:R-:W-:Y:S01]  /*3d40*/  ISETP.GT.U32.AND P1, PT, R7.reuse, R52, PT ;  /* 0x000000340700720c */ /* 0x040fe20003f24070 */
[----:B------:R-:W-:Y:S02]  /*3d50*/  IMAD.MOV R49, RZ, RZ, -R49 ;  /* 0x000000ffff317224 */ /* 0x000fe400078e0a31 */
[----:B------:R-:W-:Y:S01]  /*3d60*/  @!P5 IMAD.MOV R64, RZ, RZ, -R64 ;  /* 0x000000ffff40d224 */ /* 0x000fe200078e0a40 */
[C---:B------:R-:W-:Y:S01]  /*3d70*/  ISETP.GT.U32.AND P5, PT, R7.reuse, R50, PT ;  /* 0x000000320700720c */ /* 0x040fe20003fa4070 */
[----:B------:R-:W-:Y:S02]  /*3d80*/  IMAD.MOV R3, RZ, RZ, -R3 ;  /* 0x000000ffff037224 */ /* 0x000fe400078e0a03 */
[C---:B------:R-:W-:Y:S02]  /*3d90*/  IMAD R56, R7.reuse, R56, R58 ;  /* 0x0000003807387224 */ /* 0x040fe400078e023a */
[----:B------:R-:W-:-:S02]  /*3da0*/  IMAD R58, R7, R49, R72 ;  /* 0x00000031073a7224 */ /* 0x000fc400078e0248 */
[C---:B------:R-:W-:Y:S02]  /*3db0*/  IMAD R72, R7.reuse, R3, R76 ;  /* 0x0000000307487224 */ /* 0x040fe400078e024c */
[----:B------:R-:W-:Y:S02]  /*3dc0*/  IMAD.MOV R47, RZ, RZ, -R47 ;  /* 0x000000ffff2f7224 */ /* 0x000fe400078e0a2f */
[----:B------:R-:W-:Y:S02]  /*3dd0*/  IMAD.MOV.U32 R49, RZ, RZ, R62 ;  /* 0x000000ffff317224 */ /* 0x000fe400078e003e */
[----:B------:R-:W-:Y:S01]  /*3de0*/  @!P6 IMAD.IADD R54, R54, 0x1, -R7 ;  /* 0x000000013636e824 */ /* 0x000fe200078e0a07 */
[C---:B------:R-:W-:Y:S01]  /*3df0*/  ISETP.GT.U32.AND P6, PT, R7.reuse, R72, PT ;  /* 0x000000480700720c */ /* 0x040fe20003fc4070 */
[C---:B------:R-:W-:Y:S01]  /*3e00*/  IMAD R62, R7.reuse, R47, R74 ;  /* 0x0000002f073e7224 */ /* 0x040fe200078e024a */
[----:B------:R-:W-:Y:S01]  /*3e10*/  SHF.R.S32.HI R74, RZ, 0x6, R0 ;  /* 0x00000006ff4a7819 */ /* 0x000fe20000011400 */
[----:B------:R-:W-:Y:S01]  /*3e20*/  @!P4 IMAD.MOV R49, RZ, RZ, -R49 ;  /* 0x000000ffff31c224 */ /* 0x000fe200078e0a31 */
[----:B------:R-:W-:Y:S01]  /*3e30*/  ISETP.GT.U32.AND P4, PT, R7, R48, PT ;  /* 0x000000300700720c */ /* 0x000fe20003f84070 */
[--C-:B------:R-:W-:Y:S01]  /*3e40*/  @!P1 IMAD.IADD R52, R52, 0x1, -R7.reuse ;  /* 0x0000000134349824 */ /* 0x100fe200078e0a07 */
[----:B------:R-:W-:Y:S01]  /*3e50*/  ISETP.GE.AND P1, PT, R77, RZ, PT ;  /* 0x000000ff4d00720c */ /* 0x000fe20003f26270 */
[----:B------:R-:W-:Y:S01]  /*3e60*/  @!P0 IMAD.MOV R70, RZ, RZ, -R70 ;  /* 0x000000ffff468224 */ /* 0x000fe200078e0a46 */
[C---:B------:R-:W-:Y:S01]  /*3e70*/  ISETP.GT.U32.AND P0, PT, R7.reuse, R56, PT ;  /* 0x000000380700720c */ /* 0x040fe20003f04070 */
[--C-:B------:R-:W-:Y:S01]  /*3e80*/  @!P5 IMAD.IADD R50, R50, 0x1, -R7.reuse ;  /* 0x000000013232d824 */ /* 0x100fe200078e0a07 */
[C---:B------:R-:W-:Y:S01]  /*3e90*/  ISETP.GT.U32.AND P5, PT, R7.reuse, R62, PT ;  /* 0x0000003e0700720c */ /* 0x040fe20003fa4070 */
[--C-:B------:R-:W-:Y:S01]  /*3ea0*/  @!P3 IMAD.IADD R12, R12, 0x1, -R7.reuse ;  /* 0x000000010c0cb824 */ /* 0x100fe200078e0a07 */
[----:B------:R-:W-:Y:S01]  /*3eb0*/  ISETP.GT.U32.AND P3, PT, R7, R58, PT ;  /* 0x0000003a0700720c */ /* 0x000fe20003f64070 */
[--C-:B------:R-:W-:Y:S01]  /*3ec0*/  @!P6 IMAD.IADD R72, R72, 0x1, -R7.reuse ;  /* 0x000000014848e824 */ /* 0x100fe200078e0a07 */
[----:B------:R-:W-:Y:S01]  /*3ed0*/  CS2R R76, SRZ ;  /* 0x00000000004c7805 */ /* 0x000fe2000001ff00 */
[----:B------:R-:W-:Y:S01]  /*3ee0*/  IMAD.MOV.U32 R47, RZ, RZ, R12 ;  /* 0x000000ffff2f7224 */ /* 0x000fe200078e000c */
[----:B------:R-:W-:Y:S01]  /*3ef0*/  LOP3.LUT R12, R0, 0x40, RZ, 0xc0, !PT ;  /* 0x00000040000c7812 */ /* 0x000fe200078ec0ff */
[--C-:B------:R-:W-:Y:S01]  /*3f00*/  @!P4 IMAD.IADD R48, R48, 0x1, -R7.reuse ;  /* 0x000000013030c824 */ /* 0x100fe200078e0a07 */
[----:B------:R-:W-:Y:S01]  /*3f10*/  ISETP.GE.AND P4, PT, R75, RZ, PT ;  /* 0x000000ff4b00720c */ /* 0x000fe20003f86270 */
[----:B------:R-:W-:Y:S01]  /*3f20*/  @!P1 IMAD.MOV R50, RZ, RZ, -R50 ;  /* 0x000000ffff329224 */ /* 0x000fe200078e0a32 */
[C---:B------:R-:W-:Y:S01]  /*3f30*/  ISETP.GT.U32.AND P1, PT, R7.reuse, R72, PT ;  /* 0x000000480700720c */ /* 0x040fe20003f24070 */
[--C-:B------:R-:W-:Y:S01]  /*3f40*/  @!P0 IMAD.IADD R56, R56, 0x1, -R7.reuse ;  /* 0x0000000138388824 */ /* 0x100fe200078e0a07 */
[----:B------:R-:W-:Y:S01]  /*3f50*/  ISETP.GE.AND P0, PT, R78, RZ, PT ;  /* 0x000000ff4e00720c */ /* 0x000fe20003f06270 */
[----:B------:R-:W-:Y:S01]  /*3f60*/  @!P5 IMAD.IADD R62, R62, 0x1, -R7 ;  /* 0x000000013e3ed824 */ /* 0x000fe200078e0a07 */
[----:B------:R-:W-:Y:S01]  /*3f70*/  ISETP.GE.AND P5, PT, R80, RZ, PT ;  /* 0x000000ff5000720c */ /* 0x000fe20003fa6270 */
[----:B------:R-:W-:Y:S01]  /*3f80*/  IMAD.SHL.U32 R3, R0, 0x2, RZ ;  /* 0x0000000200037824 */ /* 0x000fe200078e00ff */
[----:B------:R-:W-:Y:S01]  /*3f90*/  SGXT R0, R74, 0x1 ;  /* 0x000000014a00781a */ /* 0x000fe20000000200 */
[----:B------:R-:W-:Y:S01]  /*3fa0*/  @!P2 IMAD.MOV R47, RZ, RZ, -R47 ;  /* 0x000000ffff2fa224 */ /* 0x000fe200078e0a2f */
[C---:B------:R-:W-:Y:S01]  /*3fb0*/  ISETP.GT.U32.AND P2, PT, R7.reuse, R56, PT ;  /* 0x000000380700720c */ /* 0x040fe20003f44070 */
[--C-:B------:R-:W-:Y:S01]  /*3fc0*/  @!P3 IMAD.IADD R58, R58, 0x1, -R7.reuse ;  /* 0x000000013a3ab824 */ /* 0x100fe200078e0a07 */
[----:B------:R-:W-:Y:S01]  /*3fd0*/  ISETP.GT.U32.AND P6, PT, R7, R62, PT ;  /* 0x0000003e0700720c */ /* 0x000fe20003fc4070 */
[----:B------:R-:W-:Y:S01]  /*3fe0*/  @!P4 IMAD.MOV R48, RZ, RZ, -R48 ;  /* 0x000000ffff30c224 */ /* 0x000fe200078e0a30 */
[----:B------:R-:W-:Y:S01]  /*3ff0*/  LOP3.LUT R3, R3, 0x7e, RZ, 0xc0, !PT ;  /* 0x0000007e03037812 */ /* 0x000fe200078ec0ff */
[----:B------:R-:W-:Y:S01]  /*4000*/  @!P1 IMAD.IADD R72, R72, 0x1, -R7 ;  /* 0x0000000148489824 */ /* 0x000fe200078e0a07 */
[----:B------:R-:W-:Y:S01]  /*4010*/  ISETP.GT.U32.AND P4, PT, R7, R58, PT ;  /* 0x0000003a0700720c */ /* 0x000fe20003f84070 */
[----:B------:R-:W-:Y:S01]  /*4020*/  @!P0 IMAD.MOV R52, RZ, RZ, -R52 ;  /* 0x000000ffff348224 */ /* 0x000fe200078e0a34 */
[----:B------:R-:W-:Y:S01]  /*4030*/  ISETP.NE.AND P1, PT, R5, RZ, PT ;  /* 0x000000ff0500720c */ /* 0x000fe20003f25270 */
[----:B------:R-:W-:Y:S01]  /*4040*/  IMAD R12, R12, 0x20, R3 ;  /* 0x000000200c0c7824 */ /* 0x000fe200078e0203 */
[----:B------:R-:W-:-:S02]  /*4050*/  LOP3.LUT R3, R3, 0x90, R0, 0x78, !PT ;  /* 0x0000009003037812 */ /* 0x000fc400078e7800 */
[----:B------:R-:W-:Y:S02]  /*4060*/  CS2R R74, SRZ ;  /* 0x00000000004a7805 */ /* 0x000fe4000001ff00 */
[----:B------:R-:W-:Y:S01]  /*4070*/  LOP3.LUT R0, RZ, R5, RZ, 0x33, !PT ;  /* 0x00000005ff007212 */ /* 0x000fe200078e33ff */
[--C-:B------:R-:W-:Y:S01]  /*4080*/  @!P2 IMAD.IADD R56, R56, 0x1, -R7.reuse ;  /* 0x000000013838a824 */ /* 0x100fe200078e0a07 */
[----:B------:R-:W-:Y:S01]  /*4090*/  ISETP.GE.AND P2, PT, R81, RZ, PT ;  /* 0x000000ff5100720c */ /* 0x000fe20003f46270 */
[--C-:B------:R-:W-:Y:S01]  /*40a0*/  @!P6 IMAD.IADD R62, R62, 0x1, -R7.reuse ;  /* 0x000000013e3ee824 */ /* 0x100fe200078e0a07 */
[----:B------:R-:W-:Y:S01]  /*40b0*/  SEL R5, R0, R4, !P1 ;  /* 0x0000000400057207 */ /* 0x000fe20004800000 */
[----:B------:R-:W-:Y:S01]  /*40c0*/  @!P5 IMAD.MOV R56, RZ, RZ, -R56 ;  /* 0x000000ffff38d224 */ /* 0x000fe200078e0a38 */
[----:B------:R-:W-:Y:S01]  /*40d0*/  ISETP.GE.AND P6, PT, R8, RZ, PT ;  /* 0x000000ff0800720c */ /* 0x000fe20003fc6270 */
[----:B------:R-:W-:Y:S01]  /*40e0*/  @!P4 IMAD.IADD R58, R58, 0x1, -R7 ;  /* 0x000000013a3ac824 */ /* 0x000fe200078e0a07 */
[----:B------:R-:W-:Y:S01]  /*40f0*/  LEA R8, P0, R2, UR6, 0x1 ;  /* 0x0000000602087c11 */ /* 0x000fe2000f8008ff */
[----:B------:R-:W-:Y:S01]  /*4100*/  IMAD R5, R5, UR5, RZ ;  /* 0x0000000505057c24 */ /* 0x000fe2000f8e02ff */
[----:B------:R-:W-:-:S02]  /*4110*/  SEL R10, R0, R10, !P1 ;  /* 0x0000000a000a7207 */ /* 0x000fc40004800000 */
[----:B------:R-:W-:Y:S02]  /*4120*/  CS2R R80, SRZ ;  /* 0x0000000000507805 */ /* 0x000fe4000001ff00 */
[C---:B------:R-:W-:Y:S02]  /*4130*/  SEL R13, R0.reuse, R13, !P1 ;  /* 0x0000000d000d7207 */ /* 0x040fe40004800000 */
[----:B------:R-:W-:Y:S01]  /*4140*/  SEL R47, R0, R47, !P1 ;  /* 0x0000002f002f7207 */ /* 0x000fe20004800000 */
[----:B------:R-:W-:Y:S01]  /*4150*/  IMAD R10, R10, UR5, RZ ;  /* 0x000000050a0a7c24 */ /* 0x000fe2000f8e02ff */
[----:B------:R-:W-:Y:S01]  /*4160*/  LEA.HI.X.SX32 R4, R2, UR7, 0x1, P0 ;  /* 0x0000000702047c11 */ /* 0x000fe200080f0eff */
[----:B------:R-:W-:Y:S01]  /*4170*/  ULDC.64 UR6, c[0x0][0x218] ;  /* 0x0000860000067ab9 */ /* 0x000fe20000000a00 */
[----:B------:R-:W-:Y:S01]  /*4180*/  ISETP.GE.AND P3, PT, R79, RZ, PT ;  /* 0x000000ff4f00720c */ /* 0x000fe20003f66270 */
[----:B------:R-:W-:Y:S01]  /*4190*/  IMAD R13, R13, UR5, RZ ;  /* 0x000000050d0d7c24 */ /* 0x000fe2000f8e02ff */
[----:B------:R-:W-:Y:S01]  /*41a0*/  ISETP.GE.AND P4, PT, R60, RZ, PT ;  /* 0x000000ff3c00720c */ /* 0x000fe20003f86270 */
[----:B------:R-:W-:Y:S01]  /*41b0*/  IMAD R47, R47, UR5, RZ ;  /* 0x000000052f2f7c24 */ /* 0x000fe2000f8e02ff */
[----:B------:R-:W-:Y:S01]  /*41c0*/  LEA R2, P5, R5, UR6, 0x1 ;  /* 0x0000000605027c11 */ /* 0x000fe2000f8a08ff */
[----:B------:R-:W-:Y:S01]  /*41d0*/  @!P2 IMAD.MOV R58, RZ, RZ, -R58 ;  /* 0x000000ffff3aa224 */ /* 0x000fe200078e0a3a */
[C---:B------:R-:W-:Y:S01]  /*41e0*/  SEL R15, R0.reuse, R15, !P1 ;  /* 0x0000000f000f7207 */ /* 0x040fe20004800000 */
[----:B------:R-:W-:Y:S01]  /*41f0*/  @!P6 IMAD.MOV R72, RZ, RZ, -R72 ;  /* 0x000000ffff48e224 */ /* 0x000fe200078e0a48 */
[----:B------:R-:W-:Y:S01]  /*4200*/  SEL R9, R0, R9, !P1 ;  /* 0x0000000900097207 */ /* 0x000fe20004800000 */
[----:B------:R0:W-:Y:S01]  /*4210*/  STL [R1+0x640], R2 ;  /* 0x0006400201007387 */ /* 0x0001e20000100800 */
[----:B------:R-:W-:Y:S01]  /*4220*/  LEA R7, P2, R10, UR6, 0x1 ;  /* 0x000000060a077c11 */ /* 0x000fe2000f8408ff */
[----:B------:R-:W-:Y:S01]  /*4230*/  IMAD R15, R15, UR5, RZ ;  /* 0x000000050f0f7c24 */ /* 0x000fe2000f8e02ff */
[----:B------:R-:W-:Y:S01]  /*4240*/  LEA R205, P6, R47, UR6, 0x1 ;  /* 0x000000062fcd7c11 */ /* 0x000fe2000f8c08ff */
[----:B------:R-:W-:Y:S01]  /*4250*/  IMAD R9, R9, UR5, RZ ;  /* 0x0000000509097c24 */ /* 0x000fe2000f8e02ff */
[C---:B------:R-:W-:Y:S01]  /*4260*/  SEL R16, R0.reuse, R16, !P1 ;  /* 0x0000001000107207 */ /* 0x040fe20004800000 */
[----:B------:R-:W-:Y:S01]  /*4270*/  STL [R1+0x644], R7 ;  /* 0x0006440701007387 */ /* 0x000fe20000100800 */
[----:B------:R-:W-:Y:S01]  /*4280*/  SEL R11, R0, R11, !P1 ;  /* 0x0000000b000b7207 */ /* 0x000fe20004800000 */
[----:B------:R-:W-:Y:S01]  /*4290*/  @!P3 IMAD.MOV R54, RZ, RZ, -R54 ;  /* 0x000000ffff36b224 */ /* 0x000fe200078e0a36 */
[----:B------:R-:W-:Y:S01]  /*42a0*/  LEA.HI.X.SX32 R173, R47, UR7, 0x1, P6 ;  /* 0x000000072fad7c11 */ /* 0x000fe2000b0f0eff */
[----:B------:R-:W-:Y:S01]  /*42b0*/  @!P4 IMAD.MOV R62, RZ, RZ, -R62 ;  /* 0x000000ffff3ec224 */ /* 0x000fe200078e0a3e */
[----:B0-----:R-:W-:Y:S01]  /*42c0*/  LEA R2, P0, R13, UR6, 0x1 ;  /* 0x000000060d027c11 */ /* 0x001fe2000f8008ff */
[----:B------:R-:W-:Y:S01]  /*42d0*/  IMAD R16, R16, UR5, RZ ;  /* 0x0000000510107c24 */ /* 0x000fe2000f8e02ff */
[----:B------:R-:W-:Y:S01]  /*42e0*/  LEA R207, P3, R9, UR6, 0x1 ;  /* 0x0000000609cf7c11 */ /* 0x000fe2000f8608ff */
[----:B------:R-:W-:Y:S01]  /*42f0*/  IMAD R11, R11, UR5, RZ ;  /* 0x000000050b0b7c24 */ /* 0x000fe2000f8e02ff */
[C---:B------:R-:W-:Y:S01]  /*4300*/  SEL R18, R0.reuse, R18, !P1 ;  /* 0x0000001200127207 */ /* 0x040fe20004800000 */
[----:B------:R0:W-:Y:S01]  /*4310*/  STL [R1+0x648], R2 ;  /* 0x0006480201007387 */ /* 0x0001e20000100800 */
[----:B------:R-:W-:-:S02]  /*4320*/  SEL R14, R0, R14, !P1 ;  /* 0x0000000e000e7207 */ /* 0x000fc40004800000 */
[----:B------:R-:W-:Y:S02]  /*4330*/  CS2R R78, SRZ ;  /* 0x00000000004e7805 */ /* 0x000fe4000001ff00 */
[----:B------:R-:W-:Y:S01]  /*4340*/  SEL R17, R0, R17, !P1 ;  /* 0x0000001100117207 */ /* 0x000fe20004800000 */
[----:B------:R-:W-:Y:S01]  /*4350*/  IMAD R18, R18, UR5, RZ ;  /* 0x0000000512127c24 */ /* 0x000fe2000f8e02ff */
[----:B------:R-:W-:Y:S01]  /*4360*/  SEL R19, R0, R19, !P1 ;  /* 0x0000001300137207 */ /* 0x000fe20004800000 */
[----:B------:R-:W-:Y:S01]  /*4370*/  IMAD R14, R14, UR5, RZ ;  /* 0x000000050e0e7c24 */ /* 0x000fe2000f8e02ff */
[C---:B------:R-:W-:Y:S01]  /*4380*/  SEL R20, R0.reuse, R20, !P1 ;  /* 0x0000001400147207 */ /* 0x040fe20004800000 */
[----:B------:R-:W-:Y:S01]  /*4390*/  IMAD R17, R17, UR5, RZ ;  /* 0x0000000511117c24 */ /* 0x000fe2000f8e02ff */
[----:B------:R-:W-:Y:S01]  /*43a0*/  SEL R21, R0, R21, !P1 ;  /* 0x0000001500157207 */ /* 0x000fe20004800000 */
[----:B------:R-:W-:Y:S01]  /*43b0*/  IMAD R19, R19, UR5, RZ ;  /* 0x0000000513137c24 */ /* 0x000fe2000f8e02ff */
[----:B0-----:R-:W-:Y:S01]  /*43c0*/  LEA R2, P6, R15, UR6, 0x1 ;  /* 0x000000060f027c11 */ /* 0x001fe2000f8c08ff */
[----:B------:R-:W-:Y:S01]  /*43d0*/  IMAD R20, R20, UR5, RZ ;  /* 0x0000000514147c24 */ /* 0x000fe2000f8e02ff */
[C---:B------:R-:W-:Y:S01]  /*43e0*/  SEL R22, R0.reuse, R22, !P1 ;  /* 0x0000001600167207 */ /* 0x040fe20004800000 */
[----:B------:R-:W-:Y:S01]  /*43f0*/  IMAD R21, R21, UR5, RZ ;  /* 0x0000000515157c24 */ /* 0x000fe2000f8e02ff */
[C---:B------:R-:W-:Y:S01]  /*4400*/  SEL R23, R0.reuse, R23, !P1 ;  /* 0x0000001700177207 */ /* 0x040fe20004800000 */
[----:B------:R0:W-:Y:S01]  /*4410*/  STL [R1+0x64c], R2 ;  /* 0x00064c0201007387 */ /* 0x0001e20000100800 */
[----:B------:R-:W-:Y:S01]  /*4420*/  SEL R24, R0, R24, !P1 ;  /* 0x0000001800187207 */ /* 0x000fe20004800000 */
[----:B------:R-:W-:Y:S01]  /*4430*/  IMAD R22, R22, UR5, RZ ;  /* 0x0000000516167c24 */ /* 0x000fe2000f8e02ff */
[C---:B------:R-:W-:Y:S01]  /*4440*/  SEL R25, R0.reuse, R25, !P1 ;  /* 0x0000001900197207 */ /* 0x040fe20004800000 */
[----:B------:R-:W-:Y:S01]  /*4450*/  IMAD R23, R23, UR5, RZ ;  /* 0x0000000517177c24 */ /* 0x000fe2000f8e02ff */
        /* <DEDUP_REMOVED lines=72> */
[----:B------:R-:W-:Y:S01]  /*48e0*/  SEL R68, R0, R68, !P1 ;  /* 0x0000004400447207 */ /* 0x000fe20004800000 */
        /* <DEDUP_REMOVED lines=17> */
[----:B------:R-:W-:Y:S01]  /*4a00*/  LEA.HI.X.SX32 R174, R9, UR7, 0x1, P3 ;  /* 0x0000000709ae7c11 */ /* 0x000fe200098f0eff */
[----:B------:R-:W-:Y:S01]  /*4a10*/  IMAD R58, R58, UR5, RZ ;  /* 0x000000053a3a7c24 */ /* 0x000fe2000f8e02ff */
[----:B------:R-:W-:Y:S01]  /*4a20*/  SEL R0, R0, R72, !P1 ;  /* 0x0000004800007207 */ /* 0x000fe20004800000 */
[----:B------:R-:W-:Y:S01]  /*4a30*/  IMAD R62, R62, UR5, RZ ;  /* 0x000000053e3e7c24 */ /* 0x000fe2000f8e02ff */
[----:B0-----:R-:W-:-:S02]  /*4a40*/  LEA R2, P3, R16, UR6, 0x1 ;  /* 0x0000000610027c11 */ /* 0x001fc4000f8608ff */
[C---:B------:R-:W-:Y:S01]  /*4a50*/  LEA R209, P1, R11.reuse, UR6, 0x1 ;  /* 0x000000060bd17c11 */ /* 0x040fe2000f8208ff */
[----:B------:R-:W-:Y:S01]  /*4a60*/  IMAD R0, R0, UR5, RZ ;  /* 0x0000000500007c24 */ /* 0x000fe2000f8e02ff */
[C---:B------:R-:W-:Y:S01]  /*4a70*/  LEA R211, P4, R14.reuse, UR6, 0x1 ;  /* 0x000000060ed37c11 */ /* 0x040fe2000f8808ff */
[----:B------:R0:W-:Y:S01]  /*4a80*/  STL [R1+0x650], R2 ;  /* 0x0006500201007387 */ /* 0x0001e20000100800 */
[----:B------:R-:W-:Y:S01]  /*4a90*/  LEA.HI.X.SX32 R175, R11, UR7, 0x1, P1 ;  /* 0x000000070baf7c11 */ /* 0x000fe200088f0eff */
[----:B------:R-:W-:Y:S01]  /*4aa0*/  USHF.R.U32.HI UR5, URZ, 0x4, UR20 ;  /* 0x000000043f057899 */ /* 0x000fe20008011614 */
[----:B------:R-:W-:Y:S02]  /*4ab0*/  LEA.HI.X.SX32 R176, R14, UR7, 0x1, P4 ;  /* 0x000000070eb07c11 */ /* 0x000fe4000a0f0eff */
[----:B------:R-:W-:Y:S02]  /*4ac0*/  LEA.HI.X.SX32 R206, R5, UR7, 0x1, P5 ;  /* 0x0000000705ce7c11 */ /* 0x000fe4000a8f0eff */
[----:B------:R-:W-:-:S02]  /*4ad0*/  LEA R213, P5, R48, UR6, 0x1 ;  /* 0x0000000630d57c11 */ /* 0x000fc4000f8a08ff */
[----:B------:R-:W-:Y:S02]  /*4ae0*/  LEA.HI.X.SX32 R208, R10, UR7, 0x1, P2 ;  /* 0x000000070ad07c11 */ /* 0x000fe400090f0eff */
[----:B0-----:R-:W-:Y:S02]  /*4af0*/  LEA R2, P1, R18, UR6, 0x1 ;  /* 0x0000000612027c11 */ /* 0x001fe4000f8208ff */
[----:B------:R-:W-:Y:S02]  /*4b00*/  LEA.HI.X.SX32 R177, R48, UR7, 0x1, P5 ;  /* 0x0000000730b17c11 */ /* 0x000fe4000a8f0eff */
[----:B------:R-:W-:Y:S01]  /*4b10*/  LEA R215, P2, R17, UR6, 0x1 ;  /* 0x0000000611d77c11 */ /* 0x000fe2000f8408ff */
[----:B------:R0:W-:Y:S01]  /*4b20*/  STL [R1+0x654], R2 ;  /* 0x0006540201007387 */ /* 0x0001e20000100800 */
[----:B------:R-:W-:Y:S02]  /*4b30*/  LEA.HI.X.SX32 R210, R13, UR7, 0x1, P0 ;  /* 0x000000070dd27c11 */ /* 0x000fe400080f0eff */
[----:B------:R-:W-:-:S02]  /*4b40*/  LEA.HI.X.SX32 R178, R17, UR7, 0x1, P2 ;  /* 0x0000000711b27c11 */ /* 0x000fc400090f0eff */
[----:B------:R-:W-:Y:S02]  /*4b50*/  LEA R217, P0, R19, UR6, 0x1 ;  /* 0x0000000613d97c11 */ /* 0x000fe4000f8008ff */
[----:B------:R-:W-:Y:S02]  /*4b60*/  LEA.HI.X.SX32 R212, R15, UR7, 0x1, P6 ;  /* 0x000000070fd47c11 */ /* 0x000fe4000b0f0eff */
[----:B------:R-:W-:Y:S02]  /*4b70*/  LEA.HI.X.SX32 R179, R19, UR7, 0x1, P0 ;  /* 0x0000000713b37c11 */ /* 0x000fe400080f0eff */
[----:B0-----:R-:W-:Y:S02]  /*4b80*/  LEA R2, P4, R20, UR6, 0x1 ;  /* 0x0000000614027c11 */ /* 0x001fe4000f8808ff */
[C---:B------:R-:W-:Y:S02]  /*4b90*/  LEA R219, P6, R21.reuse, UR6, 0x1 ;  /* 0x0000000615db7c11 */ /* 0x040fe4000f8c08ff */
[----:B------:R-:W-:Y:S01]  /*4ba0*/  LEA.HI.X.SX32 R216, R18, UR7, 0x1, P1 ;  /* 0x0000000712d87c11 */ /* 0x000fe200088f0eff */
[----:B------:R0:W-:Y:S01]  /*4bb0*/  STL [R1+0x658], R2 ;  /* 0x0006580201007387 */ /* 0x0001e20000100800 */
[----:B------:R-:W-:-:S02]  /*4bc0*/  LEA.HI.X.SX32 R180, R21, UR7, 0x1, P6 ;  /* 0x0000000715b47c11 */ /* 0x000fc4000b0f0eff */
[----:B------:R-:W-:Y:S02]  /*4bd0*/  LEA R223, P1, R24, UR6, 0x1 ;  /* 0x0000000618df7c11 */ /* 0x000fe4000f8208ff */
[----:B------:R-:W-:Y:S02]  /*4be0*/  LEA.HI.X.SX32 R218, R20, UR7, 0x1, P4 ;  /* 0x0000000714da7c11 */ /* 0x000fe4000a0f0eff */
[----:B------:R-:W-:Y:S02]  /*4bf0*/  LEA.HI.X.SX32 R182, R24, UR7, 0x1, P1 ;  /* 0x0000000718b67c11 */ /* 0x000fe400088f0eff */
[----:B------:R-:W-:Y:S02]  /*4c00*/  LEA R225, P4, R26, UR6, 0x1 ;  /* 0x000000061ae17c11 */ /* 0x000fe4000f8808ff */
[----:B0-----:R-:W-:Y:S02]  /*4c10*/  LEA R2, P5, R22, UR6, 0x1 ;  /* 0x0000000616027c11 */ /* 0x001fe4000f8a08ff */
[----:B------:R-:W-:-:S02]  /*4c20*/  LEA.HI.X.SX32 R183, R26, UR7, 0x1, P4 ;  /* 0x000000071ab77c11 */ /* 0x000fc4000a0f0eff */
[----:B------:R-:W-:Y:S01]  /*4c30*/  LEA.HI.X.SX32 R220, R22, UR7, 0x1, P5 ;  /* 0x0000000716dc7c11 */ /* 0x000fe2000a8f0eff */
[----:B------:R0:W-:Y:S01]  /*4c40*/  STL [R1+0x65c], R2 ;  /* 0x00065c0201007387 */ /* 0x0001e20000100800 */
[----:B------:R-:W-:Y:S02]  /*4c50*/  LEA R227, P5, R28, UR6, 0x1 ;  /* 0x000000061ce37c11 */ /* 0x000fe4000f8a08ff */
[----:B------:R-:W-:Y:S02]  /*4c60*/  LEA.HI.X.SX32 R214, R16, UR7, 0x1, P3 ;  /* 0x0000000710d67c11 */ /* 0x000fe400098f0eff */
[----:B------:R-:W-:Y:S02]  /*4c70*/  LEA.HI.X.SX32 R184, R28, UR7, 0x1, P5 ;  /* 0x000000071cb87c11 */ /* 0x000fe4000a8f0eff */
[----:B------:R-:W-:Y:S02]  /*4c80*/  LEA R221, P3, R50, UR6, 0x1 ;  /* 0x0000000632dd7c11 */ /* 0x000fe4000f8608ff */
[----:B------:R-:W-:-:S02]  /*4c90*/  LOP3.LUT R10, R12, 0x20, RZ, 0x3c, !PT ;  /* 0x000000200c0a7812 */ /* 0x000fc400078e3cff */
[C---:B0-----:R-:W-:Y:S02]  /*4ca0*/  LEA R2, P2, R23.reuse, UR6, 0x1 ;  /* 0x0000000617027c11 */ /* 0x041fe4000f8408ff */
[----:B------:R-:W-:Y:S02]  /*4cb0*/  LEA.HI.X.SX32 R181, R50, UR7, 0x1, P3 ;  /* 0x0000000732b57c11 */ /* 0x000fe400098f0eff */
[----:B------:R-:W-:Y:S01]  /*4cc0*/  LEA.HI.X.SX32 R222, R23, UR7, 0x1, P2 ;  /* 0x0000000717de7c11 */ /* 0x000fe200090f0eff */
[----:B------:R0:W-:Y:S01]  /*4cd0*/  STL [R1+0x660], R2 ;  /* 0x0006600201007387 */ /* 0x0001e20000100800 */
[C---:B------:R-:W-:Y:S02]  /*4ce0*/  LEA R229, P2, R52.reuse, UR6, 0x1 ;  /* 0x0000000634e57c11 */ /* 0x040fe4000f8408ff */
[----:B------:R-:W-:Y:S02]  /*4cf0*/  LEA R228, P3, R29, UR6, 0x1 ;  /* 0x000000061de47c11 */ /* 0x000fe4000f8608ff */
[----:B------:R-:W-:-:S02]  /*4d00*/  LEA.HI.X.SX32 R186, R52, UR7, 0x1, P2 ;  /* 0x0000000734ba7c11 */ /* 0x000fc400090f0eff */
[C---:B------:R-:W-:Y:S02]  /*4d10*/  LEA R5, P2, R36.reuse, UR6, 0x1 ;  /* 0x0000000624057c11 */ /* 0x040fe4000f8408ff */
[----:B------:R-:W-:Y:S02]  /*4d20*/  LEA.HI.X.SX32 R185, R29, UR7, 0x1, P3 ;  /* 0x000000071db97c11 */ /* 0x000fe400098f0eff */
[----:B------:R-:W-:Y:S02]  /*4d30*/  CS2R R28, SRZ ;  /* 0x00000000001c7805 */ /* 0x000fe4000001ff00 */
[C---:B0-----:R-:W-:Y:S02]  /*4d40*/  LEA R2, P0, R25.reuse, UR6, 0x1 ;  /* 0x0000000619027c11 */ /* 0x041fe4000f8008ff */
[----:B------:R-:W-:Y:S02]  /*4d50*/  LEA.HI.X.SX32 R236, R36, UR7, 0x1, P2 ;  /* 0x0000000724ec7c11 */ /* 0x000fe400090f0eff */
[----:B------:R-:W-:Y:S01]  /*4d60*/  LEA.HI.X.SX32 R224, R25, UR7, 0x1, P0 ;  /* 0x0000000719e07c11 */ /* 0x000fe200080f0eff */
[----:B------:R0:W-:Y:S01]  /*4d70*/  STL [R1+0x664], R2 ;  /* 0x0006640201007387 */ /* 0x0001e20000100800 */
[----:B------:R-:W-:-:S02]  /*4d80*/  LEA R231, P0, R31, UR6, 0x1 ;  /* 0x000000061fe77c11 */ /* 0x000fc4000f8008ff */
[----:B------:R-:W-:Y:S02]  /*4d90*/  CS2R R24, SRZ ;  /* 0x0000000000187805 */ /* 0x000fe4000001ff00 */
[----:B------:R-:W-:Y:S02]  /*4da0*/  LEA R235, P3, R35, UR6, 0x1 ;  /* 0x0000000623eb7c11 */ /* 0x000fe4000f8608ff */
[----:B------:R-:W-:Y:S02]  /*4db0*/  LEA.HI.X.SX32 R187, R31, UR7, 0x1, P0 ;  /* 0x000000071fbb7c11 */ /* 0x000fe400080f0eff */
[----:B------:R-:W-:Y:S02]  /*4dc0*/  LEA R238, P0, R37, UR6, 0x1 ;  /* 0x0000000625ee7c11 */ /* 0x000fe4000f8008ff */
[----:B------:R-:W-:Y:S02]  /*4dd0*/  LEA.HI.X.SX32 R189, R35, UR7, 0x1, P3 ;  /* 0x0000000723bd7c11 */ /* 0x000fe400098f0eff */
[----:B0-----:R-:W-:-:S02]  /*4de0*/  LEA R2, P6, R27, UR6, 0x1 ;  /* 0x000000061b027c11 */ /* 0x001fc4000f8c08ff */
[----:B------:R-:W-:Y:S02]  /*4df0*/  LEA.HI.X.SX32 R190, R37, UR7, 0x1, P0 ;  /* 0x0000000725be7c11 */ /* 0x000fe400080f0eff */
[----:B------:R-:W-:Y:S02]  /*4e00*/  CS2R R36, SRZ ;  /* 0x0000000000247805 */ /* 0x000fe4000001ff00 */
[----:B------:R-:W-:Y:S01]  /*4e10*/  LEA.HI.X.SX32 R226, R27, UR7, 0x1, P6 ;  /* 0x000000071be27c11 */ /* 0x000fe2000b0f0eff */
[----:B------:R0:W-:Y:S01]  /*4e20*/  STL [R1+0x668], R2 ;  /* 0x0006680201007387 */ /* 0x0001e20000100800 */
[----:B------:R-:W-:Y:S02]  /*4e30*/  LEA R233, P6, R33, UR6, 0x1 ;  /* 0x0000000621e97c11 */ /* 0x000fe4000f8c08ff */
[----:B------:R-:W-:Y:S02]  /*4e40*/  CS2R R26, SRZ ;  /* 0x00000000001a7805 */ /* 0x000fe4000001ff00 */
[----:B------:R-:W-:-:S02]  /*4e50*/  LEA R242, P3, R41, UR6, 0x1 ;  /* 0x0000000629f27c11 */ /* 0x000fc4000f8608ff */
[----:B------:R-:W-:Y:S02]  /*4e60*/  LEA.HI.X.SX32 R188, R33, UR7, 0x1, P6 ;  /* 0x0000000721bc7c11 */ /* 0x000fe4000b0f0eff */
[----:B------:R-:W-:Y:S02]  /*4e70*/  LEA R240, P6, R39, UR6, 0x1 ;  /* 0x0000000627f07c11 */ /* 0x000fe4000f8c08ff */
[----:B------:R-:W-:Y:S02]  /*4e80*/  LEA.HI.X.SX32 R192, R41, UR7, 0x1, P3 ;  /* 0x0000000729c07c11 */ /* 0x000fe400098f0eff */
[C---:B0-----:R-:W-:Y:S02]  /*4e90*/  LEA R2, P1, R30.reuse, UR6, 0x1 ;  /* 0x000000061e027c11 */ /* 0x041fe4000f8208ff */
[----:B------:R-:W-:Y:S02]  /*4ea0*/  LEA.HI.X.SX32 R191, R39, UR7, 0x1, P6 ;  /* 0x0000000727bf7c11 */ /* 0x000fe4000b0f0eff */
[----:B------:R-:W-:Y:S01]  /*4eb0*/  LEA.HI.X.SX32 R230, R30, UR7, 0x1, P1 ;  /* 0x000000071ee67c11 */ /* 0x000fe200088f0eff */
[----:B------:R0:W-:Y:S01]  /*4ec0*/  STL [R1+0x66c], R2 ;  /* 0x00066c0201007387 */ /* 0x0001e20000100800 */
[----:B------:R-:W-:-:S02]  /*4ed0*/  LOP3.LUT R9, R12, 0x30, RZ, 0x3c, !PT ;  /* 0x000000300c097812 */ /* 0x000fc400078e3cff */
[----:B------:R-:W-:Y:S02]  /*4ee0*/  CS2R R30, SRZ ;  /* 0x00000000001e7805 */ /* 0x000fe4000001ff00 */
[----:B0-----:R-:W-:-:S04]  /*4ef0*/  LEA R2, P4, R32, UR6, 0x1 ;  /* 0x0000000620027c11 */ /* 0x001fc8000f8808ff */
[----:B------:R-:W-:Y:S01]  /*4f00*/  LEA.HI.X.SX32 R232, R32, UR7, 0x1, P4 ;  /* 0x0000000720e87c11 */ /* 0x000fe2000a0f0eff */
[----:B------:R0:W-:Y:S01]  /*4f10*/  STL [R1+0x670], R2 ;  /* 0x0006700201007387 */ /* 0x0001e20000100800 */
[----:B------:R-:W-:Y:S02]  /*4f20*/  CS2R R32, SRZ ;  /* 0x0000000000207805 */ /* 0x000fe4000001ff00 */
[----:B0-----:R-:W-:-:S04]  /*4f30*/  LEA R2, P5, R34, UR6, 0x1 ;  /* 0x0000000622027c11 */ /* 0x001fc8000f8a08ff */
[----:B------:R-:W-:Y:S01]  /*4f40*/  LEA.HI.X.SX32 R234, R34, UR7, 0x1, P5 ;  /* 0x0000000722ea7c11 */ /* 0x000fe2000a8f0eff */
[----:B------:R0:W-:Y:S01]  /*4f50*/  STL [R1+0x674], R2 ;  /* 0x0006740201007387 */ /* 0x0001e20000100800 */
[----:B------:R-:W-:-:S03]  /*4f60*/  CS2R R34, SRZ ;  /* 0x0000000000227805 */ /* 0x000fc6000001ff00 */
[----:B------:R-:W-:Y:S01]  /*4f70*/  STL [R1+0x678], R5 ;  /* 0x0006780501007387 */ /* 0x000fe20000100800 */
[----:B0-----:R-:W-:-:S04]  /*4f80*/  LEA R2, P1, R54, UR6, 0x1 ;  /* 0x0000000636027c11 */ /* 0x001fc8000f8208ff */
[----:B------:R-:W-:Y:S01]  /*4f90*/  LEA.HI.X.SX32 R237, R54, UR7, 0x1, P1 ;  /* 0x0000000736ed7c11 */ /* 0x000fe200088f0eff */
[----:B------:R0:W-:Y:S01]  /*4fa0*/  STL [R1+0x67c], R2 ;  /* 0x00067c0201007387 */ /* 0x0001e20000100800 */
[----:B------:R-:W-:-:S04]  /*4fb0*/  LEA R244, P1, R43, UR6, 0x1 ;  /* 0x000000062bf47c11 */ /* 0x000fc8000f8208ff */
[----:B------:R-:W-:Y:S02]  /*4fc0*/  LEA.HI.X.SX32 R193, R43, UR7, 0x1, P1 ;  /* 0x000000072bc17c11 */ /* 0x000fe400088f0eff */
[----:B0-----:R-:W-:-:S04]  /*4fd0*/  LEA R2, P4, R38, UR6, 0x1 ;  /* 0x0000000626027c11 */ /* 0x001fc8000f8808ff */
[----:B------:R-:W-:Y:S01]  /*4fe0*/  LEA.HI.X.SX32 R239, R38, UR7, 0x1, P4 ;  /* 0x0000000726ef7c11 */ /* 0x000fe2000a0f0eff */
[----:B------:R0:W-:Y:S01]  /*4ff0*/  STL [R1+0x680], R2 ;  /* 0x0006800201007387 */ /* 0x0001e20000100800 */
[C---:B------:R-:W-:Y:S02]  /*5000*/  LEA R246, P4, R44.reuse, UR6, 0x1 ;  /* 0x000000062cf67c11 */ /* 0x040fe4000f8808ff */
[----:B------:R-:W-:Y:S02]  /*5010*/  CS2R R38, SRZ ;  /* 0x0000000000267805 */ /* 0x000fe4000001ff00 */
[----:B------:R-:W-:Y:S02]  /*5020*/  LEA.HI.X.SX32 R194, R44, UR7, 0x1, P4 ;  /* 0x000000072cc27c11 */ /* 0x000fe4000a0f0eff */
[----:B------:R-:W-:Y:S02]  /*5030*/  LEA R5, P4, R58, UR6, 0x1 ;  /* 0x000000063a057c11 */ /* 0x000fe4000f8808ff */
[----:B0-----:R-:W-:-:S04]  /*5040*/  LEA R2, P5, R40, UR6, 0x1 ;  /* 0x0000000628027c11 */ /* 0x001fc8000f8a08ff */
[----:B------:R-:W-:Y:S01]  /*5050*/  LEA.HI.X.SX32 R241, R40, UR7, 0x1, P5 ;  /* 0x0000000728f17c11 */ /* 0x000fe2000a8f0eff */
[----:B------:R0:W-:Y:S01]  /*5060*/  STL [R1+0x684], R2 ;  /* 0x0006840201007387 */ /* 0x0001e20000100800 */
[C---:B-1----:R-:W-:Y:S02]  /*5070*/  LEA R248, P5, R46.reuse, UR6, 0x1 ;  /* 0x000000062ef87c11 */ /* 0x042fe4000f8a08ff */
[----:B------:R-:W-:Y:S02]  /*5080*/  CS2R R40, SRZ ;  /* 0x0000000000287805 */ /* 0x000fe4000001ff00 */
[----:B------:R-:W-:Y:S02]  /*5090*/  LEA.HI.X.SX32 R195, R46, UR7, 0x1, P5 ;  /* 0x000000072ec37c11 */ /* 0x000fe4000a8f0eff */
[----:B------:R-:W-:Y:S02]  /*50a0*/  CS2R R46, SRZ ;  /* 0x00000000002e7805 */ /* 0x000fe4000001ff00 */
[----:B0-----:R-:W-:-:S04]  /*50b0*/  LEA R2, P2, R42, UR6, 0x1 ;  /* 0x000000062a027c11 */ /* 0x001fc8000f8408ff */
[----:B------:R-:W-:Y:S01]  /*50c0*/  LEA.HI.X.SX32 R243, R42, UR7, 0x1, P2 ;  /* 0x000000072af37c11 */ /* 0x000fe200090f0eff */
[----:B------:R0:W-:Y:S01]  /*50d0*/  STL [R1+0x688], R2 ;  /* 0x0006880201007387 */ /* 0x0001e20000100800 */
[C---:B------:R-:W-:Y:S02]  /*50e0*/  LEA R250, P2, R53.reuse, UR6, 0x1 ;  /* 0x0000000635fa7c11 */ /* 0x040fe4000f8408ff */
[----:B------:R-:W-:Y:S02]  /*50f0*/  CS2R R42, SRZ ;  /* 0x00000000002a7805 */ /* 0x000fe4000001ff00 */
[----:B------:R-:W-:Y:S02]  /*5100*/  LEA.HI.X.SX32 R196, R53, UR7, 0x1, P2 ;  /* 0x0000000735c47c11 */ /* 0x000fe400090f0eff */
[----:B------:R-:W-:Y:S02]  /*5110*/  CS2R R52, SRZ ;  /* 0x0000000000347805 */ /* 0x000fe4000001ff00 */
[----:B0-----:R-:W-:-:S04]  /*5120*/  LEA R2, P0, R56, UR6, 0x1 ;  /* 0x0000000638027c11 */ /* 0x001fc8000f8008ff */
[----:B------:R-:W-:Y:S01]  /*5130*/  LEA.HI.X.SX32 R245, R56, UR7, 0x1, P0 ;  /* 0x0000000738f57c11 */ /* 0x000fe200080f0eff */
[----:B------:R0:W-:Y:S01]  /*5140*/  STL [R1+0x68c], R2 ;  /* 0x00068c0201007387 */ /* 0x0001e20000100800 */
[----:B------:R-:W-:-:S04]  /*5150*/  LEA R252, P0, R57, UR6, 0x1 ;  /* 0x0000000639fc7c11 */ /* 0x000fc8000f8008ff */
[----:B------:R-:W-:Y:S02]  /*5160*/  LEA.HI.X.SX32 R197, R57, UR7, 0x1, P0 ;  /* 0x0000000739c57c11 */ /* 0x000fe400080f0eff */
[----:B------:R-:W-:Y:S02]  /*5170*/  CS2R R56, SRZ ;  /* 0x0000000000387805 */ /* 0x000fe4000001ff00 */
[----:B------:R-:W-:Y:S02]  /*5180*/  LEA R7, P0, R69, UR6, 0x1 ;  /* 0x0000000645077c11 */ /* 0x000fe4000f8008ff */
[----:B0-----:R-:W-:-:S04]  /*5190*/  LEA R2, P6, R45, UR6, 0x1 ;  /* 0x000000062d027c11 */ /* 0x001fc8000f8c08ff */
[----:B------:R-:W-:Y:S01]  /*51a0*/  LEA.HI.X.SX32 R247, R45, UR7, 0x1, P6 ;  /* 0x000000072df77c11 */ /* 0x000fe2000b0f0eff */
[----:B------:R0:W-:Y:S01]  /*51b0*/  STL [R1+0x690], R2 ;  /* 0x0006900201007387 */ /* 0x0001e20000100800 */
        /* <DEDUP_REMOVED lines=9> */
[----:B------:R1:W-:Y:S01]  /*5250*/  STL [R1+0x69c], R5 ;  /* 0x00069c0501007387 */ /* 0x0003e20000100800 */
[----:B0-----:R-:W-:Y:S02]  /*5260*/  LEA R2, P6, R59, UR6, 0x1 ;  /* 0x000000063b027c11 */ /* 0x001fe4000f8c08ff */
[----:B-1----:R-:W-:-:S03]  /*5270*/  LEA R5, P5, R61, UR6, 0x1 ;  /* 0x000000063d057c11 */ /* 0x002fc6000f8a08ff */
[----:B------:R0:W-:Y:S01]  /*5280*/  STL [R1+0x604], R2 ;  /* 0x0006040201007387 */ /* 0x0001e20000100800 */
[----:B------:R-:W-:-:S03]  /*5290*/  LEA.HI.X.SX32 R198, R59, UR7, 0x1, P6 ;  /* 0x000000073bc67c11 */ /* 0x000fc6000b0f0eff */
[----:B------:R1:W-:Y:S01]  /*52a0*/  STL [R1+0x6a0], R5 ;  /* 0x0006a00501007387 */ /* 0x0003e20000100800 */
[----:B0-----:R-:W-:Y:S02]  /*52b0*/  LEA R2, P3, R63, UR6, 0x1 ;  /* 0x000000063f027c11 */ /* 0x001fe4000f8608ff */
[----:B-1----:R-:W-:-:S03]  /*52c0*/  LEA R5, P2, R65, UR6, 0x1 ;  /* 0x0000000641057c11 */ /* 0x002fc6000f8408ff */
[----:B------:R0:W-:Y:S01]  /*52d0*/  STL [R1+0x60c], R2 ;  /* 0x00060c0201007387 */ /* 0x0001e20000100800 */
[----:B------:R-:W-:-:S03]  /*52e0*/  LEA.HI.X.SX32 R199, R63, UR7, 0x1, P3 ;  /* 0x000000073fc77c11 */ /* 0x000fc600098f0eff */
[----:B------:R1:W-:Y:S01]  /*52f0*/  STL [R1+0x6a4], R5 ;  /* 0x0006a40501007387 */ /* 0x0003e20000100800 */
[----:B0-----:R-:W-:Y:S02]  /*5300*/  LEA R2, P1, R67, UR6, 0x1 ;  /* 0x0000000643027c11 */ /* 0x001fe4000f8208ff */
[----:B-1----:R-:W-:-:S03]  /*5310*/  LEA.HI.X.SX32 R5, R58, UR7, 0x1, P4 ;  /* 0x000000073a057c11 */ /* 0x002fc6000a0f0eff */
[----:B------:R0:W-:Y:S01]  /*5320*/  STL [R1+0x614], R2 ;  /* 0x0006140201007387 */ /* 0x0001e20000100800 */
[----:B------:R-:W-:Y:S02]  /*5330*/  LEA.HI.X.SX32 R200, R67, UR7, 0x1, P1 ;  /* 0x0000000743c87c11 */ /* 0x000fe400088f0eff */
[----:B------:R-:W-:Y:S01]  /*5340*/  CS2R R58, SRZ ;  /* 0x00000000003a7805 */ /* 0x000fe2000001ff00 */
[----:B------:R1:W-:Y:S04]  /*5350*/  STL [R1+0x6a8], R7 ;  /* 0x0006a80701007387 */ /* 0x0003e80000100800 */
[----:B------:R2:W-:Y:S01]  /*5360*/  STL [R1+0x600], R5 ;  /* 0x0006000501007387 */ /* 0x0005e20000100800 */
[----:B0-----:R-:W-:Y:S02]  /*5370*/  LEA R2, P4, R71, UR6, 0x1 ;  /* 0x0000000647027c11 */ /* 0x001fe4000f8808ff */
[----:B-1----:R-:W-:-:S03]  /*5380*/  LEA R7, P6, R62, UR6, 0x1 ;  /* 0x000000063e077c11 */ /* 0x002fc6000f8c08ff */
[----:B------:R0:W-:Y:S01]  /*5390*/  STL [R1+0x61c], R2 ;  /* 0x00061c0201007387 */ /* 0x0001e20000100800 */
[----:B------:R-:W-:Y:S02]  /*53a0*/  LEA.HI.X.SX32 R201, R71, UR7, 0x1, P4 ;  /* 0x0000000747c97c11 */ /* 0x000fe4000a0f0eff */
[----:B--2---:R-:W-:Y:S01]  /*53b0*/  LEA.HI.X.SX32 R5, R61, UR7, 0x1, P5 ;  /* 0x000000073d057c11 */ /* 0x004fe2000a8f0eff */
[----:B------:R1:W-:Y:S01]  /*53c0*/  STL [R1+0x6ac], R7 ;  /* 0x0006ac0701007387 */ /* 0x0003e20000100800 */
[----:B------:R-:W-:-:S03]  /*53d0*/  CS2R R60, SRZ ;  /* 0x00000000003c7805 */ /* 0x000fc6000001ff00 */
[----:B------:R2:W-:Y:S01]  /*53e0*/  STL [R1+0x608], R5 ;  /* 0x0006080501007387 */ /* 0x0005e20000100800 */
[----:B0-----:R-:W-:Y:S02]  /*53f0*/  LEA R2, P5, R73, UR6, 0x1 ;  /* 0x0000000649027c11 */ /* 0x001fe4000f8a08ff */
[----:B-1----:R-:W-:-:S03]  /*5400*/  LEA R7, P3, R49, UR6, 0x1 ;  /* 0x0000000631077c11 */ /* 0x002fc6000f8608ff */
[----:B------:R0:W-:Y:S01]  /*5410*/  STL [R1+0x624], R2 ;  /* 0x0006240201007387 */ /* 0x0001e20000100800 */
[----:B------:R-:W-:Y:S02]  /*5420*/  LEA.HI.X.SX32 R202, R73, UR7, 0x1, P5 ;  /* 0x0000000749ca7c11 */ /* 0x000fe4000a8f0eff */
[----:B------:R-:W-:Y:S02]  /*5430*/  CS2R R72, SRZ ;  /* 0x0000000000487805 */ /* 0x000fe4000001ff00 */
[----:B--2---:R-:W-:Y:S01]  /*5440*/  LEA.HI.X.SX32 R5, R65, UR7, 0x1, P2 ;  /* 0x0000000741057c11 */ /* 0x004fe200090f0eff */
[----:B------:R1:W-:Y:S04]  /*5450*/  STL [R1+0x6b0], R7 ;  /* 0x0006b00701007387 */ /* 0x0003e80000100800 */
[----:B------:R2:W-:Y:S01]  /*5460*/  STL [R1+0x610], R5 ;  /* 0x0006100501007387 */ /* 0x0005e20000100800 */
[----:B0-----:R-:W-:-:S02]  /*5470*/  LEA R2, P2, R64, UR6, 0x1 ;  /* 0x0000000640027c11 */ /* 0x001fc4000f8408ff */
[----:B-1----:R-:W-:-:S03]  /*5480*/  LEA R7, P1, R66, UR6, 0x1 ;  /* 0x0000000642077c11 */ /* 0x002fc6000f8208ff */
[----:B------:R0:W-:Y:S01]  /*5490*/  STL [R1+0x62c], R2 ;  /* 0x00062c0201007387 */ /* 0x0001e20000100800 */
[----:B------:R-:W-:Y:S02]  /*54a0*/  LEA.HI.X.SX32 R203, R64, UR7, 0x1, P2 ;  /* 0x0000000740cb7c11 */ /* 0x000fe400090f0eff */
[----:B------:R-:W-:Y:S02]  /*54b0*/  CS2R R64, SRZ ;  /* 0x0000000000407805 */ /* 0x000fe4000001ff00 */
[----:B--2---:R-:W-:Y:S01]  /*54c0*/  LEA.HI.X.SX32 R5, R69, UR7, 0x1, P0 ;  /* 0x0000000745057c11 */ /* 0x004fe200080f0eff */
[----:B------:R1:W-:Y:S04]  /*54d0*/  STL [R1+0x6b4], R7 ;  /* 0x0006b40701007387 */ /* 0x0003e80000100800 */
[----:B------:R-:W-:Y:S01]  /*54e0*/  STL [R1+0x618], R5 ;  /* 0x0006180501007387 */ /* 0x000fe20000100800 */
[----:B0-----:R-:W-:-:S02]  /*54f0*/  LEA R2, P0, R68, UR6, 0x1 ;  /* 0x0000000644027c11 */ /* 0x001fc4000f8008ff */
[----:B-1----:R-:W-:-:S03]  /*5500*/  LEA R7, P4, R70, UR6, 0x1 ;  /* 0x0000000646077c11 */ /* 0x002fc6000f8808ff */
[----:B------:R0:W-:Y:S01]  /*5510*/  STL [R1+0x634], R2 ;  /* 0x0006340201007387 */ /* 0x0001e20000100800 */
[----:B------:R-:W-:Y:S02]  /*5520*/  LEA.HI.X.SX32 R204, R68, UR7, 0x1, P0 ;  /* 0x0000000744cc7c11 */ /* 0x000fe400080f0eff */
[----:B------:R-:W-:Y:S01]  /*5530*/  CS2R R68, SRZ ;  /* 0x0000000000447805 */ /* 0x000fe2000001ff00 */
[----:B------:R1:W-:Y:S01]  /*5540*/  STL [R1+0x6b8], R7 ;  /* 0x0006b80701007387 */ /* 0x0003e20000100800 */
[----:B0-----:R-:W-:Y:S02]  /*5550*/  LEA.HI.X.SX32 R2, R62, UR7, 0x1, P6 ;  /* 0x000000073e027c11 */ /* 0x001fe4000b0f0eff */
[----:B------:R-:W-:Y:S02]  /*5560*/  CS2R R62, SRZ ;  /* 0x00000000003e7805 */ /* 0x000fe4000001ff00 */
[C---:B------:R-:W-:Y:S01]  /*5570*/  LEA R5, P6, R0.reuse, UR6, 0x1 ;  /* 0x0000000600057c11 */ /* 0x040fe2000f8c08ff */
[----:B------:R-:W-:Y:S01]  /*5580*/  USHF.R.U32.HI UR6, URZ, 0x4, UR4 ;  /* 0x000000043f067899 */ /* 0x000fe20008011604 */
[----:B-1----:R-:W-:Y:S01]  /*5590*/  IMAD.U32 R7, RZ, RZ, UR10 ;  /* 0x0000000aff077e24 */ /* 0x002fe2000f8e00ff */
[----:B------:R0:W-:Y:S01]  /*55a0*/  STL [R1+0x620], R2 ;  /* 0x0006200201007387 */ /* 0x0001e20000100800 */
[----:B------:R-:W-:Y:S01]  /*55b0*/  LEA.HI.X.SX32 R0, R0, UR7, 0x1, P6 ;  /* 0x0000000700007c11 */ /* 0x000fe2000b0f0eff */
[----:B------:R-:W-:-:S02]  /*55c0*/  USGXT.U32 UR4, UR5, 0xe ;  /* 0x0000000e0504789a */ /* 0x000fc40008000000 */
[----:B------:R1:W-:Y:S01]  /*55d0*/  STL [R1+0x6bc], R5 ;  /* 0x0006bc0501007387 */ /* 0x0003e20000100800 */
[----:B------:R-:W-:Y:S01]  /*55e0*/  USGXT.U32 UR6, UR6, 0xe ;  /* 0x0000000e0606789a */ /* 0x000fe20008000000 */
[----:B------:R-:W-:Y:S02]  /*55f0*/  UMOV UR5, URZ ;  /* 0x0000003f00057c82 */ /* 0x000fe40008000000 */
[----:B------:R-:W-:Y:S01]  /*5600*/  UIADD3.64 UR18, UR4, -UR8, URZ ;  /* 0x8000000804127297 */ /* 0x000fe2000fffe03f */
[----:B0-----:R-:W-:Y:S02]  /*5610*/  LEA.HI.X.SX32 R2, R49, UR7, 0x1, P3 ;  /* 0x0000000731027c11 */ /* 0x001fe400098f0eff */
[----:B------:R-:W-:Y:S01]  /*5620*/  CS2R R48, SRZ ;  /* 0x0000000000307805 */ /* 0x000fe2000001ff00 */
[----:B------:R-:W-:Y:S01]  /*5630*/  UMOV UR10, UR4 ;  /* 0x00000004000a7c82 */ /* 0x000fe20008000000 */
[----:B------:R-:W-:Y:S01]  /*5640*/  UMOV UR8, UR6 ;  /* 0x0000000600087c82 */ /* 0x000fe20008000000 */
[----:B-1----:R-:W-:Y:S01]  /*5650*/  LEA.HI.X.SX32 R5, R66, UR7, 0x1, P1 ;  /* 0x0000000742057c11 */ /* 0x002fe200088f0eff */
[----:B------:R0:W-:Y:S01]  /*5660*/  STL [R1+0x628], R2 ;  /* 0x0006280201007387 */ /* 0x0001e20000100800 */
[----:B------:R-:W-:Y:S01]  /*5670*/  CS2R R66, SRZ ;  /* 0x0000000000427805 */ /* 0x000fe2000001ff00 */
[----:B------:R-:W-:-:S02]  /*5680*/  UMOV UR9, 0x40000040 ;  /* 0x4000004000097882 */ /* 0x000fc40000000000 */
[----:B------:R1:W-:Y:S01]  /*5690*/  STL [R1+0x630], R5 ;  /* 0x0006300501007387 */ /* 0x0003e20000100800 */
[----:B0-----:R-:W-:Y:S02]  /*56a0*/  LEA.HI.X.SX32 R2, R70, UR7, 0x1, P4 ;  /* 0x0000000746027c11 */ /* 0x001fe4000a0f0eff */
[----:B------:R-:W-:Y:S01]  /*56b0*/  CS2R R70, SRZ ;  /* 0x0000000000467805 */ /* 0x000fe2000001ff00 */
[----:B------:R-:W-:Y:S01]  /*56c0*/  UMOV UR7, URZ ;  /* 0x0000003f00077c82 */ /* 0x000fe20008000000 */
[----:B-1----:R-:W-:Y:S01]  /*56d0*/  LOP3.LUT R5, R12, 0x10, RZ, 0x3c, !PT ;  /* 0x000000100c057812 */ /* 0x002fe200078e3cff */
[----:B------:R3:W-:Y:S01]  /*56e0*/  STL [R1+0x638], R2 ;  /* 0x0006380201007387 */ /* 0x0007e20000100800 */
[----:B------:R-:W-:-:S03]  /*56f0*/  UIADD3.64 UR12, UR6, UR12, URZ ;  /* 0x0000000c060c7297 */ /* 0x000fc6000fffe03f */
[----:B------:R0:W-:Y:S04]  /*5700*/  STL [R1+0x63c], R0 ;  /* 0x00063c0001007387 */ /* 0x0001e80000100800 */
[----:B------:R-:W-:Y:S01]  /*5710*/  STL [R1+0x400], RZ ;  /* 0x000400ff01007387 */ /* 0x000fe20000100800 */
[----:B---3--:R-:W-:-:S03]  /*5720*/  IMAD R2, R170, R171, RZ ;  /* 0x000000abaa027224 */ /* 0x008fc600078e02ff */
[----:B------:R-:W-:Y:S01]  /*5730*/  STL [R1+0x404], RZ ;  /* 0x000404ff01007387 */ /* 0x000fe20000100800 */
[----:B------:R-:W-:Y:S01]  /*5740*/  IMAD.SHL.U32 R171, R171, 0x10, RZ ;  /* 0x00000010abab7824 */ /* 0x000fe200078e00ff */
[----:B0-----:R-:W-:Y:S02]  /*5750*/  SHF.R.S32.HI R0, RZ, 0x1f, R2 ;  /* 0x0000001fff007819 */ /* 0x001fe40000011402 */
[----:B------:R-:W-:Y:S02]  /*5760*/  STL [R1+0x408], RZ ;  /* 0x000408ff01007387 */ /* 0x000fe40000100800 */
[C---:B------:R-:W-:Y:S02]  /*5770*/  SHF.L.U64.HI R0, R2.reuse, 0x1, R0 ;  /* 0x0000000102007819 */ /* 0x040fe40000010200 */
[----:B------:R-:W-:Y:S01]  /*5780*/  STL [R1+0x40c], RZ ;  /* 0x00040cff01007387 */ /* 0x000fe20000100800 */
[----:B------:R-:W-:-:S03]  /*5790*/  IMAD.SHL.U32 R2, R2, 0x2, RZ ;  /* 0x0000000202027824 */ /* 0x000fc600078e00ff */
[----:B------:R-:W-:Y:S04]  /*57a0*/  STL [R1+0x410], RZ ;  /* 0x000410ff01007387 */ /* 0x000fe80000100800 */
        /* <DEDUP_REMOVED lines=251> */
[----:B------:R-:W-:Y:S04]  /*6760*/  STL [R1], RZ ;  /* 0x000000ff01007387 */ /* 0x000fe80000100800 */
        /* <DEDUP_REMOVED lines=127> */
[----:B------:R0:W-:Y:S04]  /*6f60*/  STL [R1+0x6dc], R5 ;  /* 0x0006dc0501007387 */ /* 0x0001e80000100800 */
[----:B------:R1:W-:Y:S04]  /*6f70*/  STL [R1+0x6d8], R10 ;  /* 0x0006d80a01007387 */ /* 0x0003e80000100800 */
[----:B------:R2:W-:Y:S01]  /*6f80*/  STL [R1+0x6d4], R9 ;  /* 0x0006d40901007387 */ /* 0x0005e20000100800 */
[----:B0-----:R-:W-:-:S02]  /*6f90*/  LOP3.LUT R5, R12, 0x40, RZ, 0x3c, !PT ;  /* 0x000000400c057812 */ /* 0x001fc400078e3cff */
[----:B-1----:R-:W-:-:S03]  /*6fa0*/  LOP3.LUT R10, R12, 0x50, RZ, 0x3c, !PT ;  /* 0x000000500c0a7812 */ /* 0x002fc600078e3cff */
[----:B------:R0:W-:Y:S01]  /*6fb0*/  STL [R1+0x6d0], R5 ;  /* 0x0006d00501007387 */ /* 0x0001e20000100800 */
[----:B--2---:R-:W-:-:S03]  /*6fc0*/  LOP3.LUT R9, R12, 0x60, RZ, 0x3c, !PT ;  /* 0x000000600c097812 */ /* 0x004fc600078e3cff */
[----:B------:R1:W-:Y:S04]  /*6fd0*/  STL [R1+0x6cc], R10 ;  /* 0x0006cc0a01007387 */ /* 0x0003e80000100800 */
[----:B------:R1:W-:Y:S01]  /*6fe0*/  STL [R1+0x6c8], R9 ;  /* 0x0006c80901007387 */ /* 0x0003e20000100800 */
[----:B0-----:R-:W-:-:S05]  /*6ff0*/  LOP3.LUT R5, R12, 0x70, RZ, 0x3c, !PT ;  /* 0x000000700c057812 */ /* 0x001fca00078e3cff */
[----:B------:R1:W-:Y:S02]  /*7000*/  STL [R1+0x6c4], R5 ;  /* 0x0006c40501007387 */ /* 0x0003e40000100800 */
.L_x_1:
[----:B-1----:R-:W0:Y:S01]  /*7010*/  LDC R9, c[0x0][0x238] ;  /* 0x00008e00ff097b82 */ /* 0x002e220000000800 */
[----:B------:R-:W-:Y:S01]  /*7020*/  STL [R1+0xc7c], R150 ;  /* 0x000c7c9601007387 */ /* 0x000fe20000100800 */
[C---:B------:R-:W-:Y:S01]  /*7030*/  ISETP.GT.AND P0, PT, R7.reuse, RZ, PT ;  /* 0x000000ff0700720c */ /* 0x040fe20003f04270 */
[----:B------:R-:W-:Y:S01]  /*7040*/  IMAD.MOV.U32 R5, RZ, RZ, R4 ;  /* 0x000000ffff057224 */ /* 0x000fe200078e0004 */
[----:B------:R-:W-:Y:S01]  /*7050*/  ISETP.GT.AND P1, PT, R7, 0x8, PT ;  /* 0x000000080700780c */ /* 0x000fe20003f24270 */
[----:B------:R1:W-:Y:S01]  /*7060*/  STL [R1+0xc78], R151 ;  /* 0x000c789701007387 */ /* 0x0003e20000100800 */
[----:B------:R-:W-:Y:S01]  /*7070*/  PRMT R10, RZ, 0x7610, R10 ;  /* 0x00007610ff0a7816 */ /* 0x000fe2000000000a */
[----:B------:R-:W-:Y:S01]  /*7080*/  IMAD.MOV.U32 R4, RZ, RZ, R8 ;  /* 0x000000ffff047224 */ /* 0x000fe200078e0008 */
[----:B------:R-:W2:Y:S01]  /*7090*/  LDC R14, c[0x0][0x238] ;  /* 0x00008e00ff0e7b82 */ /* 0x000ea20000000800 */
[----:B------:R-:W-:Y:S01]  /*70a0*/  PRMT R11, RZ, 0x7610, R11 ;  /* 0x00007610ff0b7816 */ /* 0x000fe2000000000b */
[----:B------:R-:W-:Y:S01]  /*70b0*/  STL [R1+0xc08], R172 ;  /* 0x000c08ac01007387 */ /* 0x000fe20000100800 */
[----:B------:R-:W-:-:S02]  /*70c0*/  PRMT R13, RZ, 0x7610, R13 ;  /* 0x00007610ff0d7816 */ /* 0x000fc4000000000d */
[----:B------:R-:W-:Y:S01]  /*70d0*/  PRMT R15, RZ, 0x7610, R15 ;  /* 0x00007610ff0f7816 */ /* 0x000fe2000000000f */
[----:B-----5:R3:W-:Y:S02]  /*70e0*/  STL [R1+0xc00], R6 ;  /* 0x000c000601007387 */ /* 0x0207e40000100800 */
[----:B-1----:R-:W1:Y:S02]  /*70f0*/  LDC R151, c[0x0][0x238] ;  /* 0x00008e00ff977b82 */ /* 0x002e640000000800 */
[----:B------:R-:W4:Y:S06]  /*7100*/  @P0 LDG.E.U16 R10, desc[UR22][R4.64] ;  /* 0x00000016040a0981 */ /* 0x000f2c000c1e1500 */
[----:B------:R-:W2:Y:S01]  /*7110*/  LDC R150, c[0x0][0x238] ;  /* 0x00008e00ff967b82 */ /* 0x000ea20000000800 */
[----:B0-----:R-:W-:Y:S01]  /*7120*/  IMAD.SHL.U32 R9, R9, 0x8, RZ ;  /* 0x0000000809097824 */ /* 0x001fe200078e00ff */
[----:B------:R-:W-:-:S03]  /*7130*/  ISETP.GT.AND P0, PT, R7, 0x1, PT ;  /* 0x000000010700780c */ /* 0x000fc60003f04270 */
[----:B------:R-:W-:-:S03]  /*7140*/  IMAD.WIDE R8, R9, 0x2, R4 ;  /* 0x0000000209087825 */ /* 0x000fc600078e0204 */
[----:B---3--:R-:W0:Y:S02]  /*7150*/  LDC R6, c[0x0][0x238] ;  /* 0x00008e00ff067b82 */ /* 0x008e240000000800 */
[----:B------:R2:W3:Y:S01]  /*7160*/  @P1 LDG.E.U16 R11, desc[UR22][R8.64] ;  /* 0x00000016080b1981 */ /* 0x0004e2000c1e1500 */
[----:B------:R-:W-:Y:S01]  /*7170*/  ISETP.GT.AND P1, PT, R7, 0x9, PT ;  /* 0x000000090700780c */ /* 0x000fe20003f24270 */
[----:B-1----:R-:W-:Y:S02]  /*7180*/  IMAD R151, R151, 0x9, RZ ;  /* 0x0000000997977824 */ /* 0x002fe400078e02ff */
[----:B--2---:R-:W-:Y:S01]  /*7190*/  IMAD.WIDE R8, R14, 0x2, R4 ;  /* 0x000000020e087825 */ /* 0x004fe200078e0204 */
[----:B------:R-:W-:-:S04]  /*71a0*/  PRMT R14, RZ, 0x7610, R14 ;  /* 0x00007610ff0e7816 */ /* 0x000fc8000000000e */
[----:B------:R1:W2:Y:S01]  /*71b0*/  @P0 LDG.E.U16 R13, desc[UR22][R8.64] ;  /* 0x00000016080d0981 */ /* 0x0002a2000c1e1500 */
[----:B------:R-:W-:Y:S02]  /*71c0*/  IMAD.SHL.U32 R150, R150, 0x2, RZ ;  /* 0x0000000296967824 */ /* 0x000fe400078e00ff */
[--C-:B-1----:R-:W-:Y:S01]  /*71d0*/  IMAD.WIDE R8, R151, 0x2, R4.reuse ;  /* 0x0000000297087825 */ /* 0x102fe200078e0204 */
[----:B------:R-:W-:Y:S01]  /*71e0*/  ISETP.GT.AND P0, PT, R7, 0x2, PT ;  /* 0x000000020700780c */ /* 0x000fe20003f04270 */
[----:B------:R-:W1:Y:S03]  /*71f0*/  LDC R151, c[0x0][0x238] ;  /* 0x00008e00ff977b82 */ /* 0x000e660000000800 */
[----:B------:R0:W2:Y:S02]  /*7200*/  @P1 LDG.E.U16 R14, desc[UR22][R8.64] ;  /* 0x00000016080e1981 */ /* 0x0000a4000c1e1500 */
[----:B0-----:R-:W-:-:S03]  /*7210*/  IMAD.WIDE R8, R150, 0x2, R4 ;  /* 0x0000000296087825 */ /* 0x001fc600078e0204 */
[----:B------:R-:W0:Y:S04]  /*7220*/  LDC R150, c[0x0][0x238] ;  /* 0x00008e00ff967b82 */ /* 0x000e280000000800 */
[----:B------:R0:W2:Y:S01]  /*7230*/  @P0 LDG.E.U16 R15, desc[UR22][R8.64] ;  /* 0x00000016080f0981 */ /* 0x0000a2000c1e1500 */
[----:B------:R-:W-:Y:S01]  /*7240*/  ISETP.GT.AND P0, PT, R7, 0xa, PT ;  /* 0x0000000a0700780c */ /* 0x000fe20003f04270 */
[----:B0-----:R-:W-:-:S04]  /*7250*/  IMAD R150, R150, 0xa, RZ ;  /* 0x0000000a96967824 */ /* 0x001fc800078e02ff */
[----:B------:R-:W-:Y:S02]  /*7260*/  IMAD.WIDE R8, R150, 0x2, R4 ;  /* 0x0000000296087825 */ /* 0x000fe400078e0204 */
[----:B------:R-:W0:Y:S01]  /*7270*/  LDC R150, c[0x0][0x238] ;  /* 0x00008e00ff967b82 */ /* 0x000e220000000800 */
[----:B------:R-:W-:-:S06]  /*7280*/  PRMT R16, RZ, 0x7610, R16 ;  /* 0x00007610ff107816 */ /* 0x000fcc0000000010 */
[----:B------:R1:W2:Y:S01]  /*7290*/  @P0 LDG.E.U16 R16, desc[UR22][R8.64] ;  /* 0x0000001608100981 */ /* 0x0002a2000c1e1500 */
[----:B------:R-:W-:Y:S02]  /*72a0*/  ISETP.GT.AND P0, PT, R7, 0x3, PT ;  /* 0x000000030700780c */ /* 0x000fe40003f04270 */
[----:B------:R-:W-:Y:S01]  /*72b0*/  PRMT R17, RZ, 0x7610, R17 ;  /* 0x00007610ff117816 */ /* 0x000fe20000000011 */
[----:B------:R-:W-:Y:S02]  /*72c0*/  IMAD R6, R6, 0xb, RZ ;  /* 0x0000000b06067824 */ /* 0x000fe400078e02ff */
[----:B0-----:R-:W-:-:S04]  /*72d0*/  IMAD R150, R150, 0x3, RZ ;  /* 0x0000000396967824 */ /* 0x001fc800078e02ff */
[--C-:B-1----:R-:W-:Y:S01]  /*72e0*/  IMAD.WIDE R8, R150, 0x2, R4.reuse ;  /* 0x0000000296087825 */ /* 0x102fe200078e0204 */
[----:B------:R-:W-:Y:S01]  /*72f0*/  ISETP.GT.AND P1, PT, R7, 0xb, PT ;  /* 0x0000000b0700780c */ /* 0x000fe20003f24270 */
[----:B------:R-:W0:Y:S03]  /*7300*/  LDC R150, c[0x0][0x238] ;  /* 0x00008e00ff967b82 */ /* 0x000e260000000800 */
[----:B------:R1:W2:Y:S02]  /*7310*/  @P0 LDG.E.U16 R17, desc[UR22][R8.64] ;  /* 0x0000001608110981 */ /* 0x0002a4000c1e1500 */
[----:B-1----:R-:W-:-:S03]  /*7320*/  IMAD.WIDE R8, R6, 0x2, R4 ;  /* 0x0000000206087825 */ /* 0x002fc600078e0204 */
[----:B------:R-:W1:Y:S01]  /*7330*/  LDC R6, c[0x0][0x238] ;  /* 0x00008e00ff067b82 */ /* 0x000e620000000800 */
[----:B------:R-:W-:-:S06]  /*7340*/  PRMT R18, RZ, 0x7610, R18 ;  /* 0x00007610ff127816 */ /* 0x000fcc0000000012 */
[----:B------:R1:W2:Y:S01]  /*7350*/  @P1 LDG.E.U16 R18, desc[UR22][R8.64] ;  /* 0x0000001608121981 */ /* 0x0002a2000c1e1500 */
[----:B------:R-:W-:Y:S01]  /*7360*/  ISETP.GT.AND P0, PT, R7, 0x4, PT ;  /* 0x000000040700780c */ /* 0x000fe20003f04270 */
[----:B-1----:R-:W-:-:S04]  /*7370*/  IMAD.SHL.U32 R6, R6, 0x4, RZ ;  /* 0x0000000406067824 */ /* 0x002fc800078e00ff */
[----:B------:R-:W-:Y:S02]  /*7380*/  IMAD.WIDE R8, R6, 0x2, R4 ;  /* 0x0000000206087825 */ /* 0x000fe400078e0204 */
[----:B------:R-:W1:Y:S01]  /*7390*/  LDC R6, c[0x0][0x238] ;  /* 0x00008e00ff067b82 */ /* 0x000e620000000800 */
[----:B------:R-:W-:Y:S02]  /*73a0*/  ISETP.GT.AND P1, PT, R7, 0xc, PT ;  /* 0x0000000c0700780c */ /* 0x000fe40003f24270 */
[----:B------:R-:W-:Y:S01]  /*73b0*/  PRMT R19, RZ, 0x7610, R19 ;  /* 0x00007610ff137816 */ /* 0x000fe20000000013 */
[----:B0-----:R-:W-:Y:S01]  /*73c0*/  IMAD R150, R150, 0xc, RZ ;  /* 0x0000000c96967824 */ /* 0x001fe200078e02ff */
[----:B------:R-:W-:-:S04]  /*73d0*/  PRMT R20, RZ, 0x7610, R20 ;  /* 0x00007610ff147816 */ /* 0x000fc80000000014 */
[----:B------:R0:W2:Y:S02]  /*73e0*/  @P0 LDG.E.U16 R19, desc[UR22][R8.64] ;  /* 0x0000001608130981 */ /* 0x0000a4000c1e1500 */
[----:B0-----:R-:W-:-:S04]  /*73f0*/  IMAD.WIDE R8, R150, 0x2, R4 ;  /* 0x0000000296087825 */ /* 0x001fc800078e0204 */
[----:B-1----:R-:W-:Y:S01]  /*7400*/  IMAD R6, R6, 0x5, RZ ;  /* 0x0000000506067824 */ /* 0x002fe200078e02ff */
[----:B------:R0:W2:Y:S01]  /*7410*/  @P1 LDG.E.U16 R20, desc[UR22][R8.64] ;  /* 0x0000001608141981 */ /* 0x0000a2000c1e1500 */
[----:B------:R-:W-:Y:S01]  /*7420*/  ISETP.GT.AND P0, PT, R7, 0x5, PT ;  /* 0x000000050700780c */ /* 0x000fe20003f04270 */
[----:B------:R-:W1:Y:S01]  /*7430*/  LDC R150, c[0x0][0x238] ;  /* 0x00008e00ff967b82 */ /* 0x000e620000000800 */
[----:B0-----:R-:W-:-:S07]  /*7440*/  IMAD.WIDE R8, R6, 0x2, R4 ;  /* 0x0000000206087825 */ /* 0x001fce00078e0204 */
[----:B------:R-:W0:Y:S01]  /*7450*/  LDC R6, c[0x0][0x238] ;  /* 0x00008e00ff067b82 */ /* 0x000e220000000800 */
[----:B------:R-:W-:-:S06]  /*7460*/  PRMT R21, RZ, 0x7610, R21 ;  /* 0x00007610ff157816 */ /* 0x000fcc0000000015 */
[----:B------:R4:W2:Y:S01]  /*7470*/  @P0 LDG.E.U16 R21, desc[UR22][R8.64] ;  /* 0x0000001608150981 */ /* 0x0008a2000c1e1500 */
[----:B------:R-:W-:Y:S02]  /*7480*/  ISETP.GT.AND P0, PT, R7, 0xd, PT ;  /* 0x0000000d0700780c */ /* 0x000fe40003f04270 */
[----:B------:R-:W-:Y:S01]  /*7490*/  PRMT R22, RZ, 0x7610, R22 ;  /* 0x00007610ff167816 */ /* 0x000fe20000000016 */
[----:B0-----:R-:W-:-:S04]  /*74a0*/  IMAD R6, R6, 0xd, RZ ;  /* 0x0000000d06067824 */ /* 0x001fc800078e02ff */
[----:B----4-:R-:W-:Y:S01]  /*74b0*/  IMAD.WIDE R8, R6, 0x2, R4 ;  /* 0x0000000206087825 */ /* 0x010fe200078e0204 */
[----:B------:R-:W-:Y:S01]  /*74c0*/  PRMT R23, RZ, 0x7610, R23 ;  /* 0x00007610ff177816 */ /* 0x000fe20000000017 */
[----:B------:R-:W4:Y:S04]  /*74d0*/  LDL.LU R6, [R1+0x63c] ;  /* 0x00063c0001067983 */ /* 0x000f280000300800 */
[----:B------:R0:W2:Y:S01]  /*74e0*/  @P0 LDG.E.U16 R22, desc[UR22][R8.64] ;  /* 0x0000001608160981 */ /* 0x0000a2000c1e1500 */
[----:B------:R-:W-:Y:S01]  /*74f0*/  ISETP.GT.AND P0, PT, R7, 0x6, PT ;  /* 0x000000060700780c */ /* 0x000fe20003f04270 */
[----:B------:R-:W-:Y:S02]  /*7500*/  IMAD R151, R151, 0x6, RZ ;  /* 0x0000000697977824 */ /* 0x000fe400078e02ff */
[----:B-1----:R-:W-:Y:S01]  /*7510*/  IMAD R150, R150, 0xe, RZ ;  /* 0x0000000e96967824 */ /* 0x002fe200078e02ff */
[----:B------:R-:W-:Y:S01]  /*7520*/  ISETP.GT.AND P1, PT, R7, 0xe, PT ;  /* 0x0000000e0700780c */ /* 0x000fe20003f24270 */
[----:B------:R-:W3:Y:S01]  /*7530*/  LDL.LU R172, [R1+0x634] ;  /* 0x0006340001ac7983 */ /* 0x000ee20000300800 */
[----:B0-----:R-:W-:-:S07]  /*7540*/  IMAD.WIDE R8, R151, 0x2, R4 ;  /* 0x0000000297087825 */ /* 0x001fce00078e0204 */
[----:B------:R0:W2:Y:S02]  /*7550*/  @P0 LDG.E.U16 R23, desc[UR22][R8.64] ;  /* 0x0000001608170981 */ /* 0x0000a4000c1e1500 */
[----:B0-----:R-:W-:Y:S02]  /*7560*/  IMAD.WIDE R8, R150, 0x2, R4 ;  /* 0x0000000296087825 */ /* 0x001fe400078e0204 */
[----:B------:R-:W0:Y:S01]  /*7570*/  LDC R150, c[0x0][0x238] ;  /* 0x00008e00ff967b82 */ /* 0x000e220000000800 */
[----:B------:R-:W-:-:S06]  /*7580*/  PRMT R152, RZ, 0x7610, R152 ;  /* 0x00007610ff987816 */ /* 0x000fcc0000000098 */
[----:B------:R1:W2:Y:S01]  /*7590*/  @P1 LDG.E.U16 R152, desc[UR22][R8.64] ;  /* 0x0000001608981981 */ /* 0x0002a2000c1e1500 */
[----:B0-----:R-:W-:-:S04]  /*75a0*/  IMAD R150, R150, 0x7, RZ ;  /* 0x0000000796967824 */ /* 0x001fc800078e02ff */
[----:B-1----:R-:W-:Y:S02]  /*75b0*/  IMAD.WIDE R8, R150, 0x2, R4 ;  /* 0x0000000296087825 */ /* 0x002fe400078e0204 */
[----:B------:R-:W0:Y:S01]  /*75c0*/  LDC R150, c[0x0][0x238] ;  /* 0x00008e00ff967b82 */ /* 0x000e220000000800 */
[----:B------:R-:W-:Y:S02]  /*75d0*/  ISETP.GT.AND P0, PT, R7, 0x7, PT ;  /* 0x000000070700780c */ /* 0x000fe40003f04270 */
[----:B------:R-:W-:-:S11]  /*75e0*/  PRMT R153, RZ, 0x7610, R153 ;  /* 0x00007610ff997816 */ /* 0x000fd60000000099 */
[----:B------:R1:W2:Y:S01]  /*75f0*/  @P0 LDG.E.U16 R153, desc[UR22][R8.64] ;  /* 0x0000001608990981 */ /* 0x0002a2000c1e1500 */
[----:B0-----:R-:W-:-:S04]  /*7600*/  IMAD R150, R150, 0xf, RZ ;  /* 0x0000000f96967824 */ /* 0x001fc800078e02ff */
[----:B-1----:R-:W-:Y:S02]  /*7610*/  IMAD.WIDE R8, R150, 0x2, R4 ;  /* 0x0000000296087825 */ /* 0x002fe400078e0204 */
[----:B------:R-:W3:Y:S04]  /*7620*/  LDL R150, [R1+0x638] ;  /* 0x0006380001967983 */ /* 0x000ee80000100800 */
[----:B------:R0:W-:Y:S04]  /*7630*/  STL [R1+0xc0c], R4 ;  /* 0x000c0c0401007387 */ /* 0x0001e80000100800 */
[----:B0-----:R-:W2:Y:S04]  /*7640*/  LDL.LU R4, [R1+0x6b8] ;  /* 0x0006b80001047983 */ /* 0x001ea80000300800 */
[----:B------:R0:W-:Y:S04]  /*7650*/  STL [R1+0xc04], R5 ;  /* 0x000c040501007387 */ /* 0x0001e80000100800 */
[----:B0-----:R-:W4:Y:S01]  /*7660*/  LDL.LU R5, [R1+0x6bc] ;  /* 0x0006bc0001057983 */ /* 0x001f220000300800 */
[----:B------:R-:W0:Y:S01]  /*7670*/  S2R R151, SR_TID.X ;  /* 0x0000000000977919 */ /* 0x000e220000002100 */
[----:B------:R-:W-:-:S02]  /*7680*/  ISETP.GT.AND P0, PT, R7, 0xf, PT ;  /* 0x0000000f0700780c */ /* 0x000fc40003f04270 */
[----:B------:R-:W-:Y:S01]  /*7690*/  PRMT R155, RZ, 0x7610, R155 ;  /* 0x00007610ff9b7816 */ /* 0x000fe2000000009b */
[----:B------:R1:W-:Y:S10]  /*76a0*/  STL [R1+0xc10], R7 ;  /* 0x000c100701007387 */ /* 0x0003f40000100800 */
[----:B------:R4:W3:Y:S01]  /*76b0*/  @P0 LDG.E.U16 R155, desc[UR22][R8.64] ;  /* 0x00000016089b0981 */ /* 0x0008e2000c1e1500 */
[----:B------:R-:W-:Y:S01]  /*76c0*/  BAR.SYNC.DEFER_BLOCKING 0x0 ;  /* 0x0000000000007b1d */ /* 0x000fe20000010000 */
[----:B0-----:R-:W-:-:S04]  /*76d0*/  LOP3.LUT R151, R151, 0xf, RZ, 0xc0, !PT ;  /* 0x0000000f97977812 */ /* 0x001fc800078ec0ff */
[----:B------:R-:W-:Y:S02]  /*76e0*/  ISETP.GE.AND P0, PT, R151, R7, PT ;  /* 0x000000079700720c */ /* 0x000fe40003f06270 */
[----:B-1----:R-:W3:Y:S01]  /*76f0*/  LDL.LU R7, [R1+0x62c] ;  /* 0x00062c0001077983 */ /* 0x002ee20000300800 */
[----:B------:R-:W-:Y:S02]  /*7700*/  PRMT R157, RZ, 0x7610, R157 ;  /* 0x00007610ff9d7816 */ /* 0x000fe4000000009d */
[----:B----4-:R-:W-:Y:S01]  /*7710*/  IADD3 R8, P1, R5, R2, RZ ;  /* 0x0000000205087210 */ /* 0x010fe20007f3e0ff */
[----:B------:R0:W-:Y:S04]  /*7720*/  STL [R1+0xc14], R5 ;  /* 0x000c140501007387 */ /* 0x0001e80000100800 */
[----:B------:R-:W-:-:S05]  /*7730*/  IMAD.X R9, R6, 0x1, R0, P1 ;  /* 0x0000000106097824 */ /* 0x000fca00008e0600 */
[----:B------:R2:W4:Y:S04]  /*7740*/  @!P0 LDG.E.U16 R157, desc[UR22][R8.64] ;  /* 0x00000016089d8981 */ /* 0x000528000c1e1500 */
[----:B0-----:R-:W4:Y:S04]  /*7750*/  LDL.LU R5, [R1+0x6b4] ;  /* 0x0006b40001057983 */ /* 0x001f280000300800 */
[----:B------:R0:W-:Y:S04]  /*7760*/  STL [R1+0xc18], R6 ;  /* 0x000c180601007387 */ /* 0x0001e80000100800 */
[----:B0-----:R-:W4:Y:S01]  /*7770*/  LDL.LU R6, [R1+0x630] ;  /* 0x0006300001067983 */ /* 0x001f220000300800 */
[----:B--2---:R-:W-:-:S03]  /*7780*/  IADD3 R8, P1, R4, R2, RZ ;  /* 0x0000000204087210 */ /* 0x004fc60007f3e0ff */
[----:B------:R0:W-:Y:S02]  /*7790*/  STL [R1+0xc1c], R4 ;  /* 0x000c1c0401007387 */ /* 0x0001e40000100800 */
[----:B---3--:R-:W-:Y:S02]  /*77a0*/  IMAD.X R9, R150, 0x1, R0, P1 ;  /* 0x0000000196097824 */ /* 0x008fe400008e0600 */
[----:B------:R-:W2:Y:S01]  /*77b0*/  LDL R150, [R1+0x6b0] ;  /* 0x0006b00001967983 */ /* 0x000ea20000100800 */
[----:B------:R-:W-:-:S03]  /*77c0*/  PRMT R156, RZ, 0x7610, R156 ;  /* 0x00007610ff9c7816 */ /* 0x000fc6000000009c */
[----:B0-----:R-:W3:Y:S04]  /*77d0*/  LDL.LU R4, [R1+0x624] ;  /* 0x0006240001047983 */ /* 0x001ee80000300800 */
[----:B------:R0:W3:Y:S04]  /*77e0*/  @!P0 LDG.E.U16 R156, desc[UR22][R8.64] ;  /* 0x00000016089c8981 */ /* 0x0000e8000c1e1500 */
[----:B------:R1:W-:Y:S01]  /*77f0*/  STL [R1+0xc20], R172 ;  /* 0x000c20ac01007387 */ /* 0x0003e20000100800 */
[----:B0-----:R-:W-:-:S03]  /*7800*/  IADD3 R8, P1, R172, R2, RZ ;  /* 0x00000002ac087210 */ /* 0x001fc60007f3e0ff */
[----:B-1----:R-:W3:Y:S01]  /*7810*/  LDL.LU R172, [R1+0x628] ;  /* 0x0006280001ac7983 */ /* 0x002ee20000300800 */
[----:B------:R-:W-:Y:S01]  /*7820*/  PRMT R169, RZ, 0x7610, R169 ;  /* 0x00007610ffa97816 */ /* 0x000fe200000000a9 */
[----:B------:R-:W-:-:S05]  /*7830*/  IMAD.X R9, R204, 0x1, R0, P1 ;  /* 0x00000001cc097824 */ /* 0x000fca00008e0600 */
[----:B------:R0:W3:Y:S01]  /*7840*/  @!P0 LDG.E.U16 R169, desc[UR22][R8.64] ;  /* 0x0000001608a98981 */ /* 0x0000e2000c1e1500 */
[----:B------:R-:W-:Y:S02]  /*7850*/  PRMT R170, RZ, 0x7610, R170 ;  /* 0x00007610ffaa7816 */ /* 0x000fe400000000aa */
[----:B0-----:R-:W-:-:S05]  /*7860*/  IADD3 R8, P1, R205, R2, RZ ;  /* 0x00000002cd087210 */ /* 0x001fca0007f3e0ff */
[----:B------:R-:W-:-:S05]  /*7870*/  IMAD.X R9, R173, 0x1, R0, P1 ;  /* 0x00000001ad097824 */ /* 0x000fca00008e0600 */
[----:B------:R4:W3:Y:S01]  /*7880*/  @!P0 LDG.E.U16 R170, desc[UR22][R8.64] ;  /* 0x0000001608aa8981 */ /* 0x0008e2000c1e1500 */
[----:B------:R-:W-:Y:S02]  /*7890*/  PRMT R154, RZ, 0x7610, R154 ;  /* 0x00007610ff9a7816 */ /* 0x000fe4000000009a */
[----:B------:R-:W-:Y:S01]  /*78a0*/  PRMT R168, RZ, 0x7610, R168 ;  /* 0x00007610ffa87816 */ /* 0x000fe200000000a8 */
[----:B------:R0:W-:Y:S04]  /*78b0*/  STL [R1+0xc24], R204 ;  /* 0x000c24cc01007387 */ /* 0x0001e80000100800 */
[----:B0-----:R-:W3:Y:S01]  /*78c0*/  LDL.LU R204, [R1+0x61c] ;  /* 0x00061c0001cc7983 */ /* 0x001ee20000300800 */
[----:B----4-:R-:W-:-:S03]  /*78d0*/  IADD3 R8, P1, R5, R2, RZ ;  /* 0x0000000205087210 */ /* 0x010fc60007f3e0ff */
[----:B------:R0:W-:Y:S04]  /*78e0*/  STL [R1+0xc28], R5 ;  /* 0x000c280501007387 */ /* 0x0001e80000100800 */
[----:B0-----:R-:W4:Y:S01]  /*78f0*/  LDL.LU R5, [R1+0x6ac] ;  /* 0x0006ac0001057983 */ /* 0x001f220000300800 */
[----:B------:R-:W-:-:S05]  /*7900*/  IMAD.X R9, R6, 0x1, R0, P1 ;  /* 0x0000000106097824 */ /* 0x000fca00008e0600 */
[----:B------:R0:W4:Y:S02]  /*7910*/  @!P0 LDG.E.U16 R154, desc[UR22][R8.64] ;  /* 0x00000016089a8981 */ /* 0x000124000c1e1500 */
[----:B0-----:R-:W-:Y:S02]  /*7920*/  IADD3 R8, P1, R7, R2, RZ ;  /* 0x0000000207087210 */ /* 0x001fe40007f3e0ff */
[----:B------:R0:W-:Y:S03]  /*7930*/  STL [R1+0xc2c], R6 ;  /* 0x000c2c0601007387 */ /* 0x0001e60000100800 */
[----:B------:R-:W-:-:S05]  /*7940*/  IMAD.X R9, R203, 0x1, R0, P1 ;  /* 0x00000001cb097824 */ /* 0x000fca00008e0600 */
[----:B------:R2:W4:Y:S04]  /*7950*/  @!P0 LDG.E.U16 R168, desc[UR22][R8.64] ;  /* 0x0000001608a88981 */ /* 0x000528000c1e1500 */
[----:B0-----:R-:W4:Y:S04]  /*7960*/  LDL.LU R6, [R1+0x620] ;  /* 0x0006200001067983 */ /* 0x001f280000300800 */
[----:B------:R-:W-:Y:S01]  /*7970*/  STL [R1+0xc30], R7 ;  /* 0x000c300701007387 */ /* 0x000fe20000100800 */
[----:B--2---:R-:W-:-:S03]  /*7980*/  IADD3 R8, P1, R150, R2, RZ ;  /* 0x0000000296087210 */ /* 0x004fc60007f3e0ff */
[----:B------:R0:W-:Y:S04]  /*7990*/  STL [R1+0xc34], R203 ;  /* 0x000c34cb01007387 */ /* 0x0001e80000100800 */
[----:B------:R-:W2:Y:S04]  /*79a0*/  LDL R150, [R1+0x6dc] ;  /* 0x0006dc0001967983 */ /* 0x000ea80000100800 */
[----:B------:R-:W2:Y:S04]  /*79b0*/  LDL R151, [R1+0x6d8] ;  /* 0x0006d80001977983 */ /* 0x000ea80000100800 */
[----:B0-----:R-:W2:Y:S01]  /*79c0*/  LDL.LU R203, [R1+0x6a8] ;  /* 0x0006a80001cb7983 */ /* 0x001ea20000300800 */
[----:B---3--:R-:W-:-:S03]  /*79d0*/  IMAD.X R9, R172, 0x1, R0, P1 ;  /* 0x00000001ac097824 */ /* 0x008fc600008e0600 */
[----:B------:R-:W3:Y:S04]  /*79e0*/  LDL.LU R7, [R1+0x614] ;  /* 0x0006140001077983 */ /* 0x000ee80000300800 */
[----:B------:R0:W-:Y:S04]  /*79f0*/  STL [R1+0xc38], R172 ;  /* 0x000c38ac01007387 */ /* 0x0001e80000100800 */
[----:B0-----:R-:W3:Y:S01]  /*7a00*/  LDL.LU R172, [R1+0x618] ;  /* 0x0006180001ac7983 */ /* 0x001ee20000300800 */
[----:B------:R-:W-:-:S03]  /*7a10*/  PRMT R167, RZ, 0x7610, R167 ;  /* 0x00007610ffa77816 */ /* 0x000fc600000000a7 */
[----:B------:R-:W-:Y:S04]  /*7a20*/  STL [R1+0xc3c], R12 ;  /* 0x000c3c0c01007387 */ /* 0x000fe80000100800 */
[----:B------:R0:W3:Y:S04]  /*7a30*/  @!P0 LDG.E.U16 R167, desc[UR22][R8.64] ;  /* 0x0000001608a78981 */ /* 0x0000e8000c1e1500 */
[----:B------:R-:W-:Y:S04]  /*7a40*/  STL [R1+0xc40], R4 ;  /* 0x000c400401007387 */ /* 0x000fe80000100800 */
[----:B------:R-:W-:Y:S01]  /*7a50*/  STS.U16 [R12+UR20+0x4000], R10 ;  /* 0x0040000a0c007988 */ /* 0x000fe20008000414 */
[----:B0-----:R-:W-:-:S03]  /*7a60*/  IADD3 R8, P1, R4, R2, RZ ;  /* 0x0000000204087210 */ /* 0x001fc60007f3e0ff */
[----:B------:R-:W-:Y:S04]  /*7a70*/  STS.U16 [R12+UR20+0x4400], R11 ;  /* 0x0044000b0c007988 */ /* 0x000fe80008000414 */
[----:B------:R-:W-:Y:S01]  /*7a80*/  STL [R1+0xc44], R202 ;  /* 0x000c44ca01007387 */ /* 0x000fe20000100800 */
[----:B------:R-:W-:-:S03]  /*7a90*/  IMAD.X R9, R202, 0x1, R0, P1 ;  /* 0x00000001ca097824 */ /* 0x000fc600008e0600 */
[----:B----4-:R-:W-:Y:S04]  /*7aa0*/  STL [R1+0xc48], R5 ;  /* 0x000c480501007387 */ /* 0x010fe80000100800 */
[----:B------:R-:W-:Y:S04]  /*7ab0*/  STL [R1+0xc4c], R6 ;  /* 0x000c4c0601007387 */ /* 0x000fe80000100800 */
[----:B--2---:R-:W-:Y:S04]  /*7ac0*/  STS.U16 [R150+UR20+0x4080], R13 ;  /* 0x0040800d96007988 */ /* 0x004fe80008000414 */
[----:B------:R0:W-:Y:S04]  /*7ad0*/  STS.U16 [R150+UR20+0x4480], R14 ;  /* 0x0044800e96007988 */ /* 0x0001e80008000414 */
[----:B0-----:R-:W2:Y:S04]  /*7ae0*/  LDL R150, [R1+0x6d4] ;  /* 0x0006d40001967983 */ /* 0x001ea80000100800 */
[----:B------:R-:W4:Y:S04]  /*7af0*/  LDL.LU R202, [R1+0x610] ;  /* 0x0006100001ca7983 */ /* 0x000f280000300800 */
[----:B------:R-:W4:Y:S01]  /*7b00*/  LDL.LU R4, [R1+0x6a4] ;  /* 0x0006a40001047983 */ /* 0x000f220000300800 */
[----:B------:R-:W-:-:S02]  /*7b10*/  PRMT R166, RZ, 0x7610, R166 ;  /* 0x00007610ffa67816 */ /* 0x000fc400000000a6 */
[----:B------:R-:W-:Y:S01]  /*7b20*/  PRMT R165, RZ, 0x7610, R165 ;  /* 0x00007610ffa57816 */ /* 0x000fe200000000a5 */
[----:B------:R-:W4:Y:S04]  /*7b30*/  LDL.LU R12, [R1+0x60c] ;  /* 0x00060c00010c7983 */ /* 0x000f280000300800 */
[----:B------:R0:W4:Y:S02]  /*7b40*/  @!P0 LDG.E.U16 R166, desc[UR22][R8.64] ;  /* 0x0000001608a68981 */ /* 0x000124000c1e1500 */
[----:B0-----:R-:W-:-:S05]  /*7b50*/  IADD3 R8, P1, R5, R2, RZ ;  /* 0x0000000205087210 */ /* 0x001fca0007f3e0ff */
[----:B------:R-:W-:-:S05]  /*7b60*/  IMAD.X R9, R6, 0x1, R0, P1 ;  /* 0x0000000106097824 */ /* 0x000fca00008e0600 */
[----:B------:R0:W4:Y:S01]  /*7b70*/  @!P0 LDG.E.U16 R165, desc[UR22][R8.64] ;  /* 0x0000001608a58981 */ /* 0x000122000c1e1500 */
[----:B------:R-:W-:Y:S02]  /*7b80*/  PRMT R164, RZ, 0x7610, R164 ;  /* 0x00007610ffa47816 */ /* 0x000fe400000000a4 */
[----:B0-----:R-:W-:-:S05]  /*7b90*/  IADD3 R8, P1, R204, R2, RZ ;  /* 0x00000002cc087210 */ /* 0x001fca0007f3e0ff */
[----:B------:R-:W-:Y:S01]  /*7ba0*/  IMAD.X R9, R201, 0x1, R0, P1 ;  /* 0x00000001c9097824 */ /* 0x000fe200008e0600 */
[----:B------:R-:W-:Y:S04]  /*7bb0*/  STL [R1+0xc50], R204 ;  /* 0x000c50cc01007387 */ /* 0x000fe80000100800 */
[----:B------:R0:W4:Y:S04]  /*7bc0*/  @!P0 LDG.E.U16 R164, desc[UR22][R8.64] ;  /* 0x0000001608a48981 */ /* 0x000128000c1e1500 */
[----:B------:R-:W-:Y:S01]  /*7bd0*/  STL [R1+0xc54], R201 ;  /* 0x000c54c901007387 */ /* 0x000fe20000100800 */
[----:B0-----:R-:W-:-:S03]  /*7be0*/  IADD3 R8, P1, R203, R2, RZ ;  /* 0x00000002cb087210 */ /* 0x001fc60007f3e0ff */
[----:B------:R-:W-:Y:S02]  /*7bf0*/  STL [R1+0xc58], R203 ;  /* 0x000c58cb01007387 */ /* 0x000fe40000100800 */
[----:B---3--:R-:W-:Y:S02]  /*7c00*/  IMAD.X R9, R172, 0x1, R0, P1 ;  /* 0x00000001ac097824 */ /* 0x008fe400008e0600 */
[----:B------:R0:W-:Y:S04]  /*7c10*/  STL [R1+0xc5c], R172 ;  /* 0x000c5cac01007387 */ /* 0x0001e80000100800 */
[----:B0-----:R-:W3:Y:S01]  /*7c20*/  LDL R172, [R1+0x6d0] ;  /* 0x0006d00001ac7983 */ /* 0x001ee20000100800 */
[----:B------:R-:W-:-:S03]  /*7c30*/  PRMT R163, RZ, 0x7610, R163 ;  /* 0x00007610ffa37816 */ /* 0x000fc600000000a3 */
[----:B------:R-:W-:Y:S04]  /*7c40*/  STS.U16 [R151+UR20+0x4100], R15 ;  /* 0x0041000f97007988 */ /* 0x000fe80008000414 */
[----:B------:R0:W-:Y:S04]  /*7c50*/  STS.U16 [R151+UR20+0x4500], R16 ;  /* 0x0045001097007988 */ /* 0x0001e80008000414 */
[----:B------:R1:W3:Y:S01]  /*7c60*/  @!P0 LDG.E.U16 R163, desc[UR22][R8.64] ;  /* 0x0000001608a38981 */ /* 0x0002e2000c1e1500 */
[----:B------:R-:W-:-:S03]  /*7c70*/  PRMT R162, RZ, 0x7610, R162 ;  /* 0x00007610ffa27816 */ /* 0x000fc600000000a2 */
[----:B0-----:R-:W3:Y:S04]  /*7c80*/  LDL R151, [R1+0x6cc] ;  /* 0x0006cc0001977983 */ /* 0x001ee80000100800 */
[----:B------:R-:W3:Y:S01]  /*7c90*/  LDL.LU R204, [R1+0x608] ;  /* 0x0006080001cc7983 */ /* 0x000ee20000300800 */
[----:B-1----:R-:W-:-:S03]  /*7ca0*/  IADD3 R8, P1, R7, R2, RZ ;  /* 0x0000000207087210 */ /* 0x002fc60007f3e0ff */
[----:B------:R-:W3:Y:S04]  /*7cb0*/  LDL.LU R6, [R1+0x6a0] ;  /* 0x0006a00001067983 */ /* 0x000ee80000300800 */
[----:B------:R-:W3:Y:S01]  /*7cc0*/  LDL.LU R5, [R1+0x604] ;  /* 0x0006040001057983 */ /* 0x000ee20000300800 */
[----:B------:R-:W-:-:S03]  /*7cd0*/  IMAD.X R9, R200, 0x1, R0, P1 ;  /* 0x00000001c8097824 */ /* 0x000fc600008e0600 */
[----:B------:R-:W-:Y:S04]  /*7ce0*/  STL [R1+0xc60], R7 ;  /* 0x000c600701007387 */ /* 0x000fe80000100800 */
[----:B------:R-:W-:Y:S04]  /*7cf0*/  STL [R1+0xc64], R200 ;  /* 0x000c64c801007387 */ /* 0x000fe80000100800 */
[----:B------:R0:W3:Y:S04]  /*7d00*/  @!P0 LDG.E.U16 R162, desc[UR22][R8.64] ;  /* 0x0000001608a28981 */ /* 0x0000e8000c1e1500 */
[----:B--2---:R-:W-:Y:S04]  /*7d10*/  STS.U16 [R150+UR20+0x4180], R17 ;  /* 0x0041801196007988 */ /* 0x004fe80008000414 */
[----:B------:R1:W-:Y:S04]  /*7d20*/  STS.U16 [R150+UR20+0x4580], R18 ;  /* 0x0045801296007988 */ /* 0x0003e80008000414 */
[----:B----4-:R2:W-:Y:S04]  /*7d30*/  STL [R1+0xc68], R4 ;  /* 0x000c680401007387 */ /* 0x0105e80000100800 */
[----:B------:R-:W-:Y:S04]  /*7d40*/  STL [R1+0xc6c], R202 ;  /* 0x000c6cca01007387 */ /* 0x000fe80000100800 */
[----:B-1----:R-:W4:Y:S01]  /*7d50*/  LDL R150, [R1+0x6c8] ;  /* 0x0006c80001967983 */ /* 0x002f220000100800 */
[----:B0-----:R-:W-:-:S03]  /*7d60*/  IADD3 R8, P1, R4, R2, RZ ;  /* 0x0000000204087210 */ /* 0x001fc60007f3e0ff */
[----:B--2---:R-:W2:Y:S04]  /*7d70*/  LDL R4, [R1+0x6c4] ;  /* 0x0006c40001047983 */ /* 0x004ea80000100800 */
[----:B------:R-:W2:Y:S04]  /*7d80*/  LDL.LU R203, [R1+0x600] ;  /* 0x0006000001cb7983 */ /* 0x000ea80000300800 */
[----:B------:R-:W2:Y:S04]  /*7d90*/  LDL.LU R201, [R1+0x69c] ;  /* 0x00069c0001c97983 */ /* 0x000ea80000300800 */
[----:B------:R-:W-:Y:S04]  /*7da0*/  STL [R1+0xc70], R12 ;  /* 0x000c700c01007387 */ /* 0x000fe80000100800 */
[----:B------:R-:W-:Y:S04]  /*7db0*/  STL [R1+0xc74], R199 ;  /* 0x000c74c701007387 */ /* 0x000fe80000100800 */
[----:B---3--:R-:W-:Y:S04]  /*7dc0*/  STS.U16 [R172+UR20+0x4200], R19 ;  /* 0x00420013ac007988 */ /* 0x008fe80008000414 */
[----:B------:R0:W-:Y:S04]  /*7dd0*/  STS.U16 [R172+UR20+0x4600], R20 ;  /* 0x00460014ac007988 */ /* 0x0001e80008000414 */
[----:B0-----:R-:W3:Y:S04]  /*7de0*/  LDL.LU R172, [R1+0x698] ;  /* 0x0006980001ac7983 */ /* 0x001ee80000300800 */
[----:B------:R-:W3:Y:S04]  /*7df0*/  LDL.LU R7, [R1+0x694] ;  /* 0x0006940001077983 */ /* 0x000ee80000300800 */
[----:B------:R-:W3:Y:S01]  /*7e00*/  LDL.LU R200, [R1+0x690] ;  /* 0x0006900001c87983 */ /* 0x000ee20000300800 */
[----:B------:R-:W-:Y:S01]  /*7e10*/  PRMT R161, RZ, 0x7610, R161 ;  /* 0x00007610ffa17816 */ /* 0x000fe200000000a1 */
[----:B------:R-:W-:-:S02]  /*7e20*/  IMAD.X R9, R202, 0x1, R0, P1 ;  /* 0x00000001ca097824 */ /* 0x000fc400008e0600 */
[----:B------:R-:W-:Y:S04]  /*7e30*/  STS.U16 [R151+UR20+0x4280], R21 ;  /* 0x0042801597007988 */ /* 0x000fe80008000414 */
[----:B------:R0:W3:Y:S04]  /*7e40*/  @!P0 LDG.E.U16 R161, desc[UR22][R8.64] ;  /* 0x0000001608a18981 */ /* 0x0000e8000c1e1500 */
[----:B------:R-:W-:Y:S01]  /*7e50*/  STS.U16 [R151+UR20+0x4680], R22 ;  /* 0x0046801697007988 */ /* 0x000fe20008000414 */
[----:B0-----:R-:W-:-:S05]  /*7e60*/  IADD3 R8, P1, R12, R2, RZ ;  /* 0x000000020c087210 */ /* 0x001fca0007f3e0ff */
[----:B------:R-:W-:Y:S01]  /*7e70*/  IMAD.X R9, R199, 0x1, R0, P1 ;  /* 0x00000001c7097824 */ /* 0x000fe200008e0600 */
[----:B----4-:R-:W-:Y:S04]  /*7e80*/  STS.U16 [R150+UR20+0x4300], R23 ;  /* 0x0043001796007988 */ /* 0x010fe80008000414 */
[----:B------:R0:W-:Y:S04]  /*7e90*/  STS.U16 [R150+UR20+0x4700], R152 ;  /* 0x0047009896007988 */ /* 0x0001e80008000414 */
[----:B--2---:R-:W-:Y:S04]  /*7ea0*/  STS.U16 [R4+UR20+0x4380], R153 ;  /* 0x0043809904007988 */ /* 0x004fe80008000414 */
[----:B0-----:R-:W2:Y:S04]  /*7eb0*/  LDL.LU R150, [R1+0x680] ;  /* 0x0006800001967983 */ /* 0x001ea80000300800 */
[----:B------:R-:W4:Y:S04]  /*7ec0*/  LDL.LU R151, [R1+0x678] ;  /* 0x0006780001977983 */ /* 0x000f280000300800 */
[----:B------:R-:W4:Y:S04]  /*7ed0*/  LDL.LU R199, [R1+0x67c] ;  /* 0x00067c0001c77983 */ /* 0x000f280000300800 */
[----:B------:R-:W2:Y:S04]  /*7ee0*/  LDL.LU R12, [R1+0x684] ;  /* 0x00068400010c7983 */ /* 0x000ea80000300800 */
[----:B------:R0:W-:Y:S04]  /*7ef0*/  STS.U16 [R4+UR20+0x4780], R155 ;  /* 0x0047809b04007988 */ /* 0x0001e80008000414 */
[----:B------:R-:W4:Y:S04]  /*7f00*/  LDL.LU R202, [R1+0x688] ;  /* 0x0006880001ca7983 */ /* 0x000f280000300800 */
[----:B0-----:R-:W2:Y:S01]  /*7f10*/  LDL.LU R4, [R1+0x68c] ;  /* 0x00068c0001047983 */ /* 0x001ea20000300800 */
[----:B------:R-:W-:-:S06]  /*7f20*/  PRMT R160, RZ, 0x7610, R160 ;  /* 0x00007610ffa07816 */ /* 0x000fcc00000000a0 */
[----:B------:R0:W4:Y:S01]  /*7f30*/  @!P0 LDG.E.U16 R160, desc[UR22][R8.64] ;  /* 0x0000001608a08981 */ /* 0x000122000c1e1500 */
[----:B------:R-:W-:Y:S02]  /*7f40*/  PRMT R18, RZ, 0x7610, R18 ;  /* 0x00007610ff127816 */ /* 0x000fe40000000012 */
[----:B0-----:R-:W-:-:S05]  /*7f50*/  IADD3 R8, P1, R6, R2, RZ ;  /* 0x0000000206087210 */ /* 0x001fca0007f3e0ff */
[----:B------:R-:W-:-:S05]  /*7f60*/  IMAD.X R9, R204, 0x1, R0, P1 ;  /* 0x00000001cc097824 */ /* 0x000fca00008e0600 */
        /* <DEDUP_REMOVED lines=14> */
[----:B---3--:R-:W-:-:S05]  /*8050*/  IADD3 R8, P1, R172, R2, RZ ;  /* 0x00000002ac087210 */ /* 0x008fca0007f3e0ff */
[----:B------:R-:W-:-:S05]  /*8060*/  IMAD.X R9, R251, 0x1, R0, P1 ;  /* 0x00000001fb097824 */ /* 0x000fca00008e0600 */
[----:B------:R0:W3:Y:S01]  /*8070*/  @!P0 LDG.E.U16 R14, desc[UR22][R8.64] ;  /* 0x00000016080e8981 */ /* 0x0000e2000c1e1500 */
[----:B------:R-:W-:Y:S02]  /*8080*/  PRMT R13, RZ, 0x7610, R13 ;  /* 0x00007610ff0d7816 */ /* 0x000fe4000000000d */
[----:B0-----:R-:W-:-:S05]  /*8090*/  IADD3 R8, P1, R250, R2, RZ ;  /* 0x00000002fa087210 */ /* 0x001fca0007f3e0ff */
        /* <DEDUP_REMOVED lines=16> */
[----:B------:R-:W-:Y:S01]  /*81a0*/  IMAD.X R9, R194, 0x1, R0, P1 ;  /* 0x00000001c2097824 */ /* 0x000fe200008e0600 */
[----:B------:R0:W-:Y:S04]  /*81b0*/  STS.U16 [R3+UR20], R157 ;  /* 0x0000009d03007988 */ /* 0x0001e80008000414 */
[----:B------:R2:W3:Y:S01]  /*81c0*/  @!P0 LDG.E.U16 R158, desc[UR22][R8.64] ;  /* 0x00000016089e8981 */ /* 0x0004e2000c1e1500 */
[----:B0-----:R-:W-:-:S03]  /*81d0*/  PRMT R157, RZ, 0x7610, R157 ;  /* 0x00007610ff9d7816 */ /* 0x001fc6000000009d */
[----:B------:R0:W-:Y:S02]  /*81e0*/  STS.U16 [R3+UR20+0x100], R156 ;  /* 0x0001009c03007988 */ /* 0x0001e40008000414 */
[----:B0-----:R-:W-:Y:S02]  /*81f0*/  PRMT R156, RZ, 0x7610, R156 ;  /* 0x00007610ff9c7816 */ /* 0x001fe4000000009c */
[----:B------:R-:W-:Y:S01]  /*8200*/  PRMT R155, RZ, 0x7610, R155 ;  /* 0x00007610ff9b7816 */ /* 0x000fe2000000009b */
[----:B------:R0:W-:Y:S02]  /*8210*/  STS.U16 [R3+UR20+0x300], R154 ;  /* 0x0003009a03007988 */ /* 0x0001e40008000414 */
[----:B0-----:R-:W-:Y:S02]  /*8220*/  PRMT R154, RZ, 0x7610, R154 ;  /* 0x00007610ff9a7816 */ /* 0x001fe4000000009a */
[----:B------:R-:W-:Y:S02]  /*8230*/  PRMT R153, RZ, 0x7610, R153 ;  /* 0x00007610ff997816 */ /* 0x000fe40000000099 */
[----:B------:R-:W-:-:S02]  /*8240*/  PRMT R152, RZ, 0x7610, R152 ;  /* 0x00007610ff987816 */ /* 0x000fc40000000098 */
[----:B--2---:R-:W-:-:S05]  /*8250*/  IADD3 R8, P1, R4, R2, RZ ;  /* 0x0000000204087210 */ /* 0x004fca0007f3e0ff */
[----:B------:R-:W-:-:S05]  /*8260*/  IMAD.X R9, R245, 0x1, R0, P1 ;  /* 0x00000001f5097824 */ /* 0x000fca00008e0600 */
[----:B------:R0:W2:Y:S02]  /*8270*/  @!P0 LDG.E.U16 R157, desc[UR22][R8.64] ;  /* 0x00000016089d8981 */ /* 0x0000a4000c1e1500 */
[----:B0-----:R-:W-:-:S05]  /*8280*/  IADD3 R8, P1, R244, R2, RZ ;  /* 0x00000002f4087210 */ /* 0x001fca0007f3e0ff */
[----:B------:R-:W-:-:S05]  /*8290*/  IMAD.X R9, R193, 0x1, R0, P1 ;  /* 0x00000001c1097824 */ /* 0x000fca00008e0600 */
[----:B------:R4:W2:Y:S02]  /*82a0*/  @!P0 LDG.E.U16 R156, desc[UR22][R8.64] ;  /* 0x00000016089c8981 */ /* 0x0008a4000c1e1500 */
[----:B----4-:R-:W-:-:S05]  /*82b0*/  IADD3 R8, P1, R202, R2, RZ ;  /* 0x00000002ca087210 */ /* 0x010fca0007f3e0ff */
[----:B------:R-:W-:-:S05]  /*82c0*/  IMAD.X R9, R243, 0x1, R0, P1 ;  /* 0x00000001f3097824 */ /* 0x000fca00008e0600 */
[----:B------:R0:W4:Y:S02]  /*82d0*/  @!P0 LDG.E.U16 R155, desc[UR22][R8.64] ;  /* 0x00000016089b8981 */ /* 0x000124000c1e1500 */
[----:B0-----:R-:W-:-:S05]  /*82e0*/  IADD3 R8, P1, R242, R2, RZ ;  /* 0x00000002f2087210 */ /* 0x001fca0007f3e0ff */
[----:B------:R-:W-:-:S05]  /*82f0*/  IMAD.X R9, R192, 0x1, R0, P1 ;  /* 0x00000001c0097824 */ /* 0x000fca00008e0600 */
[----:B------:R0:W4:Y:S02]  /*8300*/  @!P0 LDG.E.U16 R154, desc[UR22][R8.64] ;  /* 0x00000016089a8981 */ /* 0x000124000c1e1500 */
[----:B0-----:R-:W-:-:S05]  /*8310*/  IADD3 R8, P1, R12, R2, RZ ;  /* 0x000000020c087210 */ /* 0x001fca0007f3e0ff */
[----:B------:R-:W-:-:S05]  /*8320*/  IMAD.X R9, R241, 0x1, R0, P1 ;  /* 0x00000001f1097824 */ /* 0x000fca00008e0600 */
[----:B------:R0:W4:Y:S02]  /*8330*/  @!P0 LDG.E.U16 R153, desc[UR22][R8.64] ;  /* 0x0000001608998981 */ /* 0x000124000c1e1500 */
        /* <DEDUP_REMOVED lines=9> */
[----:B------:R-:W-:Y:S01]  /*83d0*/  IMAD.X R9, R190, 0x1, R0, P1 ;  /* 0x00000001be097824 */ /* 0x000fe200008e0600 */
[----:B------:R0:W-:Y:S04]  /*83e0*/  STS.U16 [R3+UR20+0x200], R169 ;  /* 0x000200a903007988 */ /* 0x0001e80008000414 */
[----:B------:R1:W4:Y:S01]  /*83f0*/  @!P0 LDG.E.U16 R22, desc[UR22][R8.64] ;  /* 0x0000001608168981 */ /* 0x000322000c1e1500 */
[----:B------:R-:W-:-:S03]  /*8400*/  PRMT R21, RZ, 0x7610, R21 ;  /* 0x00007610ff157816 */ /* 0x000fc60000000015 */
[----:B------:R1:W-:Y:S04]  /*8410*/  STS.U16 [R3+UR20+0x400], R168 ;  /* 0x000400a803007988 */ /* 0x0003e80008000414 */
[----:B0-----:R-:W2:Y:S01]  /*8420*/  LDL.LU R169, [R1+0x668] ;  /* 0x0006680001a97983 */ /* 0x001ea20000300800 */
[----:B-1----:R-:W-:-:S03]  /*8430*/  IADD3 R8, P1, R199, R2, RZ ;  /* 0x00000002c7087210 */ /* 0x002fc60007f3e0ff */
[----:B------:R0:W-:Y:S04]  /*8440*/  STS.U16 [R3+UR20+0x500], R167 ;  /* 0x000500a703007988 */ /* 0x0001e80008000414 */
[----:B------:R-:W4:Y:S01]  /*8450*/  LDL.LU R168, [R1+0x664] ;  /* 0x0006640001a87983 */ /* 0x000f220000300800 */
[----:B------:R-:W-:-:S03]  /*8460*/  IMAD.X R9, R237, 0x1, R0, P1 ;  /* 0x00000001ed097824 */ /* 0x000fc600008e0600 */
[----:B------:R1:W-:Y:S04]  /*8470*/  STS.U16 [R3+UR20+0x600], R166 ;  /* 0x000600a603007988 */ /* 0x0003e80008000414 */
[----:B0-----:R-:W4:Y:S04]  /*8480*/  LDL.LU R167, [R1+0x660] ;  /* 0x0006600001a77983 */ /* 0x001f280000300800 */
[----:B------:R0:W-:Y:S04]  /*8490*/  STS.U16 [R3+UR20+0x700], R165 ;  /* 0x000700a503007988 */ /* 0x0001e80008000414 */
[----:B-1----:R-:W4:Y:S04]  /*84a0*/  LDL.LU R166, [R1+0x65c] ;  /* 0x00065c0001a67983 */ /* 0x002f280000300800 */
[----:B------:R1:W-:Y:S04]  /*84b0*/  STS.U16 [R3+UR20+0x800], R164 ;  /* 0x000800a403007988 */ /* 0x0003e80008000414 */
[----:B0-----:R-:W4:Y:S04]  /*84c0*/  LDL.LU R165, [R1+0x658] ;  /* 0x0006580001a57983 */ /* 0x001f280000300800 */
[----:B------:R0:W-:Y:S04]  /*84d0*/  STS.U16 [R3+UR20+0x900], R163 ;  /* 0x000900a303007988 */ /* 0x0001e80008000414 */
[----:B-1----:R-:W4:Y:S04]  /*84e0*/  LDL.LU R164, [R1+0x654] ;  /* 0x0006540001a47983 */ /* 0x002f280000300800 */
[----:B------:R1:W-:Y:S04]  /*84f0*/  STS.U16 [R3+UR20+0xa00], R162 ;  /* 0x000a00a203007988 */ /* 0x0003e80008000414 */
[----:B0-----:R-:W4:Y:S04]  /*8500*/  LDL.LU R163, [R1+0x650] ;  /* 0x0006500001a37983 */ /* 0x001f280000300800 */
[----:B------:R0:W4:Y:S04]  /*8510*/  @!P0 LDG.E.U16 R21, desc[UR22][R8.64] ;  /* 0x0000001608158981 */ /* 0x000128000c1e1500 */
[----:B-1----:R-:W4:Y:S04]  /*8520*/  LDL.LU R162, [R1+0x64c] ;  /* 0x00064c0001a27983 */ /* 0x002f280000300800 */
[----:B------:R1:W-:Y:S01]  /*8530*/  STL.64 [R1+0xe78], R150 ;  /* 0x000e789601007387 */ /* 0x0003e20000100a00 */
[----:B0-----:R-:W-:-:S03]  /*8540*/  IADD3 R8, P1, R151, R2, RZ ;  /* 0x0000000297087210 */ /* 0x001fc60007f3e0ff */
[----:B-1----:R-:W2:Y:S04]  /*8550*/  LDL.LU R150, [R1+0x670] ;  /* 0x0006700001967983 */ /* 0x002ea80000300800 */
[----:B------:R-:W4:Y:S04]  /*8560*/  LDL.LU R151, [R1+0x66c] ;  /* 0x00066c0001977983 */ /* 0x000f280000300800 */
[----:B------:R0:W-:Y:S04]  /*8570*/  STL.64 [R1+0xe70], R148 ;  /* 0x000e709401007387 */ /* 0x0001e80000100a00 */
[----:B0-----:R-:W4:Y:S04]  /*8580*/  LDL.LU R148, [R1+0x648] ;  /* 0x0006480001947983 */ /* 0x001f280000300800 */
[----:B------:R-:W2:Y:S01]  /*8590*/  LDL.LU R149, [R1+0x674] ;  /* 0x0006740001957983 */ /* 0x000ea20000300800 */
[----:B------:R-:W-:Y:S01]  /*85a0*/  PRMT R20, RZ, 0x7610, R20 ;  /* 0x00007610ff147816 */ /* 0x000fe20000000014 */
[----:B------:R-:W-:-:S05]  /*85b0*/  IMAD.X R9, R236, 0x1, R0, P1 ;  /* 0x00000001ec097824 */ /* 0x000fca00008e0600 */
[----:B------:R0:W4:Y:S01]  /*85c0*/  @!P0 LDG.E.U16 R20, desc[UR22][R8.64] ;  /* 0x0000001608148981 */ /* 0x000122000c1e1500 */
[----:B------:R-:W-:Y:S02]  /*85d0*/  PRMT R19, RZ, 0x7610, R19 ;  /* 0x00007610ff137816 */ /* 0x000fe40000000013 */
[----:B0-----:R-:W-:-:S05]  /*85e0*/  IADD3 R8, P1, R235, R2, RZ ;  /* 0x00000002eb087210 */ /* 0x001fca0007f3e0ff */
[----:B------:R-:W-:Y:S01]  /*85f0*/  IMAD.X R9, R189, 0x1, R0, P1 ;  /* 0x00000001bd097824 */ /* 0x000fe200008e0600 */
[----:B------:R0:W-:Y:S04]  /*8600*/  STS.U16 [R3+UR20+0xd00], R18 ;  /* 0x000d001203007988 */ /* 0x0001e80008000414 */
[----:B------:R2:W4:Y:S01]  /*8610*/  @!P0 LDG.E.U16 R19, desc[UR22][R8.64] ;  /* 0x0000001608138981 */ /* 0x000522000c1e1500 */
[----:B0-----:R-:W-:-:S03]  /*8620*/  PRMT R18, RZ, 0x7610, R18 ;  /* 0x00007610ff127816 */ /* 0x001fc60000000012 */
[----:B------:R0:W-:Y:S02]  /*8630*/  STS.U16 [R3+UR20+0xe00], R17 ;  /* 0x000e001103007988 */ /* 0x0001e40008000414 */
[----:B0-----:R-:W-:Y:S02]  /*8640*/  PRMT R17, RZ, 0x7610, R17 ;  /* 0x00007610ff117816 */ /* 0x001fe40000000011 */
[----:B------:R0:W-:Y:S02]  /*8650*/  STS.U16 [R3+UR20+0xf00], R16 ;  /* 0x000f001003007988 */ /* 0x0001e40008000414 */
[----:B0-----:R-:W-:Y:S02]  /*8660*/  PRMT R16, RZ, 0x7610, R16 ;  /* 0x00007610ff107816 */ /* 0x001fe40000000010 */
[----:B------:R0:W-:Y:S04]  /*8670*/  STS.U16 [R3+UR20+0x1000], R15 ;  /* 0x0010000f03007988 */ /* 0x0001e80008000414 */
[----:B------:R1:W-:Y:S01]  /*8680*/  STL.64 [R1+0xe68], R146 ;  /* 0x000e689201007387 */ /* 0x0003e20000100a00 */
[----:B0-----:R-:W-:-:S03]  /*8690*/  PRMT R15, RZ, 0x7610, R15 ;  /* 0x00007610ff0f7816 */ /* 0x001fc6000000000f */
[----:B-1----:R-:W4:Y:S04]  /*86a0*/  LDL.LU R146, [R1+0x640] ;  /* 0x0006400001927983 */ /* 0x002f280000300800 */
[----:B------:R-:W4:Y:S04]  /*86b0*/  LDL.LU R147, [R1+0x644] ;  /* 0x0006440001937983 */ /* 0x000f280000300800 */
[----:B---3--:R0:W-:Y:S02]  /*86c0*/  STS.U16 [R3+UR20+0x1100], R14 ;  /* 0x0011000e03007988 */ /* 0x0081e40008000414 */
[----:B0-----:R-:W-:-:S02]  /*86d0*/  PRMT R14, RZ, 0x7610, R14 ;  /* 0x00007610ff0e7816 */ /* 0x001fc4000000000e */
[----:B------:R0:W-:Y:S02]  /*86e0*/  STS.U16 [R3+UR20+0x1200], R13 ;  /* 0x0012000d03007988 */ /* 0x0001e40008000414 */
[----:B0-----:R-:W-:Y:S02]  /*86f0*/  PRMT R13, RZ, 0x7610, R13 ;  /* 0x00007610ff0d7816 */ /* 0x001fe4000000000d */
[----:B------:R0:W-:Y:S02]  /*8700*/  STS.U16 [R3+UR20+0x1300], R11 ;  /* 0x0013000b03007988 */ /* 0x0001e40008000414 */
[----:B0-----:R-:W-:Y:S02]  /*8710*/  PRMT R11, RZ, 0x7610, R11 ;  /* 0x00007610ff0b7816 */ /* 0x001fe4000000000b */
[----:B------:R0:W-:Y:S02]  /*8720*/  STS.U16 [R3+UR20+0x1400], R10 ;  /* 0x0014000a03007988 */ /* 0x0001e40008000414 */
[----:B0-----:R-:W-:-:S02]  /*8730*/  PRMT R10, RZ, 0x7610, R10 ;  /* 0x00007610ff0a7816 */ /* 0x001fc4000000000a */
[----:B------:R0:W-:Y:S02]  /*8740*/  STS.U16 [R3+UR20+0xb00], R161 ;  /* 0x000b00a103007988 */ /* 0x0001e40008000414 */
[----:B0-----:R-:W-:Y:S02]  /*8750*/  PRMT R161, RZ, 0x7610, R161 ;  /* 0x00007610ffa17816 */ /* 0x001fe400000000a1 */
[----:B------:R0:W-:Y:S01]  /*8760*/  STS.U16 [R3+UR20+0xc00], R160 ;  /* 0x000c00a003007988 */ /* 0x0001e20008000414 */
[----:B--2---:R-:W-:-:S05]  /*8770*/  IADD3 R8, P1, R149, R2, RZ ;  /* 0x0000000295087210 */ /* 0x004fca0007f3e0ff */
[----:B------:R-:W-:-:S05]  /*8780*/  IMAD.X R9, R234, 0x1, R0, P1 ;  /* 0x00000001ea097824 */ /* 0x000fca00008e0600 */
[----:B------:R1:W2:Y:S02]  /*8790*/  @!P0 LDG.E.U16 R18, desc[UR22][R8.64] ;  /* 0x0000001608128981 */ /* 0x0002a4000c1e1500 */
[----:B-1----:R-:W-:-:S05]  /*87a0*/  IADD3 R8, P1, R233, R2, RZ ;  /* 0x00000002e9087210 */ /* 0x002fca0007f3e0ff */
[----:B------:R-:W-:-:S05]  /*87b0*/  IMAD.X R9, R188, 0x1, R0, P1 ;  /* 0x00000001bc097824 */ /* 0x000fca00008e0600 */
[----:B------:R1:W3:Y:S02]  /*87c0*/  @!P0 LDG.E.U16 R17, desc[UR22][R8.64] ;  /* 0x0000001608118981 */ /* 0x0002e4000c1e1500 */
[----:B-1----:R-:W-:-:S05]  /*87d0*/  IADD3 R8, P1, R150, R2, RZ ;  /* 0x0000000296087210 */ /* 0x002fca0007f3e0ff */
[----:B------:R-:W-:-:S05]  /*87e0*/  IMAD.X R9, R232, 0x1, R0, P1 ;  /* 0x00000001e8097824 */ /* 0x000fca00008e0600 */
[----:B------:R1:W3:Y:S02]  /*87f0*/  @!P0 LDG.E.U16 R16, desc[UR22][R8.64] ;  /* 0x0000001608108981 */ /* 0x0002e4000c1e1500 */
[----:B-1----:R-:W-:-:S05]  /*8800*/  IADD3 R8, P1, R231, R2, RZ ;  /* 0x00000002e7087210 */ /* 0x002fca0007f3e0ff */
[----:B------:R-:W-:-:S05]  /*8810*/  IMAD.X R9, R187, 0x1, R0, P1 ;  /* 0x00000001bb097824 */ /* 0x000fca00008e0600 */
[----:B------:R4:W3:Y:S02]  /*8820*/  @!P0 LDG.E.U16 R15, desc[UR22][R8.64] ;  /* 0x00000016080f8981 */ /* 0x0008e4000c1e1500 */
[----:B----4-:R-:W-:-:S05]  /*8830*/  IADD3 R8, P1, R151, R2, RZ ;  /* 0x0000000297087210 */ /* 0x010fca0007f3e0ff */
[----:B------:R-:W-:-:S05]  /*8840*/  IMAD.X R9, R230, 0x1, R0, P1 ;  /* 0x00000001e6097824 */ /* 0x000fca00008e0600 */
[----:B------:R1:W4:Y:S02]  /*8850*/  @!P0 LDG.E.U16 R14, desc[UR22][R8.64] ;  /* 0x00000016080e8981 */ /* 0x000324000c1e1500 */
[----:B-1----:R-:W-:-:S05]  /*8860*/  IADD3 R8, P1, R229, R2, RZ ;  /* 0x00000002e5087210 */ /* 0x002fca0007f3e0ff */
        /* <DEDUP_REMOVED lines=10> */
[----:B------:R1:W4:Y:S01]  /*8910*/  @!P0 LDG.E.U16 R161, desc[UR22][R8.64] ;  /* 0x0000001608a18981 */ /* 0x000322000c1e1500 */
[----:B0-----:R-:W-:Y:S02]  /*8920*/  PRMT R160, RZ, 0x7610, R160 ;  /* 0x00007610ffa07816 */ /* 0x001fe400000000a0 */
[----:B-1----:R-:W-:-:S05]  /*8930*/  IADD3 R8, P1, R225, R2, RZ ;  /* 0x00000002e1087210 */ /* 0x002fca0007f3e0ff */
[----:B------:R-:W-:Y:S01]  /*8940*/  IMAD.X R9, R183, 0x1, R0, P1 ;  /* 0x00000001b7097824 */ /* 0x000fe200008e0600 */
[----:B------:R0:W-:Y:S04]  /*8950*/  STS.U16 [R3+UR20+0x1500], R159 ;  /* 0x0015009f03007988 */ /* 0x0001e80008000414 */
        /* <DEDUP_REMOVED lines=64> */
[----:B--2---:R0:W-:Y:S04]  /*8d60*/  STS.U16 [R3+UR20+0x2200], R18 ;  /* 0x0022001203007988 */ /* 0x0041e80008000414 */
[----:B------:R1:W2:Y:S01]  /*8d70*/  @!P0 LDG.E.U16 R19, desc[UR22][R8.64] ;  /* 0x0000001608138981 */ /* 0x0002a2000c1e1500 */
[----:B0-----:R-:W-:Y:S02]  /*8d80*/  PRMT R18, RZ, 0x7610, R18 ;  /* 0x00007610ff127816 */ /* 0x001fe40000000012 */
[----:B-1----:R-:W-:-:S05]  /*8d90*/  IADD3 R8, P1, R211, R2, RZ ;  /* 0x00000002d3087210 */ /* 0x002fca0007f3e0ff */
[----:B------:R-:W-:Y:S01]  /*8da0*/  IMAD.X R9, R176, 0x1, R0, P1 ;  /* 0x00000001b0097824 */ /* 0x000fe200008e0600 */
[----:B------:R-:W-:Y:S04]  /*8db0*/  STL.64 [R1+0xe60], R144 ;  /* 0x000e609001007387 */ /* 0x000fe80000100a00 */
[----:B------:R0:W2:Y:S04]  /*8dc0*/  @!P0 LDG.E.U16 R18, desc[UR22][R8.64] ;  /* 0x0000001608128981 */ /* 0x0000a8000c1e1500 */
[----:B------:R-:W-:Y:S01]  /*8dd0*/  STL.64 [R1+0xe58], R142 ;  /* 0x000e588e01007387 */ /* 0x000fe20000100a00 */
[----:B0-----:R-:W-:-:S03]  /*8de0*/  IADD3 R8, P1, R148, R2, RZ ;  /* 0x0000000294087210 */ /* 0x001fc60007f3e0ff */
[----:B------:R-:W-:Y:S04]  /*8df0*/  STL.64 [R1+0xe50], R140 ;  /* 0x000e508c01007387 */ /* 0x000fe80000100a00 */
[----:B---3--:R0:W-:Y:S01]  /*8e00*/  STS.U16 [R3+UR20+0x2300], R17 ;  /* 0x0023001103007988 */ /* 0x0081e20008000414 */
[----:B------:R-:W-:-:S03]  /*8e10*/  IMAD.X R9, R210, 0x1, R0, P1 ;  /* 0x00000001d2097824 */ /* 0x000fc600008e0600 */
[----:B------:R-:W-:Y:S04]  /*8e20*/  STL.64 [R1+0xe48], R138 ;  /* 0x000e488a01007387 */ /* 0x000fe80000100a00 */
[----:B------:R-:W-:Y:S01]  /*8e30*/  STL.64 [R1+0xe40], R136 ;  /* 0x000e408801007387 */ /* 0x000fe20000100a00 */
[----:B0-----:R-:W-:-:S03]  /*8e40*/  PRMT R17, RZ, 0x7610, R17 ;  /* 0x00007610ff117816 */ /* 0x001fc60000000011 */
[----:B------:R-:W-:Y:S04]  /*8e50*/  STL.64 [R1+0xe38], R134 ;  /* 0x000e388601007387 */ /* 0x000fe80000100a00 */
[----:B------:R-:W-:Y:S04]  /*8e60*/  STL.64 [R1+0xe30], R132 ;  /* 0x000e308401007387 */ /* 0x000fe80000100a00 */
[----:B------:R-:W-:Y:S04]  /*8e70*/  STL.64 [R1+0xe28], R130 ;  /* 0x000e288201007387 */ /* 0x000fe80000100a00 */
[----:B------:R-:W-:Y:S04]  /*8e80*/  STL.64 [R1+0xe20], R128 ;  /* 0x000e208001007387 */ /* 0x000fe80000100a00 */
[----:B------:R-:W-:Y:S04]  /*8e90*/  STL.64 [R1+0xe18], R126 ;  /* 0x000e187e01007387 */ /* 0x000fe80000100a00 */
[----:B------:R0:W3:Y:S04]  /*8ea0*/  @!P0 LDG.E.U16 R17, desc[UR22][R8.64] ;  /* 0x0000001608118981 */ /* 0x0000e8000c1e1500 */
[----:B------:R-:W-:Y:S04]  /*8eb0*/  STL.64 [R1+0xe10], R124 ;  /* 0x000e107c01007387 */ /* 0x000fe80000100a00 */
[----:B------:R-:W-:Y:S01]  /*8ec0*/  STL.64 [R1+0xe08], R122 ;  /* 0x000e087a01007387 */ /* 0x000fe20000100a00 */
[----:B0-----:R-:W-:-:S03]  /*8ed0*/  IADD3 R8, P1, R209, R2, RZ ;  /* 0x00000002d1087210 */ /* 0x001fc60007f3e0ff */
[----:B------:R-:W-:Y:S04]  /*8ee0*/  STL.64 [R1+0xe00], R120 ;  /* 0x000e007801007387 */ /* 0x000fe80000100a00 */
[----:B------:R-:W-:Y:S01]  /*8ef0*/  STL.64 [R1+0xdf8], R118 ;  /* 0x000df87601007387 */ /* 0x000fe20000100a00 */
[----:B------:R-:W-:-:S03]  /*8f00*/  IMAD.X R9, R175, 0x1, R0, P1 ;  /* 0x00000001af097824 */ /* 0x000fc600008e0600 */
[----:B------:R0:W-:Y:S04]  /*8f10*/  STS.U16 [R3+UR20+0x2400], R16 ;  /* 0x0024001003007988 */ /* 0x0001e80008000414 */
        /* <DEDUP_REMOVED lines=31> */
[----:B----4-:R0:W-:Y:S04]  /*9110*/  STS.U16 [R3+UR20+0x2600], R14 ;  /* 0x0026000e03007988 */ /* 0x0101e80008000414 */
        /* <DEDUP_REMOVED lines=8> */
[----:B------:R0:W4:Y:S04]  /*91a0*/  @!P0 LDG.E.U16 R14, desc[UR22][R8.64] ;  /* 0x00000016080e8981 */ /* 0x000128000c1e1500 */
        /* <DEDUP_REMOVED lines=18> */
[----:B0-----:R-:W-:-:S02]  /*92d0*/  IMAD.MOV.U32 R8, RZ, RZ, R146 ;  /* 0x000000ffff087224 */ /* 0x001fc400078e0092 */
[----:B------:R-:W-:Y:S01]  /*92e0*/  IMAD.MOV.U32 R9, RZ, RZ, R206 ;  /* 0x000000ffff097224 */ /* 0x000fe200078e00ce */
[----:B------:R-:W-:Y:S01]  /*92f0*/  STL.64 [R1+0xca0], R32 ;  /* 0x000ca02001007387 */ /* 0x000fe20000100a00 */
[----:B------:R-:W-:-:S03]  /*9300*/  IMAD.WIDE R8, R171, 0x2, R8 ;  /* 0x00000002ab087825 */ /* 0x000fc600078e0208 */
[----:B------:R-:W-:Y:S04]  /*9310*/  STL.64 [R1+0xc98], R30 ;  /* 0x000c981e01007387 */ /* 0x000fe80000100a00 */
[----:B------:R-:W-:Y:S04]  /*9320*/  STL.64 [R1+0xc90], R28 ;  /* 0x000c901c01007387 */ /* 0x000fe80000100a00 */
[----:B------:R-:W-:Y:S01]  /*9330*/  STL.64 [R1+0xc88], R26 ;  /* 0x000c881a01007387 */ /* 0x000fe20000100a00 */
[----:B------:R-:W-:-:S03]  /*9340*/  IMAD.MOV.U32 R206, RZ, RZ, R9 ;  /* 0x000000ffffce7224 */ /* 0x000fc600078e0009 */
[----:B------:R-:W-:Y:S04]  /*9350*/  STL.64 [R1+0xc80], R24 ;  /* 0x000c801801007387 */ /* 0x000fe80000100a00 */
[----:B------:R-:W-:Y:S04]  /*9360*/  STL.64 [R1+0xe88], R150 ;  /* 0x000e889601007387 */ /* 0x000fe80000100a00 */
[----:B------:R-:W-:Y:S04]  /*9370*/  STL [R1+0xe80], R149 ;  /* 0x000e809501007387 */ /* 0x000fe80000100800 */
[----:B------:R0:W-:Y:S02]  /*9380*/  STL [R1+0x640], R8 ;  /* 0x0006400801007387 */ /* 0x0001e40000100800 */
[----:B0-----:R-:W-:-:S02]  /*9390*/  IMAD.MOV.U32 R8, RZ, RZ, R147 ;  /* 0x000000ffff087224 */ /* 0x001fc400078e0093 */
[----:B------:R-:W-:Y:S02]  /*93a0*/  IMAD.MOV.U32 R9, RZ, RZ, R208 ;  /* 0x000000ffff097224 */ /* 0x000fe400078e00d0 */
[----:B------:R-:W-:-:S04]  /*93b0*/  IMAD.WIDE R8, R171, 0x2, R8 ;  /* 0x00000002ab087825 */ /* 0x000fc800078e0208 */
[----:B------:R-:W-:Y:S01]  /*93c0*/  IMAD.MOV.U32 R208, RZ, RZ, R9 ;  /* 0x000000ffffd07224 */ /* 0x000fe200078e0009 */
[----:B------:R0:W-:Y:S02]  /*93d0*/  STL [R1+0x644], R8 ;  /* 0x0006440801007387 */ /* 0x0001e40000100800 */
[----:B0-----:R-:W-:Y:S02]  /*93e0*/  IMAD.MOV.U32 R8, RZ, RZ, R148 ;  /* 0x000000ffff087224 */ /* 0x001fe400078e0094 */
        /* <DEDUP_REMOVED lines=26> */
[----:B------:R-:W-:-:S05]  /*9590*/  IMAD.WIDE R8, R171, 0x2, R8 ;  /* 0x00000002ab087825 */ /* 0x000fca00078e0208 */
[----:B------:R0:W-:Y:S04]  /*95a0*/  STL [R1+0x65c], R8 ;  /* 0x00065c0801007387 */ /* 0x0001e80000100800 */
[----:B------:R-:W4:Y:S04]  /*95b0*/  LDL.LU.64 R24, [R1+0x400] ;  /* 0x0004000001187983 */ /* 0x000f280000300a00 */
        /* <DEDUP_REMOVED lines=63> */
[----:B------:R-:W-:Y:S04]  /*99b0*/  STS.U16 [R3+UR20+0x2800], R11 ;  /* 0x0028000b03007988 */ /* 0x000fe80008000414 */
        /* <DEDUP_REMOVED lines=16> */
[----:B--2---:R-:W-:Y:S04]  /*9ac0*/  STS.U16 [R3+UR20+0x3800], R19 ;  /* 0x0038001303007988 */ /* 0x004fe80008000414 */
[----:B------:R-:W-:Y:S04]  /*9ad0*/  STS.U16 [R3+UR20+0x3900], R18 ;  /* 0x0039001203007988 */ /* 0x000fe80008000414 */
[----:B---3--:R-:W-:Y:S04]  /*9ae0*/  STS.U16 [R3+UR20+0x3a00], R17 ;  /* 0x003a001103007988 */ /* 0x008fe80008000414 */
[----:B------:R-:W-:Y:S04]  /*9af0*/  STS.U16 [R3+UR20+0x3b00], R16 ;  /* 0x003b001003007988 */ /* 0x000fe80008000414 */
[----:B------:R-:W-:Y:S04]  /*9b00*/  STS.U16 [R3+UR20+0x3c00], R15 ;  /* 0x003c000f03007988 */ /* 0x000fe80008000414 */
[----:B----4-:R-:W-:Y:S04]  /*9b10*/  STS.U16 [R3+UR20+0x3d00], R14 ;  /* 0x003d000e03007988 */ /* 0x010fe80008000414 */
[----:B------:R-:W-:Y:S01]  /*9b20*/  STS.U16 [R3+UR20+0x3e00], R13 ;  /* 0x003e000d03007988 */ /* 0x000fe20008000414 */
[----:B------:R1:W-:Y:S06]  /*9b30*/  MEMBAR.ALL.CTA ;  /* 0x0000000000007992 */ /* 0x0003ec0000008000 */
[----:B-1----:R-:W1:Y:S02]  /*9b40*/  FENCE.VIEW.ASYNC.S ;  /* 0x00000000000073c6 */ /* 0x002e640000000000 */
[----:B-1----:R-:W-:Y:S01]  /*9b50*/  BAR.SYNC.DEFER_BLOCKING 0x0 ;  /* 0x0000000000007b1d */ /* 0x002fe20000010000 */
[----:B------:R-:W-:-:S02]  /*9b60*/  IMAD.MOV.U32 R220, RZ, RZ, R9 ;  /* 0x000000ffffdc7224 */ /* 0x000fc400078e0009 */
[----:B0-----:R-:W-:Y:S02]  /*9b70*/  IMAD.MOV.U32 R8, RZ, RZ, R167 ;  /* 0x000000ffff087224 */ /* 0x001fe400078e00a7 */
[----:B------:R-:W-:Y:S01]  /*9b80*/  IMAD.MOV.U32 R9, RZ, RZ, R222 ;  /* 0x000000ffff097224 */ /* 0x000fe200078e00de */
[----:B------:R-:W-:-:S06]  /*9b90*/  WARPGROUP.ARRIVE ;  /* 0x00000000000079c5 */ /* 0x000fcc0000000000 */
[----:B------:R-:W-:Y:S01]  /*9ba0*/  HGMMA.64x256x16.F32 R24, gdesc[UR8].tnspA, R24, gsb0 ;  /* 0x23e00000081879f0 */ /* 0x000fe20008000818 */
[----:B------:R-:W-:-:S05]  /*9bb0*/  IMAD.WIDE R8, R171, 0x2, R8 ;  /* 0x00000002ab087825 */ /* 0x000fca00078e0208 */
[----:B------:R-:W-:Y:S01]  /*9bc0*/  STL [R1+0x660], R8 ;  /* 0x0006600801007387 */ /* 0x000fe20000100800 */
[----:B------:R-:W-:-:S03]  /*9bd0*/  WARPGROUP.DEPBAR.LE gsb0, 0x0 ;  /* 0x00008000000079c5 */ /* 0x000fc60000010000 */
[----:B------:R0:W-:Y:S04]  /*9be0*/  STL.64 [R1+0x400], R24 ;  /* 0x0004001801007387 */ /* 0x0001e80000100a00 */
        /* <DEDUP_REMOVED lines=63> */
[----:B0-----:R-:W4:Y:S04]  /*9fe0*/  LDL.LU.64 R24, [R1+0x200] ;  /* 0x0002000001187983 */ /* 0x001f280000300a00 */
[----:B-1----:R-:W4:Y:S04]  /*9ff0*/  LDL.LU.64 R26, [R1+0x208] ;  /* 0x00020800011a7983 */ /* 0x002f280000300a00 */
[----:B--2---:R-:W2:Y:S04]  /*a000*/  LDL.LU.64 R28, [R1+0x210] ;  /* 0x00021000011c7983 */ /* 0x004ea80000300a00 */
[----:B---3--:R-:W2:Y:S04]  /*a010*/  LDL.LU.64 R30, [R1+0x218] ;  /* 0x00021800011e7983 */ /* 0x008ea80000300a00 */
[----:B----4-:R-:W2:Y:S04]  /*a020*/  LDL.LU.64 R32, [R1+0x220] ;  /* 0x0002200001207983 */ /* 0x010ea80000300a00 */
[----:B------:R-:W2:Y:S04]  /*a030*/  LDL.LU.64 R34, [R1+0x228] ;  /* 0x0002280001227983 */ /* 0x000ea80000300a00 */
        /* <DEDUP_REMOVED lines=39> */
[----:B------:R-:W2:Y:S01]  /*a2b0*/  LDL.LU.64 R114, [R1+0x368] ;  /* 0x0003680001727983 */ /* 0x000ea20000300a00 */
[----:B------:R-:W-:-:S03]  /*a2c0*/  IMAD.MOV.U32 R20, RZ, RZ, R124 ;  /* 0x000000ffff147224 */ /* 0x000fc600078e007c */
[----:B------:R-:W2:Y:S01]  /*a2d0*/  LDL.LU.64 R116, [R1+0x370] ;  /* 0x0003700001747983 */ /* 0x000ea20000300a00 */
[----:B------:R-:W-:-:S03]  /*a2e0*/  IMAD.MOV.U32 R21, RZ, RZ, R126 ;  /* 0x000000ffff157224 */ /* 0x000fc600078e007e */
[----:B------:R-:W2:Y:S01]  /*a2f0*/  LDL.LU.64 R118, [R1+0x378] ;  /* 0x0003780001767983 */ /* 0x000ea20000300a00 */
[----:B------:R-:W-:-:S03]  /*a300*/  IMAD.MOV.U32 R16, RZ, RZ, R128 ;  /* 0x000000ffff107224 */ /* 0x000fc600078e0080 */
[----:B------:R-:W2:Y:S01]  /*a310*/  LDL.LU.64 R120, [R1+0x380] ;  /* 0x0003800001787983 */ /* 0x000ea20000300a00 */
[----:B------:R-:W-:-:S03]  /*a320*/  IMAD.MOV.U32 R17, RZ, RZ, R130 ;  /* 0x000000ffff117224 */ /* 0x000fc600078e0082 */
[----:B------:R-:W2:Y:S04]  /*a330*/  LDL.LU.64 R122, [R1+0x388] ;  /* 0x00038800017a7983 */ /* 0x000ea80000300a00 */
[----:B------:R-:W2:Y:S01]  /*a340*/  LDL.LU.64 R124, [R1+0x390] ;  /* 0x00039000017c7983 */ /* 0x000ea20000300a00 */
[----:B------:R-:W-:-:S03]  /*a350*/  IMAD.MOV.U32 R13, RZ, RZ, R134 ;  /* 0x000000ffff0d7224 */ /* 0x000fc600078e0086 */
        /* <DEDUP_REMOVED lines=13> */
[----:B------:R-:W-:Y:S01]  /*a430*/  UMOV UR16, UR8 ;  /* 0x0000000800107c82 */ /* 0x000fe20008000000 */
[----:B------:R-:W-:Y:S01]  /*a440*/  UMOV UR17, UR9 ;  /* 0x0000000900117c82 */ /* 0x000fe20008000000 */
[----:B------:R-:W-:-:S02]  /*a450*/  IMAD.MOV.U32 R222, RZ, RZ, R9 ;  /* 0x000000ffffde7224 */ /* 0x000fc400078e0009 */
[----:B------:R-:W-:Y:S02]  /*a460*/  IMAD.MOV.U32 R8, RZ, RZ, R168 ;  /* 0x000000ffff087224 */ /* 0x000fe400078e00a8 */
[----:B------:R-:W-:Y:S02]  /*a470*/  IMAD.MOV.U32 R9, RZ, RZ, R224 ;  /* 0x000000ffff097224 */ /* 0x000fe400078e00e0 */
[----:B------:R-:W-:-:S04]  /*a480*/  IMAD.WIDE R8, R171, 0x2, R8 ;  /* 0x00000002ab087825 */ /* 0x000fc800078e0208 */
[----:B------:R-:W-:Y:S01]  /*a490*/  IMAD.MOV.U32 R224, RZ, RZ, R9 ;  /* 0x000000ffffe07224 */ /* 0x000fe200078e0009 */
[----:B------:R0:W-:Y:S02]  /*a4a0*/  STL [R1+0x664], R8 ;  /* 0x0006640801007387 */ /* 0x0001e40000100800 */
[----:B0-----:R-:W-:Y:S02]  /*a4b0*/  IMAD.MOV.U32 R8, RZ, RZ, R169 ;  /* 0x000000ffff087224 */ /* 0x001fe400078e00a9 */
[----:B------:R-:W-:Y:S02]  /*a4c0*/  IMAD.MOV.U32 R9, RZ, RZ, R226 ;  /* 0x000000ffff097224 */ /* 0x000fe400078e00e2 */
[----:B------:R-:W-:-:S05]  /*a4d0*/  IMAD.WIDE R8, R171, 0x2, R8 ;  /* 0x00000002ab087825 */ /* 0x000fca00078e0208 */
[----:B------:R-:W-:Y:S01]  /*a4e0*/  STL [R1+0x668], R8 ;  /* 0x0006680801007387 */ /* 0x000fe20000100800 */
[----:B--2---:R-:W-:-:S06]  /*a4f0*/  WARPGROUP.ARRIVE ;  /* 0x00000000000079c5 */ /* 0x004fcc0000000000 */
[----:B------:R-:W-:Y:S03]  /*a500*/  HGMMA.64x256x16.F32 R24, gdesc[UR16].tnspA, R24, gsb0 ;  /* 0x23e00000101879f0 */ /* 0x000fe60008000818 */
[----:B------:R-:W-:Y:S02]  /*a510*/  WARPGROUP.DEPBAR.LE gsb0, 0x0 ;  /* 0x00008000000079c5 */ /* 0x000fe40000010000 */
[----:B------:R-:W-:Y:S04]  /*a520*/  STL.64 [R1+0x200], R24 ;  /* 0x0002001801007387 */ /* 0x000fe80000100a00 */
        /* <DEDUP_REMOVED lines=62> */
[----:B------:R0:W-:Y:S04]  /*a910*/  STL.64 [R1+0x3f8], R150 ;  /* 0x0003f89601007387 */ /* 0x0001e80000100a00 */
[----:B0-----:R-:W2:Y:S04]  /*a920*/  LDL.LU.64 R150, [R1+0xe88] ;  /* 0x000e880001967983 */ /* 0x001ea80000300a00 */
[----:B------:R-:W3:Y:S04]  /*a930*/  LDL.LU R149, [R1+0xe80] ;  /* 0x000e800001957983 */ /* 0x000ee80000300800 */
[----:B------:R-:W4:Y:S04]  /*a940*/  LDL.LU.64 R24, [R1] ;  /* 0x0000000001187983 */ /* 0x000f280000300a00 */
        /* <DEDUP_REMOVED lines=8> */
[----:B------:R-:W4:Y:S01]  /*a9d0*/  LDL.LU.64 R42, [R1+0x48] ;  /* 0x00004800012a7983 */ /* 0x000f220000300a00 */
[----:B------:R-:W-:-:S03]  /*a9e0*/  IMAD.MOV.U32 R152, RZ, RZ, R52 ;  /* 0x000000ffff987224 */ /* 0x000fc600078e0034 */
        /* <DEDUP_REMOVED lines=11> */
[----:B------:R-:W-:Y:S02]  /*aaa0*/  IMAD.MOV.U32 R159, RZ, RZ, R61 ;  /* 0x000000ffff9f7224 */ /* 0x000fe400078e003d */
[----:B------:R-:W-:Y:S01]  /*aab0*/  IMAD.MOV.U32 R158, RZ, RZ, R60 ;  /* 0x000000ffff9e7224 */ /* 0x000fe200078e003c */
[----:B------:R-:W4:Y:S01]  /*aac0*/  LDL.LU.64 R56, [R1+0x80] ;  /* 0x0000800001387983 */ /* 0x000f220000300a00 */
[----:B------:R-:W-:Y:S02]  /*aad0*/  IMAD.MOV.U32 R161, RZ, RZ, R63 ;  /* 0x000000ffffa17224 */ /* 0x000fe400078e003f */
[----:B------:R-:W-:Y:S01]  /*aae0*/  IMAD.MOV.U32 R160, RZ, RZ, R62 ;  /* 0x000000ffffa07224 */ /* 0x000fe200078e003e */
[----:B------:R-:W4:Y:S01]  /*aaf0*/  LDL.LU.64 R58, [R1+0x88] ;  /* 0x00008800013a7983 */ /* 0x000f220000300a00 */
[----:B------:R-:W-:Y:S02]  /*ab00*/  IMAD.MOV.U32 R163, RZ, RZ, R65 ;  /* 0x000000ffffa37224 */ /* 0x000fe400078e0041 */
[----:B------:R-:W-:Y:S01]  /*ab10*/  IMAD.MOV.U32 R162, RZ, RZ, R64 ;  /* 0x000000ffffa27224 */ /* 0x000fe200078e0040 */
[----:B------:R-:W4:Y:S01]  /*ab20*/  LDL.LU.64 R60, [R1+0x90] ;  /* 0x00009000013c7983 */ /* 0x000f220000300a00 */
[----:B------:R-:W-:-:S02]  /*ab30*/  IMAD.MOV.U32 R165, RZ, RZ, R67 ;  /* 0x000000ffffa57224 */ /* 0x000fc400078e0043 */
        /* <DEDUP_REMOVED lines=8> */
[----:B------:R-:W-:-:S03]  /*abc0*/  IMAD.MOV.U32 R170, RZ, RZ, R72 ;  /* 0x000000ffffaa7224 */ /* 0x000fc600078e0048 */
        /* <DEDUP_REMOVED lines=40> */
[----:B--2---:R-:W-:-:S02]  /*ae50*/  IMAD.MOV.U32 R22, RZ, RZ, R150 ;  /* 0x000000ffff167224 */ /* 0x004fc400078e0096 */
[----:B------:R-:W-:Y:S02]  /*ae60*/  IMAD.MOV.U32 R19, RZ, RZ, R151 ;  /* 0x000000ffff137224 */ /* 0x000fe400078e0097 */
[----:B---3--:R-:W-:Y:S02]  /*ae70*/  IMAD.MOV.U32 R23, RZ, RZ, R149 ;  /* 0x000000ffff177224 */ /* 0x008fe400078e0095 */
[----:B------:R-:W4:Y:S04]  /*ae80*/  LDL.LU.64 R148, [R1+0x1f0] ;  /* 0x0001f00001947983 */ /* 0x000f280000300a00 */
[----:B------:R-:W4:Y:S01]  /*ae90*/  LDL.LU.64 R150, [R1+0x1f8] ;  /* 0x0001f80001967983 */ /* 0x000f220000300a00 */
[----:B------:R-:W-:Y:S01]  /*aea0*/  UMOV UR14, UR10 ;  /* 0x0000000a000e7c82 */ /* 0x000fe20008000000 */
[----:B------:R-:W-:Y:S01]  /*aeb0*/  UMOV UR15, UR11 ;  /* 0x0000000b000f7c82 */ /* 0x000fe20008000000 */
[----:B------:R-:W-:-:S02]  /*aec0*/  IMAD.MOV.U32 R226, RZ, RZ, R9 ;  /* 0x000000ffffe27224 */ /* 0x000fc400078e0009 */
[----:B------:R-:W-:Y:S02]  /*aed0*/  IMAD.MOV.U32 R8, RZ, RZ, R228 ;  /* 0x000000ffff087224 */ /* 0x000fe400078e00e4 */
[----:B------:R-:W-:Y:S02]  /*aee0*/  IMAD.MOV.U32 R9, RZ, RZ, R185 ;  /* 0x000000ffff097224 */ /* 0x000fe400078e00b9 */
[----:B------:R-:W-:-:S04]  /*aef0*/  IMAD.WIDE R8, R171, 0x2, R8 ;  /* 0x00000002ab087825 */ /* 0x000fc800078e0208 */
[----:B------:R-:W-:Y:S02]  /*af00*/  IMAD.MOV.U32 R228, RZ, RZ, R8 ;  /* 0x000000ffffe47224 */ /* 0x000fe400078e0008 */
[----:B------:R-:W-:Y:S02]  /*af10*/  IMAD.MOV.U32 R185, RZ, RZ, R9 ;  /* 0x000000ffffb97224 */ /* 0x000fe400078e0009 */
        /* <DEDUP_REMOVED lines=9> */
[----:B----4-:R-:W-:-:S06]  /*afb0*/  WARPGROUP.ARRIVE ;  /* 0x00000000000079c5 */ /* 0x010fcc0000000000 */
[----:B------:R-:W-:Y:S01]  /*afc0*/  HGMMA.64x256x16.F32 R24, gdesc[UR12].tnspA, R24, gsb0 ;  /* 0x23e000000c1879f0 */ /* 0x000fe20008000818 */
[----:B------:R-:W-:Y:S02]  /*afd0*/  IMAD.MOV.U32 R10, RZ, RZ, R205 ;  /* 0x000000ffff0a7224 */ /* 0x000fe400078e00cd */
[----:B------:R-:W-:Y:S02]  /*afe0*/  IMAD.MOV.U32 R11, RZ, RZ, R173 ;  /* 0x000000ffff0b7224 */ /* 0x000fe400078e00ad */
[----:B------:R-:W-:-:S04]  /*aff0*/  IMAD.WIDE R10, R171, 0x2, R10 ;  /* 0x00000002ab0a7825 */ /* 0x000fc800078e020a */
[----:B------:R-:W-:Y:S02]  /*b000*/  IMAD.MOV.U32 R205, RZ, RZ, R10 ;  /* 0x000000ffffcd7224 */ /* 0x000fe400078e000a */
[----:B------:R-:W-:Y:S02]  /*b010*/  IMAD.MOV.U32 R173, RZ, RZ, R11 ;  /* 0x000000ffffad7224 */ /* 0x000fe400078e000b */
[----:B------:R-:W-:Y:S02]  /*b020*/  IMAD.MOV.U32 R10, RZ, RZ, R207 ;  /* 0x000000ffff0a7224 */ /* 0x000fe400078e00cf */
[----:B------:R-:W-:Y:S01]  /*b030*/  IMAD.MOV.U32 R11, RZ, RZ, R174 ;  /* 0x000000ffff0b7224 */ /* 0x000fe200078e00ae */
[----:B------:R-:W-:Y:S02]  /*b040*/  WARPGROUP.DEPBAR.LE gsb0, 0x0 ;  /* 0x00008000000079c5 */ /* 0x000fe40000010000 */
[----:B------:R-:W-:Y:S04]  /*b050*/  STL.64 [R1], R24 ;  /* 0x0000001801007387 */ /* 0x000fe80000100a00 */
        /* <DEDUP_REMOVED lines=63> */
[----:B0-----:R-:W2:Y:S01]  /*b450*/  LDL.LU.64 R150, [R1+0xe78] ;  /* 0x000e780001967983 */ /* 0x001ea20000300a00 */
[----:B------:R-:W-:-:S03]  /*b460*/  IMAD.WIDE R10, R171, 0x2, R10 ;  /* 0x00000002ab0a7825 */ /* 0x000fc600078e020a */
[----:B------:R-:W3:Y:S01]  /*b470*/  LDL.LU.64 R148, [R1+0xe70] ;  /* 0x000e700001947983 */ /* 0x000ee20000300a00 */
[----:B------:R-:W-:Y:S02]  /*b480*/  IMAD.MOV.U32 R207, RZ, RZ, R10 ;  /* 0x000000ffffcf7224 */ /* 0x000fe400078e000a */
[----:B------:R-:W-:Y:S01]  /*b490*/  IMAD.MOV.U32 R174, RZ, RZ, R11 ;  /* 0x000000ffffae7224 */ /* 0x000fe200078e000b */
[----:B------:R-:W3:Y:S01]  /*b4a0*/  LDL.LU.64 R146, [R1+0xe68] ;  /* 0x000e680001927983 */ /* 0x000ee20000300a00 */
[----:B------:R-:W-:Y:S02]  /*b4b0*/  IMAD.MOV.U32 R10, RZ, RZ, R209 ;  /* 0x000000ffff0a7224 */ /* 0x000fe400078e00d1 */
[----:B------:R-:W-:Y:S01]  /*b4c0*/  IMAD.MOV.U32 R11, RZ, RZ, R175 ;  /* 0x000000ffff0b7224 */ /* 0x000fe200078e00af */
[----:B------:R-:W3:Y:S01]  /*b4d0*/  LDL.LU.64 R144, [R1+0xe60] ;  /* 0x000e600001907983 */ /* 0x000ee20000300a00 */
[----:B------:R-:W-:-:S03]  /*b4e0*/  IMAD.WIDE R10, R171, 0x2, R10 ;  /* 0x00000002ab0a7825 */ /* 0x000fc600078e020a */
[----:B------:R-:W3:Y:S01]  /*b4f0*/  LDL.LU.64 R142, [R1+0xe58] ;  /* 0x000e5800018e7983 */ /* 0x000ee20000300a00 */
[----:B------:R-:W-:-:S03]  /*b500*/  IMAD.MOV.U32 R209, RZ, RZ, R10 ;  /* 0x000000ffffd17224 */ /* 0x000fc600078e000a */
        /* <DEDUP_REMOVED lines=9> */
[----:B------:R-:W-:Y:S02]  /*b5a0*/  IMAD.MOV.U32 R211, RZ, RZ, R10 ;  /* 0x000000ffffd37224 */ /* 0x000fe400078e000a */
[----:B------:R-:W-:Y:S02]  /*b5b0*/  IMAD.MOV.U32 R176, RZ, RZ, R11 ;  /* 0x000000ffffb07224 */ /* 0x000fe400078e000b */
        /* <DEDUP_REMOVED lines=22> */
[----:B------:R-:W-:Y:S02]  /*b720*/  IMAD.MOV.U32 R14, RZ, RZ, R132 ;  /* 0x000000ffff0e7224 */ /* 0x000fe400078e0084 */
[----:B------:R-:W-:Y:S01]  /*b730*/  IMAD.WIDE R10, R171, 0x2, R10 ;  /* 0x00000002ab0a7825 */ /* 0x000fe200078e020a */
[----:B------:R-:W3:Y:S03]  /*b740*/  LDL.LU.64 R132, [R1+0xe30] ;  /* 0x000e300001847983 */ /* 0x000ee60000300a00 */
[----:B------:R-:W-:-:S02]  /*b750*/  IMAD.MOV.U32 R232, RZ, RZ, R9 ;  /* 0x000000ffffe87224 */ /* 0x000fc400078e0009 */
[----:B------:R-:W-:Y:S02]  /*b760*/  IMAD.MOV.U32 R19, RZ, RZ, R130 ;  /* 0x000000ffff137224 */ /* 0x000fe400078e0082 */
[----:B------:R-:W-:Y:S01]  /*b770*/  IMAD.MOV.U32 R9, RZ, RZ, R23 ;  /* 0x000000ffff097224 */ /* 0x000fe200078e0017 */
[----:B------:R-:W3:Y:S01]  /*b780*/  LDL.LU.64 R130, [R1+0xe28] ;  /* 0x000e280001827983 */ /* 0x000ee20000300a00 */
[----:B------:R-:W-:Y:S02]  /*b790*/  IMAD.MOV.U32 R18, RZ, RZ, R128 ;  /* 0x000000ffff127224 */ /* 0x000fe400078e0080 */
[----:B------:R-:W-:Y:S01]  /*b7a0*/  IMAD.MOV.U32 R23, RZ, RZ, R126 ;  /* 0x000000ffff177224 */ /* 0x000fe200078e007e */
[----:B------:R-:W3:Y:S01]  /*b7b0*/  LDL.LU.64 R128, [R1+0xe20] ;  /* 0x000e200001807983 */ /* 0x000ee20000300a00 */
[----:B------:R-:W-:Y:S02]  /*b7c0*/  IMAD.MOV.U32 R22, RZ, RZ, R124 ;  /* 0x000000ffff167224 */ /* 0x000fe400078e007c */
[----:B------:R-:W-:Y:S01]  /*b7d0*/  IMAD.MOV.U32 R221, RZ, RZ, R10 ;  /* 0x000000ffffdd7224 */ /* 0x000fe200078e000a */
[----:B------:R-:W3:Y:S01]  /*b7e0*/  LDL.LU.64 R126, [R1+0xe18] ;  /* 0x000e1800017e7983 */ /* 0x000ee20000300a00 */
[----:B------:R-:W-:-:S02]  /*b7f0*/  IMAD.MOV.U32 R181, RZ, RZ, R11 ;  /* 0x000000ffffb57224 */ /* 0x000fc400078e000b */
[----:B------:R-:W-:Y:S01]  /*b800*/  IMAD.MOV.U32 R10, RZ, RZ, R223 ;  /* 0x000000ffff0a7224 */ /* 0x000fe200078e00df */
[----:B------:R-:W3:Y:S01]  /*b810*/  LDL.LU.64 R124, [R1+0xe10] ;  /* 0x000e1000017c7983 */ /* 0x000ee20000300a00 */
[----:B------:R-:W-:-:S03]  /*b820*/  IMAD.MOV.U32 R11, RZ, RZ, R182 ;  /* 0x000000ffff0b7224 */ /* 0x000fc600078e00b6 */
[----:B------:R-:W3:Y:S01]  /*b830*/  LDL.LU.64 R122, [R1+0xe08] ;  /* 0x000e0800017a7983 */ /* 0x000ee20000300a00 */
[----:B------:R-:W-:-:S03]  /*b840*/  IMAD.WIDE R10, R171, 0x2, R10 ;  /* 0x00000002ab0a7825 */ /* 0x000fc600078e020a */
[----:B------:R-:W3:Y:S04]  /*b850*/  LDL.LU.64 R120, [R1+0xe00] ;  /* 0x000e000001787983 */ /* 0x000ee80000300a00 */
[----:B------:R-:W3:Y:S04]  /*b860*/  LDL.LU.64 R118, [R1+0xdf8] ;  /* 0x000df80001767983 */ /* 0x000ee80000300a00 */
[----:B------:R-:W3:Y:S04]  /*b870*/  LDL.LU.64 R116, [R1+0xdf0] ;  /* 0x000df00001747983 */ /* 0x000ee80000300a00 */
[----:B------:R-:W3:Y:S01]  /*b880*/  LDL.LU.64 R114, [R1+0xde8] ;  /* 0x000de80001727983 */ /* 0x000ee20000300a00 */
[----:B------:R-:W-:-:S03]  /*b890*/  IMAD.MOV.U32 R223, RZ, RZ, R10 ;  /* 0x000000ffffdf7224 */ /* 0x000fc600078e000a */
[----:B------:R-:W3:Y:S01]  /*b8a0*/  LDL.LU.64 R112, [R1+0xde0] ;  /* 0x000de00001707983 */ /* 0x000ee20000300a00 */
[----:B------:R-:W-:-:S03]  /*b8b0*/  IMAD.MOV.U32 R182, RZ, RZ, R11 ;  /* 0x000000ffffb67224 */ /* 0x000fc600078e000b */
[----:B------:R-:W3:Y:S01]  /*b8c0*/  LDL.LU.64 R110, [R1+0xdd8] ;  /* 0x000dd800016e7983 */ /* 0x000ee20000300a00 */
[----:B------:R-:W-:-:S03]  /*b8d0*/  IMAD.MOV.U32 R10, RZ, RZ, R225 ;  /* 0x000000ffff0a7224 */ /* 0x000fc600078e00e1 */
[----:B------:R-:W3:Y:S01]  /*b8e0*/  LDL.LU.64 R108, [R1+0xdd0] ;  /* 0x000dd000016c7983 */ /* 0x000ee20000300a00 */
[----:B------:R-:W-:-:S03]  /*b8f0*/  IMAD.MOV.U32 R11, RZ, RZ, R183 ;  /* 0x000000ffff0b7224 */ /* 0x000fc600078e00b7 */
[----:B------:R-:W3:Y:S04]  /*b900*/  LDL.LU.64 R106, [R1+0xdc8] ;  /* 0x000dc800016a7983 */ /* 0x000ee80000300a00 */
        /* <DEDUP_REMOVED lines=44> */
[----:B------:R-:W3:Y:S01]  /*bbd0*/  LDL.LU.64 R48, [R1+0xce0] ;  /* 0x000ce00001307983 */ /* 0x000ee20000300a00 */
[----:B------:R-:W-:-:S03]  /*bbe0*/  IMAD.MOV.U32 R8, RZ, RZ, R9 ;  /* 0x000000ffff087224 */ /* 0x000fc600078e0009 */
[----:B------:R-:W3:Y:S01]  /*bbf0*/  LDL.LU.64 R46, [R1+0xcd8] ;  /* 0x000cd800012e7983 */ /* 0x000ee20000300a00 */
[----:B------:R-:W-:-:S03]  /*bc00*/  IMAD.MOV.U32 R9, RZ, RZ, R234 ;  /* 0x000000ffff097224 */ /* 0x000fc600078e00ea */
        /* <DEDUP_REMOVED lines=8> */
[----:B------:R-:W-:Y:S02]  /*bc90*/  IMAD.MOV.U32 R11, RZ, RZ, R188 ;  /* 0x000000ffff0b7224 */ /* 0x000fe400078e00bc */
[C---:B------:R-:W-:Y:S01]  /*bca0*/  IMAD.WIDE R8, R171.reuse, 0x2, R8 ;  /* 0x00000002ab087825 */ /* 0x040fe200078e0208 */
[----:B------:R-:W3:Y:S04]  /*bcb0*/  LDL.LU.64 R34, [R1+0xca8] ;  /* 0x000ca80001227983 */ /* 0x000ee80000300a00 */
[----:B------:R-:W3:Y:S01]  /*bcc0*/  LDL.LU.64 R32, [R1+0xca0] ;  /* 0x000ca00001207983 */ /* 0x000ee20000300a00 */
[----:B------:R-:W-:-:S03]  /*bcd0*/  IMAD.WIDE R10, R171, 0x2, R10 ;  /* 0x00000002ab0a7825 */ /* 0x000fc600078e020a */
[----:B------:R-:W3:Y:S04]  /*bce0*/  LDL.LU.64 R30, [R1+0xc98] ;  /* 0x000c9800011e7983 */ /* 0x000ee80000300a00 */
[----:B------:R-:W3:Y:S01]  /*bcf0*/  LDL.LU.64 R28, [R1+0xc90] ;  /* 0x000c9000011c7983 */ /* 0x000ee20000300a00 */
[----:B------:R-:W-:-:S03]  /*bd00*/  IMAD.MOV.U32 R234, RZ, RZ, R9 ;  /* 0x000000ffffea7224 */ /* 0x000fc600078e0009 */
[----:B------:R-:W3:Y:S04]  /*bd10*/  LDL.LU.64 R26, [R1+0xc88] ;  /* 0x000c8800011a7983 */ /* 0x000ee80000300a00 */
[----:B------:R-:W3:Y:S01]  /*bd20*/  LDL.LU.64 R24, [R1+0xc80] ;  /* 0x000c800001187983 */ /* 0x000ee20000300a00 */
[----:B------:R-:W-:-:S03]  /*bd30*/  IMAD.MOV.U32 R188, RZ, RZ, R11 ;  /* 0x000000ffffbc7224 */ /* 0x000fc600078e000b */
[----:B------:R2:W-:Y:S01]  /*bd40*/  STL [R1+0x674], R8 ;  /* 0x0006740801007387 */ /* 0x0005e20000100800 */
[----:B------:R-:W-:Y:S02]  /*bd50*/  IMAD.MOV.U32 R11, RZ, RZ, R189 ;  /* 0x000000ffff0b7224 */ /* 0x000fe400078e00bd */
[----:B------:R-:W-:Y:S02]  /*bd60*/  IMAD.MOV.U32 R233, RZ, RZ, R10 ;  /* 0x000000ffffe97224 */ /* 0x000fe400078e000a */
[----:B------:R-:W-:Y:S02]  /*bd70*/  IMAD.MOV.U32 R10, RZ, RZ, R235 ;  /* 0x000000ffff0a7224 */ /* 0x000fe400078e00eb */
[----:B--2---:R-:W-:Y:S02]  /*bd80*/  IMAD.MOV.U32 R8, RZ, RZ, R150 ;  /* 0x000000ffff087224 */ /* 0x004fe400078e0096 */
[----:B------:R-:W-:Y:S01]  /*bd90*/  IMAD.MOV.U32 R9, RZ, RZ, R151 ;  /* 0x000000ffff097224 */ /* 0x000fe200078e0097 */
[----:B------:R-:W3:Y:S01]  /*bda0*/  LDL.LU R150, [R1+0xc7c] ;  /* 0x000c7c0001967983 */ /* 0x000ee20000300800 */
[----:B------:R-:W-:-:S02]  /*bdb0*/  IMAD.MOV.U32 R189, RZ, RZ, R8 ;  /* 0x000000ffffbd7224 */ /* 0x000fc400078e0008 */
[----:B------:R-:W-:Y:S01]  /*bdc0*/  IMAD.MOV.U32 R8, RZ, RZ, R9 ;  /* 0x000000ffff087224 */ /* 0x000fe200078e0009 */
[----:B------:R-:W3:Y:S01]  /*bdd0*/  LDL.LU R151, [R1+0xc78] ;  /* 0x000c780001977983 */ /* 0x000ee20000300800 */
[----:B------:R-:W-:Y:S02]  /*bde0*/  IMAD.MOV.U32 R9, RZ, RZ, R236 ;  /* 0x000000ffff097224 */ /* 0x000fe400078e00ec */
[----:B------:R-:W-:-:S04]  /*bdf0*/  IMAD.WIDE R10, R171, 0x2, R10 ;  /* 0x00000002ab0a7825 */ /* 0x000fc800078e020a */
[----:B------:R-:W-:Y:S02]  /*be00*/  IMAD.MOV.U32 R236, RZ, RZ, R189 ;  /* 0x000000ffffec7224 */ /* 0x000fe400078e00bd */
[----:B------:R-:W-:-:S04]  /*be10*/  IMAD.WIDE R8, R171, 0x2, R8 ;  /* 0x00000002ab087825 */ /* 0x000fc800078e0208 */
[----:B------:R-:W-:Y:S01]  /*be20*/  IMAD.MOV.U32 R189, RZ, RZ, R11 ;  /* 0x000000ffffbd7224 */ /* 0x000fe200078e000b */
[----:B------:R0:W-:Y:S01]  /*be30*/  STL [R1+0x678], R8 ;  /* 0x0006780801007387 */ /* 0x0001e20000100800 */
[----:B------:R-:W-:Y:S02]  /*be40*/  IMAD.MOV.U32 R11, RZ, RZ, R236 ;  /* 0x000000ffff0b7224 */ /* 0x000fe400078e00ec */
[----:B------:R-:W-:Y:S02]  /*be50*/  IMAD.MOV.U32 R236, RZ, RZ, R9 ;  /* 0x000000ffffec7224 */ /* 0x000fe400078e0009 */
[----:B0-----:R-:W-:Y:S02]  /*be60*/  IMAD.MOV.U32 R8, RZ, RZ, R199 ;  /* 0x000000ffff087224 */ /* 0x001fe400078e00c7 */
[----:B------:R-:W-:Y:S01]  /*be70*/  IMAD.MOV.U32 R9, RZ, RZ, R237 ;  /* 0x000000ffff097224 */ /* 0x000fe200078e00ed */
[----:B------:R-:W2:Y:S01]  /*be80*/  LDL.LU R199, [R1+0xc74] ;  /* 0x000c740001c77983 */ /* 0x000ea20000300800 */
[----:B------:R-:W-:-:S04]  /*be90*/  IMAD.WIDE R8, R171, 0x2, R8 ;  /* 0x00000002ab087825 */ /* 0x000fc800078e0208 */
[----:B------:R-:W-:Y:S01]  /*bea0*/  IMAD.MOV.U32 R237, RZ, RZ, R9 ;  /* 0x000000ffffed7224 */ /* 0x000fe200078e0009 */
[----:B------:R0:W-:Y:S01]  /*beb0*/  STL [R1+0x67c], R8 ;  /* 0x00067c0801007387 */ /* 0x0001e20000100800 */
[----:B------:R-:W-:-:S04]  /*bec0*/  IMAD.MOV.U32 R9, RZ, RZ, R11 ;  /* 0x000000ffff097224 */ /* 0x000fc800078e000b */
[----:B0-----:R-:W-:Y:S02]  /*bed0*/  IMAD.MOV.U32 R8, RZ, RZ, R9 ;  /* 0x000000ffff087224 */ /* 0x001fe400078e0009 */
[----:B------:R-:W-:Y:S02]  /*bee0*/  IMAD.MOV.U32 R9, RZ, RZ, R239 ;  /* 0x000000ffff097224 */ /* 0x000fe400078e00ef */
[----:B------:R-:W-:-:S04]  /*bef0*/  IMAD.WIDE R8, R171, 0x2, R8 ;  /* 0x00000002ab087825 */ /* 0x000fc800078e0208 */
[----:B------:R-:W-:Y:S01]  /*bf00*/  IMAD.MOV.U32 R239, RZ, RZ, R9 ;  /* 0x000000ffffef7224 */ /* 0x000fe200078e0009 */
[----:B------:R0:W-:Y:S01]  /*bf10*/  STL [R1+0x680], R8 ;  /* 0x0006800801007387 */ /* 0x0001e20000100800 */
[----:B------:R-:W-:-:S03]  /*bf20*/  IMAD.MOV.U32 R9, RZ, RZ, R12 ;  /* 0x000000ffff097224 */ /* 0x000fc600078e000c */
[----:B------:R-:W4:Y:S01]  /*bf30*/  LDL.LU R12, [R1+0xc70] ;  /* 0x000c7000010c7983 */ /* 0x000f220000300800 */
[----:B0-----:R-:W-:Y:S02]  /*bf40*/  IMAD.MOV.U32 R8, RZ, RZ, R9 ;  /* 0x000000ffff087224 */ /* 0x001fe400078e0009 */
[----:B------:R-:W-:Y:S02]  /*bf50*/  IMAD.MOV.U32 R9, RZ, RZ, R241 ;  /* 0x000000ffff097224 */ /* 0x000fe400078e00f1 */
[----:B------:R-:W-:-:S04]  /*bf60*/  IMAD.WIDE R8, R171, 0x2, R8 ;  /* 0x00000002ab087825 */ /* 0x000fc800078e0208 */
[----:B------:R-:W-:Y:S01]  /*bf70*/  IMAD.MOV.U32 R241, RZ, RZ, R9 ;  /* 0x000000fffff17224 */ /* 0x000fe200078e0009 */
[----:B------:R0:W-:Y:S01]  /*bf80*/  STL [R1+0x684], R8 ;  /* 0x0006840801007387 */ /* 0x0001e20000100800 */
[----:B------:R-:W-:-:S03]  /*bf90*/  IMAD.MOV.U32 R9, RZ, RZ, R202 ;  /* 0x000000ffff097224 */ /* 0x000fc600078e00ca */
[----:B------:R-:W3:Y:S01]  /*bfa0*/  LDL.LU R202, [R1+0xc6c] ;  /* 0x000c6c0001ca7983 */ /* 0x000ee20000300800 */
        /* <DEDUP_REMOVED lines=41> */
[----:B0-----:R-:W-:Y:S02]  /*c240*/  IMAD.MOV.U32 R8, RZ, RZ, R9 ;  /* 0x000000ffff087224 */ /* 0x001fe400078e0009 */
[----:B------:R-:W-:-:S04]  /*c250*/  IMAD.WIDE R10, R171, 0x2, R10 ;  /* 0x00000002ab0a7825 */ /* 0x000fc800078e020a */
[----:B------:R-:W-:Y:S02]  /*c260*/  IMAD.MOV.U32 R9, RZ, RZ, R251 ;  /* 0x000000ffff097224 */ /* 0x000fe400078e00fb */
[----:B------:R-:W-:Y:S02]  /*c270*/  IMAD.MOV.U32 R242, RZ, RZ, R10 ;  /* 0x000000fffff27224 */ /* 0x000fe400078e000a */
[----:B------:R-:W-:Y:S02]  /*c280*/  IMAD.MOV.U32 R192, RZ, RZ, R11 ;  /* 0x000000ffffc07224 */ /* 0x000fe400078e000b */
[----:B------:R-:W-:Y:S02]  /*c290*/  IMAD.MOV.U32 R10, RZ, RZ, R244 ;  /* 0x000000ffff0a7224 */ /* 0x000fe400078e00f4 */
[----:B------:R-:W-:Y:S02]  /*c2a0*/  IMAD.MOV.U32 R11, RZ, RZ, R193 ;  /* 0x000000ffff0b7224 */ /* 0x000fe400078e00c1 */
[----:B------:R-:W-:-:S04]  /*c2b0*/  IMAD.WIDE R8, R171, 0x2, R8 ;  /* 0x00000002ab087825 */ /* 0x000fc800078e0208 */
[----:B------:R-:W-:Y:S01]  /*c2c0*/  IMAD.WIDE R10, R171, 0x2, R10 ;  /* 0x00000002ab0a7825 */ /* 0x000fe200078e020a */
[----:B------:R0:W-:Y:S03]  /*c2d0*/  STL [R1+0x698], R8 ;  /* 0x0006980801007387 */ /* 0x0001e60000100800 */
[----:B------:R-:W-:Y:S02]  /*c2e0*/  IMAD.MOV.U32 R251, RZ, RZ, R9 ;  /* 0x000000fffffb7224 */ /* 0x000fe400078e0009 */
[----:B------:R-:W-:Y:S02]  /*c2f0*/  IMAD.MOV.U32 R244, RZ, RZ, R10 ;  /* 0x000000fffff47224 */ /* 0x000fe400078e000a */
[----:B------:R-:W-:Y:S02]  /*c300*/  IMAD.MOV.U32 R193, RZ, RZ, R11 ;  /* 0x000000ffffc17224 */ /* 0x000fe400078e000b */
[----:B------:R-:W-:-:S02]  /*c310*/  IMAD.MOV.U32 R10, RZ, RZ, R246 ;  /* 0x000000ffff0a7224 */ /* 0x000fc400078e00f6 */
[----:B0-----:R-:W-:Y:S02]  /*c320*/  IMAD.MOV.U32 R8, RZ, RZ, R203 ;  /* 0x000000ffff087224 */ /* 0x001fe400078e00cb */
[----:B------:R-:W-:Y:S01]  /*c330*/  IMAD.MOV.U32 R9, RZ, RZ, R201 ;  /* 0x000000ffff097224 */ /* 0x000fe200078e00c9 */
[----:B------:R-:W3:Y:S01]  /*c340*/  LDL.LU R203, [R1+0xc58] ;  /* 0x000c580001cb7983 */ /* 0x000ee20000300800 */
[----:B------:R-:W-:-:S03]  /*c350*/  IMAD.MOV.U32 R11, RZ, RZ, R194 ;  /* 0x000000ffff0b7224 */ /* 0x000fc600078e00c2 */
[-C--:B------:R-:W-:Y:S01]  /*c360*/  LOP3.LUT R9, R9, R8.reuse, RZ, 0x3c, !PT ;  /* 0x0000000809097212 */ /* 0x080fe200078e3cff */
[----:B------:R-:W-:Y:S01]  /*c370*/  IMAD.WIDE R10, R171, 0x2, R10 ;  /* 0x00000002ab0a7825 */ /* 0x000fe200078e020a */
[----:B------:R-:W3:Y:S02]  /*c380*/  LDL.LU R201, [R1+0xc54] ;  /* 0x000c540001c97983 */ /* 0x000ee40000300800 */
[C---:B------:R-:W-:Y:S01]  /*c390*/  LOP3.LUT R8, R9.reuse, R8, RZ, 0x3c, !PT ;  /* 0x0000000809087212 */ /* 0x040fe200078e3cff */
[----:B------:R-:W-:Y:S02]  /*c3a0*/  IMAD.MOV.U32 R246, RZ, RZ, R10 ;  /* 0x000000fffff67224 */ /* 0x000fe400078e000a */
[----:B------:R-:W-:Y:S02]  /*c3b0*/  IMAD.MOV.U32 R194, RZ, RZ, R11 ;  /* 0x000000ffffc27224 */ /* 0x000fe400078e000b */
[----:B------:R-:W-:Y:S02]  /*c3c0*/  IMAD.MOV.U32 R10, RZ, RZ, R248 ;  /* 0x000000ffff0a7224 */ /* 0x000fe400078e00f8 */
[----:B------:R-:W-:Y:S01]  /*c3d0*/  IMAD.MOV.U32 R11, RZ, RZ, R195 ;  /* 0x000000ffff0b7224 */ /* 0x000fe200078e00c3 */
[----:B------:R-:W-:Y:S01]  /*c3e0*/  LOP3.LUT R9, R9, R8, RZ, 0x3c, !PT ;  /* 0x0000000809097212 */ /* 0x000fe200078e3cff */
[----:B------:R-:W-:-:S04]  /*c3f0*/  IMAD.WIDE R10, R171, 0x2, R10 ;  /* 0x00000002ab0a7825 */ /* 0x000fc800078e020a */
[----:B------:R-:W-:-:S04]  /*c400*/  IMAD.WIDE R8, R171, 0x2, R8 ;  /* 0x00000002ab087825 */ /* 0x000fc800078e0208 */
[----:B------:R-:W-:Y:S02]  /*c410*/  IMAD.MOV.U32 R248, RZ, RZ, R10 ;  /* 0x000000fffff87224 */ /* 0x000fe400078e000a */
[----:B------:R-:W-:Y:S02]  /*c420*/  IMAD.MOV.U32 R195, RZ, RZ, R11 ;  /* 0x000000ffffc37224 */ /* 0x000fe400078e000b */
[----:B------:R-:W-:Y:S02]  /*c430*/  IMAD.MOV.U32 R10, RZ, RZ, R250 ;  /* 0x000000ffff0a7224 */ /* 0x000fe400078e00fa */
[----:B------:R-:W-:Y:S01]  /*c440*/  IMAD.MOV.U32 R11, RZ, RZ, R196 ;  /* 0x000000ffff0b7224 */ /* 0x000fe200078e00c4 */
[----:B------:R0:W-:Y:S01]  /*c450*/  STL [R1+0x69c], R8 ;  /* 0x00069c0801007387 */ /* 0x0001e20000100800 */
[----:B------:R-:W-:-:S03]  /*c460*/  IMAD.WIDE R10, R171, 0x2, R10 ;  /* 0x00000002ab0a7825 */ /* 0x000fc600078e020a */
[----:B------:R1:W-:Y:S01]  /*c470*/  STL [R1+0x600], R9 ;  /* 0x0006000901007387 */ /* 0x0003e20000100800 */
[----:B------:R-:W-:Y:S02]  /*c480*/  IMAD.MOV.U32 R250, RZ, RZ, R10 ;  /* 0x000000fffffa7224 */ /* 0x000fe400078e000a */
[----:B------:R-:W-:Y:S02]  /*c490*/  IMAD.MOV.U32 R196, RZ, RZ, R11 ;  /* 0x000000ffffc47224 */ /* 0x000fe400078e000b */
[----:B0-----:R-:W-:Y:S02]  /*c4a0*/  IMAD.MOV.U32 R8, RZ, RZ, R204 ;  /* 0x000000ffff087224 */ /* 0x001fe400078e00cc */
[----:B-1----:R-:W-:Y:S01]  /*c4b0*/  IMAD.MOV.U32 R9, RZ, RZ, R6 ;  /* 0x000000ffff097224 */ /* 0x002fe200078e0006 */
[----:B------:R-:W3:Y:S01]  /*c4c0*/  LDL.LU R204, [R1+0xc50] ;  /* 0x000c500001cc7983 */ /* 0x000ee20000300800 */
[----:B------:R-:W-:Y:S02]  /*c4d0*/  IMAD.MOV.U32 R10, RZ, RZ, R252 ;  /* 0x000000ffff0a7224 */ /* 0x000fe400078e00fc */
[----:B------:R-:W-:Y:S01]  /*c4e0*/  IMAD.MOV.U32 R11, RZ, RZ, R197 ;  /* 0x000000ffff0b7224 */ /* 0x000fe200078e00c5 */
[----:B------:R-:W-:Y:S01]  /*c4f0*/  LOP3.LUT R9, R9, R8, RZ, 0x3c, !PT ;  /* 0x0000000809097212 */ /* 0x000fe200078e3cff */
[----:B------:R-:W3:Y:S01]  /*c500*/  LDL.LU R6, [R1+0xc4c] ;  /* 0x000c4c0001067983 */ /* 0x000ee20000300800 */
[----:B------:R-:W-:-:S02]  /*c510*/  IMAD.WIDE R10, R171, 0x2, R10 ;  /* 0x00000002ab0a7825 */ /* 0x000fc400078e020a */
[C---:B------:R-:W-:Y:S02]  /*c520*/  LOP3.LUT R8, R9.reuse, R8, RZ, 0x3c, !PT ;  /* 0x0000000809087212 */ /* 0x040fe400078e3cff */
[----:B------:R-:W-:Y:S02]  /*c530*/  IMAD.MOV.U32 R252, RZ, RZ, R10 ;  /* 0x000000fffffc7224 */ /* 0x000fe400078e000a */
[----:B------:R-:W-:Y:S01]  /*c540*/  LOP3.LUT R9, R9, R8, RZ, 0x3c, !PT ;  /* 0x0000000809097212 */ /* 0x000fe200078e3cff */
[----:B------:R-:W-:Y:S02]  /*c550*/  IMAD.MOV.U32 R197, RZ, RZ, R11 ;  /* 0x000000ffffc57224 */ /* 0x000fe400078e000b */
[----:B------:R-:W-:Y:S02]  /*c560*/  IMAD.MOV.U32 R10, RZ, RZ, R5 ;  /* 0x000000ffff0a7224 */ /* 0x000fe400078e0005 */
[----:B------:R-:W-:Y:S01]  /*c570*/  IMAD.MOV.U32 R11, RZ, RZ, R198 ;  /* 0x000000ffff0b7224 */ /* 0x000fe200078e00c6 */
[----:B------:R-:W3:Y:S01]  /*c580*/  LDL.LU R5, [R1+0xc48] ;  /* 0x000c480001057983 */ /* 0x000ee20000300800 */
[----:B------:R-:W-:-:S04]  /*c590*/  IMAD.WIDE R8, R171, 0x2, R8 ;  /* 0x00000002ab087825 */ /* 0x000fc800078e0208 */
[----:B------:R-:W-:-:S05]  /*c5a0*/  IMAD.WIDE R10, R171, 0x2, R10 ;  /* 0x00000002ab0a7825 */ /* 0x000fca00078e020a */
[----:B------:R4:W-:Y:S04]  /*c5b0*/  STL [R1+0x604], R10 ;  /* 0x0006040a01007387 */ /* 0x0009e80000100800 */
[----:B------:R3:W-:Y:S04]  /*c5c0*/  STL [R1+0x6a0], R8 ;  /* 0x0006a00801007387 */ /* 0x0007e80000100800 */
[----:B------:R0:W-:Y:S01]  /*c5d0*/  STL [R1+0x608], R9 ;  /* 0x0006080901007387 */ /* 0x0001e20000100800 */
[----:B------:R-:W-:Y:S02]  /*c5e0*/  IMAD.MOV.U32 R198, RZ, RZ, R11 ;  /* 0x000000ffffc67224 */ /* 0x000fe400078e000b */
[----:B--2---:R-:W-:-:S02]  /*c5f0*/  IMAD.MOV.U32 R11, RZ, RZ, R199 ;  /* 0x000000ffff0b7224 */ /* 0x004fc400078e00c7 */
[----:B----4-:R-:W-:-:S04]  /*c600*/  IMAD.MOV.U32 R10, RZ, RZ, R12 ;  /* 0x000000ffff0a7224 */ /* 0x010fc800078e000c */
[----:B------:R-:W-:-:S04]  /*c610*/  IMAD.WIDE R10, R171, 0x2, R10 ;  /* 0x00000002ab0a7825 */ /* 0x000fc800078e020a */
[----:B---3--:R-:W-:Y:S02]  /*c620*/  IMAD.MOV.U32 R8, RZ, RZ, R202 ;  /* 0x000000ffff087224 */ /* 0x008fe400078e00ca */
[----:B------:R-:W2:Y:S01]  /*c630*/  LDL.LU R202, [R1+0xc44] ;  /* 0x000c440001ca7983 */ /* 0x000ea20000300800 */
[----:B0-----:R-:W-:-:S03]  /*c640*/  IMAD.MOV.U32 R9, RZ, RZ, R4 ;  /* 0x000000ffff097224 */ /* 0x001fc600078e0004 */
[----:B------:R-:W3:Y:S02]  /*c650*/  LDL.LU R4, [R1+0xc40] ;  /* 0x000c400001047983 */ /* 0x000ee40000300800 */
[-C--:B------:R-:W-:Y:S02]  /*c660*/  LOP3.LUT R9, R9, R8.reuse, RZ, 0x3c, !PT ;  /* 0x0000000809097212 */ /* 0x080fe400078e3cff */
[----:B------:R0:W5:Y:S02]  /*c670*/  LDL.LU R12, [R1+0xc3c] ;  /* 0x000c3c00010c7983 */ /* 0x0001640000300800 */
[----:B------:R-:W-:-:S04]  /*c680*/  LOP3.LUT R8, R9, R8, RZ, 0x3c, !PT ;  /* 0x0000000809087212 */ /* 0x000fc800078e3cff */
[----:B------:R-:W-:Y:S01]  /*c690*/  LOP3.LUT R9, R9, R8, RZ, 0x3c, !PT ;  /* 0x0000000809097212 */ /* 0x000fe200078e3cff */
[----:B------:R-:W-:Y:S02]  /*c6a0*/  STL [R1+0x60c], R10 ;  /* 0x00060c0a01007387 */ /* 0x000fe40000100800 */
[----:B------:R-:W-:-:S05]  /*c6b0*/  IMAD.WIDE R8, R171, 0x2, R8 ;  /* 0x00000002ab087825 */ /* 0x000fca00078e0208 */
[----:B------:R1:W-:Y:S04]  /*c6c0*/  STL [R1+0x6a4], R8 ;  /* 0x0006a40801007387 */ /* 0x0003e80000100800 */
[----:B------:R4:W-:Y:S01]  /*c6d0*/  STL [R1+0x610], R9 ;  /* 0x0006100901007387 */ /* 0x0009e20000100800 */
[----:B-1----:R-:W-:-:S03]  /*c6e0*/  IMAD.MOV.U32 R8, RZ, RZ, R172 ;  /* 0x000000ffff087224 */ /* 0x002fc600078e00ac */
[----:B------:R-:W2:Y:S01]  /*c6f0*/  LDL.LU R172, [R1+0xc38] ;  /* 0x000c380001ac7983 */ /* 0x000ea20000300800 */
[----:B------:R-:W-:Y:S02]  /*c700*/  IMAD.MOV.U32 R199, RZ, RZ, R11 ;  /* 0x000000ffffc77224 */ /* 0x000fe400078e000b */
[----:B------:R-:W-:Y:S02]  /*c710*/  IMAD.MOV.U32 R10, RZ, RZ, R7 ;  /* 0x000000ffff0a7224 */ /* 0x000fe400078e0007 */
[----:B------:R-:W-:Y:S02]  /*c720*/  IMAD.MOV.U32 R11, RZ, RZ, R200 ;  /* 0x000000ffff0b7224 */ /* 0x000fe400078e00c8 */
[----:B------:R-:W-:-:S04]  /*c730*/  IMAD.WIDE R10, R171, 0x2, R10 ;  /* 0x00000002ab0a7825 */ /* 0x000fc800078e020a */
[----:B------:R-:W-:Y:S02]  /*c740*/  IMAD.MOV.U32 R200, RZ, RZ, R11 ;  /* 0x000000ffffc87224 */ /* 0x000fe400078e000b */
[----:B----4-:R-:W-:Y:S02]  /*c750*/  IMAD.MOV.U32 R9, RZ, RZ, R203 ;  /* 0x000000ffff097224 */ /* 0x010fe400078e00cb */
[----:B------:R-:W4:Y:S03]  /*c760*/  LDL.LU R203, [R1+0xc34] ;  /* 0x000c340001cb7983 */ /* 0x000f260000300800 */
[-C--:B------:R-:W-:Y:S01]  /*c770*/  LOP3.LUT R9, R9, R8.reuse, RZ, 0x3c, !PT ;  /* 0x0000000809097212 */ /* 0x080fe200078e3cff */
[----:B------:R-:W4:Y:S03]  /*c780*/  LDL.LU R7, [R1+0xc30] ;  /* 0x000c300001077983 */ /* 0x000f260000300800 */
[----:B------:R-:W-:-:S04]  /*c790*/  LOP3.LUT R8, R9, R8, RZ, 0x3c, !PT ;  /* 0x0000000809087212 */ /* 0x000fc800078e3cff */
[----:B------:R-:W-:Y:S01]  /*c7a0*/  LOP3.LUT R9, R9, R8, RZ, 0x3c, !PT ;  /* 0x0000000809097212 */ /* 0x000fe200078e3cff */
[----:B------:R-:W-:Y:S02]  /*c7b0*/  STL [R1+0x614], R10 ;  /* 0x0006140a01007387 */ /* 0x000fe40000100800 */
[----:B------:R-:W-:-:S05]  /*c7c0*/  IMAD.WIDE R8, R171, 0x2, R8 ;  /* 0x00000002ab087825 */ /* 0x000fca00078e0208 */
[----:B------:R1:W-:Y:S04]  /*c7d0*/  STL [R1+0x6a8], R8 ;  /* 0x0006a80801007387 */ /* 0x0003e80000100800 */
[----:B------:R0:W-:Y:S01]  /*c7e0*/  STL [R1+0x618], R9 ;  /* 0x0006180901007387 */ /* 0x0001e20000100800 */
[----:B------:R-:W-:Y:S02]  /*c7f0*/  IMAD.MOV.U32 R11, RZ, RZ, R201 ;  /* 0x000000ffff0b7224 */ /* 0x000fe400078e00c9 */
[----:B-1----:R-:W-:Y:S02]  /*c800*/  IMAD.MOV.U32 R8, RZ, RZ, R6 ;  /* 0x000000ffff087224 */ /* 0x002fe400078e0006 */
[----:B------:R-:W-:Y:S01]  /*c810*/  IMAD.MOV.U32 R10, RZ, RZ, R204 ;  /* 0x000000ffff0a7224 */ /* 0x000fe200078e00cc */
[----:B------:R-:W4:Y:S01]  /*c820*/  LDL.LU R6, [R1+0xc2c] ;  /* 0x000c2c0001067983 */ /* 0x000f220000300800 */
[----:B0-----:R-:W-:-:S02]  /*c830*/  IMAD.MOV.U32 R9, RZ, RZ, R5 ;  /* 0x000000ffff097224 */ /* 0x001fc400078e0005 */
[----:B------:R-:W-:Y:S01]  /*c840*/  IMAD.WIDE R10, R171, 0x2, R10 ;  /* 0x00000002ab0a7825 */ /* 0x000fe200078e020a */
[----:B------:R-:W4:Y:S02]  /*c850*/  LDL.LU R5, [R1+0xc28] ;  /* 0x000c280001057983 */ /* 0x000f240000300800 */
[-C--:B------:R-:W-:Y:S02]  /*c860*/  LOP3.LUT R9, R9, R8.reuse, RZ, 0x3c, !PT ;  /* 0x0000000809097212 */ /* 0x080fe400078e3cff */
[----:B------:R-:W4:Y:S02]  /*c870*/  LDL.LU R204, [R1+0xc24] ;  /* 0x000c240001cc7983 */ /* 0x000f240000300800 */
[----:B------:R-:W-:-:S04]  /*c880*/  LOP3.LUT R8, R9, R8, RZ, 0x3c, !PT ;  /* 0x0000000809087212 */ /* 0x000fc800078e3cff */
[----:B------:R-:W-:Y:S01]  /*c890*/  LOP3.LUT R9, R9, R8, RZ, 0x3c, !PT ;  /* 0x0000000809097212 */ /* 0x000fe200078e3cff */
[----:B------:R-:W-:Y:S02]  /*c8a0*/  STL [R1+0x61c], R10 ;  /* 0x00061c0a01007387 */ /* 0x000fe40000100800 */
[----:B------:R-:W-:-:S05]  /*c8b0*/  IMAD.WIDE R8, R171, 0x2, R8 ;  /* 0x00000002ab087825 */ /* 0x000fca00078e0208 */
[----:B------:R2:W-:Y:S04]  /*c8c0*/  STL [R1+0x6ac], R8 ;  /* 0x0006ac0801007387 */ /* 0x0005e80000100800 */
[----:B------:R0:W-:Y:S01]  /*c8d0*/  STL [R1+0x620], R9 ;  /* 0x0006200901007387 */ /* 0x0001e20000100800 */
[----:B--2---:R-:W-:-:S03]  /*c8e0*/  IMAD.MOV.U32 R8, RZ, RZ, R172 ;  /* 0x000000ffff087224 */ /* 0x004fc600078e00ac */
[----:B------:R-:W2:Y:S04]  /*c8f0*/  LDL.LU R172, [R1+0xc20] ;  /* 0x000c200001ac7983 */ /* 0x000ea80000300800 */
[----:B0-----:R-:W4:Y:S01]  /*c900*/  LDL.LU R9, [R1+0x6b0] ;  /* 0x0006b00001097983 */ /* 0x001f220000300800 */
[----:B---3--:R-:W-:-:S03]  /*c910*/  IMAD.MOV.U32 R10, RZ, RZ, R4 ;  /* 0x000000ffff0a7224 */ /* 0x008fc600078e0004 */
[----:B------:R-:W3:Y:S01]  /*c920*/  LDL.LU R4, [R1+0xc1c] ;  /* 0x000c1c0001047983 */ /* 0x000ee20000300800 */
[----:B------:R-:W-:Y:S02]  /*c930*/  IMAD.MOV.U32 R201, RZ, RZ, R11 ;  /* 0x000000ffffc97224 */ /* 0x000fe400078e000b */
[----:B------:R-:W-:Y:S02]  /*c940*/  IMAD.MOV.U32 R11, RZ, RZ, R202 ;  /* 0x000000ffff0b7224 */ /* 0x000fe400078e00ca */
[----:B------:R-:W-:-:S05]  /*c950*/  IMAD.WIDE R10, R171, 0x2, R10 ;  /* 0x00000002ab0a7825 */ /* 0x000fca00078e020a */
[----:B------:R-:W-:Y:S01]  /*c960*/  STL [R1+0x624], R10 ;  /* 0x0006240a01007387 */ /* 0x000fe20000100800 */
[----:B------:R-:W-:Y:S01]  /*c970*/  IMAD.MOV.U32 R202, RZ, RZ, R11 ;  /* 0x000000ffffca7224 */ /* 0x000fe200078e000b */
[----:B----4-:R-:W-:-:S04]  /*c980*/  LOP3.LUT R9, R9, R8, RZ, 0x3c, !PT ;  /* 0x0000000809097212 */ /* 0x010fc800078e3cff */
[----:B------:R-:W-:-:S04]  /*c990*/  LOP3.LUT R8, R9, R8, RZ, 0x3c, !PT ;  /* 0x0000000809087212 */ /* 0x000fc800078e3cff */
[----:B------:R-:W-:-:S03]  /*c9a0*/  LOP3.LUT R9, R9, R8, RZ, 0x3c, !PT ;  /* 0x0000000809097212 */ /* 0x000fc600078e3cff */
[----:B------:R-:W-:-:S05]  /*c9b0*/  IMAD.WIDE R8, R171, 0x2, R8 ;  /* 0x00000002ab087825 */ /* 0x000fca00078e0208 */
[----:B------:R0:W-:Y:S04]  /*c9c0*/  STL [R1+0x6b0], R8 ;  /* 0x0006b00801007387 */ /* 0x0001e80000100800 */
[----:B------:R1:W-:Y:S01]  /*c9d0*/  STL [R1+0x628], R9 ;  /* 0x0006280901007387 */ /* 0x0003e20000100800 */
[----:B0-----:R-:W-:-:S03]  /*c9e0*/  IMAD.MOV.U32 R8, RZ, RZ, R6 ;  /* 0x000000ffff087224 */ /* 0x001fc600078e0006 */
[----:B------:R-:W4:Y:S01]  /*c9f0*/  LDL.LU R6, [R1+0xc18] ;  /* 0x000c180001067983 */ /* 0x000f220000300800 */
[----:B-1----:R-:W-:-:S03]  /*ca00*/  IMAD.MOV.U32 R9, RZ, RZ, R5 ;  /* 0x000000ffff097224 */ /* 0x002fc600078e0005 */
[----:B------:R-:W4:Y:S02]  /*ca10*/  LDL.LU R5, [R1+0xc14] ;  /* 0x000c140001057983 */ /* 0x000f240000300800 */
[----:B------:R-:W-:-:S04]  /*ca20*/  LOP3.LUT R9, R9, R8, RZ, 0x3c, !PT ;  /* 0x0000000809097212 */ /* 0x000fc800078e3cff */
[C---:B------:R-:W-:Y:S01]  /*ca30*/  LOP3.LUT R8, R9.reuse, R8, RZ, 0x3c, !PT ;  /* 0x0000000809087212 */ /* 0x040fe200078e3cff */
[----:B------:R-:W-:Y:S02]  /*ca40*/  IMAD.MOV.U32 R10, RZ, RZ, R7 ;  /* 0x000000ffff0a7224 */ /* 0x000fe400078e0007 */
[----:B------:R-:W-:Y:S01]  /*ca50*/  IMAD.MOV.U32 R11, RZ, RZ, R203 ;  /* 0x000000ffff0b7224 */ /* 0x000fe200078e00cb */
[----:B------:R-:W-:Y:S01]  /*ca60*/  LOP3.LUT R9, R9, R8, RZ, 0x3c, !PT ;  /* 0x0000000809097212 */ /* 0x000fe200078e3cff */
[----:B------:R-:W4:Y:S01]  /*ca70*/  LDL.LU R7, [R1+0xc10] ;  /* 0x000c100001077983 */ /* 0x000f220000300800 */
[----:B------:R-:W-:-:S04]  /*ca80*/  IMAD.WIDE R10, R171, 0x2, R10 ;  /* 0x00000002ab0a7825 */ /* 0x000fc800078e020a */
[----:B------:R-:W-:Y:S01]  /*ca90*/  IMAD.WIDE R8, R171, 0x2, R8 ;  /* 0x00000002ab087825 */ /* 0x000fe200078e0208 */
[----:B------:R-:W-:Y:S04]  /*caa0*/  STL [R1+0x62c], R10 ;  /* 0x00062c0a01007387 */ /* 0x000fe80000100800 */
[----:B------:R0:W-:Y:S04]  /*cab0*/  STL [R1+0x6b4], R8 ;  /* 0x0006b40801007387 */ /* 0x0001e80000100800 */
[----:B------:R3:W-:Y:S04]  /*cac0*/  STL [R1+0x630], R9 ;  /* 0x0006300901007387 */ /* 0x0007e80000100800 */
[----:B0-----:R-:W4:Y:S01]  /*cad0*/  LDL.LU R8, [R1+0x638] ;  /* 0x0006380001087983 */ /* 0x001f220000300800 */
[----:B--2---:R-:W-:-:S02]  /*cae0*/  IMAD.MOV.U32 R10, RZ, RZ, R172 ;  /* 0x000000ffff0a7224 */ /* 0x004fc400078e00ac */
[----:B---3--:R-:W-:Y:S02]  /*caf0*/  IMAD.MOV.U32 R9, RZ, RZ, R4 ;  /* 0x000000ffff097224 */ /* 0x008fe400078e0004 */
[----:B------:R-:W2:Y:S01]  /*cb00*/  LDL.LU R4, [R1+0xc0c] ;  /* 0x000c0c0001047983 */ /* 0x000ea20000300800 */
[----:B------:R-:W-:-:S03]  /*cb10*/  IMAD.MOV.U32 R203, RZ, RZ, R11 ;  /* 0x000000ffffcb7224 */ /* 0x000fc600078e000b */
[----:B------:R-:W3:Y:S01]  /*cb20*/  LDL.LU R172, [R1+0xc08] ;  /* 0x000c080001ac7983 */ /* 0x000ee20000300800 */
[----:B------:R-:W-:Y:S02]  /*cb30*/  IMAD.MOV.U32 R11, RZ, RZ, R204 ;  /* 0x000000ffff0b7224 */ /* 0x000fe400078e00cc */
[----:B------:R-:W-:-:S05]  /*cb40*/  IMAD.WIDE R10, R171, 0x2, R10 ;  /* 0x00000002ab0a7825 */ /* 0x000fca00078e020a */
[----:B------:R4:W-:Y:S01]  /*cb50*/  STL [R1+0x634], R10 ;  /* 0x0006340a01007387 */ /* 0x0009e20000100800 */
[----:B------:R-:W-:Y:S01]  /*cb60*/  WARPGROUP.ARRIVE ;  /* 0x00000000000079c5 */ /* 0x000fe20000000000 */
[----:B------:R-:W-:Y:S01]  /*cb70*/  UMOV UR14, UR18 ;  /* 0x00000012000e7c82 */ /* 0x000fe20008000000 */
[----:B------:R-:W-:-:S04]  /*cb80*/  UMOV UR15, UR19 ;  /* 0x00000013000f7c82 */ /* 0x000fc80008000000 */
[----:B------:R-:W-:Y:S01]  /*cb90*/  HGMMA.64x256x16.F32 R24, gdesc[UR12].tnspA, R24, gsb0 ;  /* 0x23e000000c1879f0 */ /* 0x000fe20008000818 */
[----:B----4-:R-:W-:Y:S02]  /*cba0*/  IMAD.MOV.U32 R10, RZ, RZ, R5 ;  /* 0x000000ffff0a7224 */ /* 0x010fe400078e0005 */
[----:B------:R-:W2:Y:S01]  /*cbb0*/  LDL.LU R5, [R1+0xc04] ;  /* 0x000c040001057983 */ /* 0x000ea20000300800 */
[----:B------:R-:W-:Y:S02]  /*cbc0*/  IMAD.MOV.U32 R204, RZ, RZ, R11 ;  /* 0x000000ffffcc7224 */ /* 0x000fe400078e000b */
[----:B------:R-:W0:Y:S01]  /*cbd0*/  LDC R11, c[0x0][0x238] ;  /* 0x00008e00ff0b7b82 */ /* 0x000e220000000800 */
[----:B------:R-:W-:-:S04]  /*cbe0*/  LOP3.LUT R9, R9, R8, RZ, 0x3c, !PT ;  /* 0x0000000809097212 */ /* 0x000fc800078e3cff */
[----:B------:R-:W-:-:S04]  /*cbf0*/  LOP3.LUT R8, R9, R8, RZ, 0x3c, !PT ;  /* 0x0000000809087212 */ /* 0x000fc800078e3cff */
[----:B------:R-:W-:-:S03]  /*cc00*/  LOP3.LUT R9, R9, R8, RZ, 0x3c, !PT ;  /* 0x0000000809097212 */ /* 0x000fc600078e3cff */
[----:B------:R-:W-:-:S05]  /*cc10*/  IMAD.WIDE R8, R171, 0x2, R8 ;  /* 0x00000002ab087825 */ /* 0x000fca00078e0208 */
[----:B------:R1:W-:Y:S04]  /*cc20*/  STL [R1+0x6b8], R8 ;  /* 0x0006b80801007387 */ /* 0x0003e80000100800 */
[----:B------:R4:W-:Y:S01]  /*cc30*/  STL [R1+0x638], R9 ;  /* 0x0006380901007387 */ /* 0x0009e20000100800 */
[----:B-1----:R-:W-:Y:S02]  /*cc40*/  IMAD.MOV.U32 R8, RZ, RZ, R10 ;  /* 0x000000ffff087224 */ /* 0x002fe400078e000a */
[----:B----4-:R-:W-:Y:S02]  /*cc50*/  IMAD.MOV.U32 R9, RZ, RZ, R6 ;  /* 0x000000ffff097224 */ /* 0x010fe400078e0006 */
[----:B------:R4:W5:Y:S01]  /*cc60*/  LDL.LU R6, [R1+0xc00] ;  /* 0x000c000001067983 */ /* 0x0009620000300800 */
[----:B------:R-:W-:-:S04]  /*cc70*/  IMAD.WIDE R8, R171, 0x2, R8 ;  /* 0x00000002ab087825 */ /* 0x000fc800078e0208 */
[----:B---3--:R-:W-:Y:S01]  /*cc80*/  VIADD R172, R172, 0xffffffff ;  /* 0xffffffffacac7836 */ /* 0x008fe20000000000 */
[----:B------:R1:W-:Y:S04]  /*cc90*/  STL [R1+0x6bc], R8 ;  /* 0x0006bc0801007387 */ /* 0x0003e80000100800 */
[----:B------:R4:W-:Y:S01]  /*cca0*/  STL [R1+0x63c], R9 ;  /* 0x00063c0901007387 */ /* 0x0009e20000100800 */
[----:B------:R-:W-:Y:S01]  /*ccb0*/  ISETP.NE.U32.AND P0, PT, R172, RZ, PT ;  /* 0x000000ffac00720c */ /* 0x000fe20003f05070 */
[----:B0-----:R-:W-:Y:S01]  /*ccc0*/  IMAD.SHL.U32 R11, R11, 0x10, RZ ;  /* 0x000000100b0b7824 */ /* 0x001fe200078e00ff */
[----:B------:R-:W-:Y:S02]  /*ccd0*/  WARPGROUP.DEPBAR.LE gsb0, 0x0 ;  /* 0x00008000000079c5 */ /* 0x000fe40000010000 */
[----:B------:R-:W-:-:S02]  /*cce0*/  VIADD R7, R7, 0xfffffff0 ;  /* 0xfffffff007077836 */ /* 0x000fc40000000000 */
[----:B--2---:R-:W-:-:S04]  /*ccf0*/  IMAD.WIDE R4, R11, 0x2, R4 ;  /* 0x000000020b047825 */ /* 0x004fc800078e0204 */
[----:B-1----:R-:W-:Y:S02]  /*cd00*/  IMAD.MOV.U32 R8, RZ, RZ, R4 ;  /* 0x000000ffff087224 */ /* 0x002fe400078e0004 */
[----:B------:R-:W-:Y:S01]  /*cd10*/  IMAD.MOV.U32 R4, RZ, RZ, R5 ;  /* 0x000000ffff047224 */ /* 0x000fe200078e0005 */
[----:B----4-:R-:W-:Y:S06]  /*cd20*/  @P0 BRA `(.L_x_1) ;  /* 0xffffffa000b80947 */ /* 0x010fec000383ffff */
[----:B------:R-:W2:Y:S04]  /*cd30*/  LDL.LU R11, [R1+0x1fc] ;  /* 0x0001fc00010b7983 */ /* 0x000ea80000300800 */
[----:B------:R-:W3:Y:S04]  /*cd40*/  LDL.LU R10, [R1+0x1f8] ;  /* 0x0001f800010a7983 */ /* 0x000ee80000300800 */
[----:B------:R-:W4:Y:S04]  /*cd50*/  LDL.LU R239, [R1+0x3fc] ;  /* 0x0003fc0001ef7983 */ /* 0x000f280000300800 */
[----:B------:R-:W4:Y:S04]  /*cd60*/  LDL.LU R246, [R1+0x3f8] ;  /* 0x0003f80001f67983 */ /* 0x000f280000300800 */
[----:B------:R-:W2:Y:S04]  /*cd70*/  LDL.LU R191, [R1+0x3f4] ;  /* 0x0003f40001bf7983 */ /* 0x000ea80000300800 */
[----:B------:R-:W2:Y:S04]  /*cd80*/  LDL.LU R241, [R1+0x3f0] ;  /* 0x0003f00001f17983 */ /* 0x000ea80000300800 */
[----:B------:R-:W3:Y:S04]  /*cd90*/  LDL.LU R248, [R1+0x3ec] ;  /* 0x0003ec0001f87983 */ /* 0x000ee80000300800 */
        /* <DEDUP_REMOVED lines=26> */
[----:B------:R-:W3:Y:S01]  /*cf40*/  LDL.LU R9, [R1+0x378] ;  /* 0x0003780001097983 */ /* 0x000ee20000300800 */
[----:B------:R-:W-:-:S03]  /*cf50*/  F2FP.F16.F32.PACK_AB R3, R151, R150 ;  /* 0x000000969703723e */ /* 0x000fc600000000ff */
[----:B------:R-:W-:Y:S04]  /*cf60*/  STL [R1+0xd94], R15 ;  /* 0x000d940f01007387 */ /* 0x000fe80000100800 */
        /* <DEDUP_REMOVED lines=10> */
[----:B-----5:R0:W-:Y:S04]  /*d010*/  STL [R1+0xc00], R6 ;  /* 0x000c000601007387 */ /* 0x0201e80000100800 */
[----:B------:R2:W-:Y:S01]  /*d020*/  STL [R1+0x60c], R3 ;  /* 0x00060c0301007387 */ /* 0x0005e20000100800 */
[----:B0-----:R-:W-:-:S05]  /*d030*/  F2FP.F16.F32.PACK_AB R6, R149, R148 ;  /* 0x000000949506723e */ /* 0x001fca00000000ff */
[----:B------:R-:W-:Y:S01]  /*d040*/  STL [R1+0x608], R6 ;  /* 0x0006080601007387 */ /* 0x000fe20000100800 */
[----:B----4-:R-:W-:-:S05]  /*d050*/  F2FP.F16.F32.PACK_AB R4, R239, R246 ;  /* 0x000000f6ef04723e */ /* 0x010fca00000000ff */
[----:B------:R-:W-:Y:S01]  /*d060*/  STL [R1+0x604], R4 ;  /* 0x0006040401007387 */ /* 0x000fe20000100800 */
[----:B--2---:R-:W-:Y:S01]  /*d070*/  F2FP.F16.F32.PACK_AB R3, R191, R241 ;  /* 0x000000f1bf03723e */ /* 0x004fe200000000ff */
[----:B---3--:R-:W-:-:S04]  /*d080*/  IMAD.MOV.U32 R239, RZ, RZ, R248 ;  /* 0x000000ffffef7224 */ /* 0x008fc800078e00f8 */
[----:B------:R0:W-:Y:S01]  /*d090*/  STL [R1+0x600], R3 ;  /* 0x0006000301007387 */ /* 0x0001e20000100800 */
[----:B------:R-:W-:Y:S02]  /*d0a0*/  IMAD.MOV.U32 R246, RZ, RZ, R192 ;  /* 0x000000fffff67224 */ /* 0x000fe400078e00c0 */
[----:B------:R-:W-:Y:S02]  /*d0b0*/  IMAD.MOV.U32 R191, RZ, RZ, R243 ;  /* 0x000000ffffbf7224 */ /* 0x000fe400078e00f3 */
[----:B------:R-:W-:Y:S02]  /*d0c0*/  IMAD.MOV.U32 R241, RZ, RZ, R250 ;  /* 0x000000fffff17224 */ /* 0x000fe400078e00fa */
[----:B------:R-:W-:Y:S02]  /*d0d0*/  IMAD.MOV.U32 R248, RZ, RZ, R193 ;  /* 0x000000fffff87224 */ /* 0x000fe400078e00c1 */
[----:B------:R-:W-:Y:S02]  /*d0e0*/  IMAD.MOV.U32 R192, RZ, RZ, R245 ;  /* 0x000000ffffc07224 */ /* 0x000fe400078e00f5 */
[----:B------:R-:W-:-:S02]  /*d0f0*/  IMAD.MOV.U32 R243, RZ, RZ, R252 ;  /* 0x000000fffff37224 */ /* 0x000fc400078e00fc */
        /* <DEDUP_REMOVED lines=18> */
[----:B------:R-:W2:Y:S01]  /*d220*/  LDL.LU R2, [R1+0x374] ;  /* 0x0003740001027983 */ /* 0x000ea20000300800 */
[----:B------:R-:W-:-:S03]  /*d230*/  IMAD.MOV.U32 R171, RZ, RZ, R7 ;  /* 0x000000ffffab7224 */ /* 0x000fc600078e0007 */
[----:B------:R-:W3:Y:S01]  /*d240*/  LDL.LU R7, [R1+0x370] ;  /* 0x0003700001077983 */ /* 0x000ee20000300800 */
[----:B------:R-:W-:-:S03]  /*d250*/  IMAD.MOV.U32 R172, RZ, RZ, R5 ;  /* 0x000000ffffac7224 */ /* 0x000fc600078e0005 */
[----:B------:R-:W4:Y:S01]  /*d260*/  LDL.LU R5, [R1+0x36c] ;  /* 0x00036c0001057983 */ /* 0x000f220000300800 */
[----:B------:R-:W-:-:S03]  /*d270*/  IMAD.MOV.U32 R0, RZ, RZ, R9 ;  /* 0x000000ffff007224 */ /* 0x000fc600078e0009 */
[----:B------:R-:W4:Y:S01]  /*d280*/  LDL.LU R9, [R1+0x368] ;  /* 0x0003680001097983 */ /* 0x000f220000300800 */
[----:B0-----:R-:W-:Y:S02]  /*d290*/  F2FP.F16.F32.PACK_AB R3, R147, R146 ;  /* 0x000000929303723e */ /* 0x001fe400000000ff */
[----:B------:R-:W-:Y:S02]  /*d2a0*/  F2FP.F16.F32.PACK_AB R6, R145, R144 ;  /* 0x000000909106723e */ /* 0x000fe400000000ff */
[----:B------:R-:W-:Y:S01]  /*d2b0*/  F2FP.F16.F32.PACK_AB R4, R239, R246 ;  /* 0x000000f6ef04723e */ /* 0x000fe200000000ff */
[----:B------:R0:W-:Y:S01]  /*d2c0*/  STL [R1+0x3fc], R3 ;  /* 0x0003fc0301007387 */ /* 0x0001e20000100800 */
[----:B------:R-:W-:Y:S02]  /*d2d0*/  IMAD.MOV.U32 R239, RZ, RZ, R248 ;  /* 0x000000ffffef7224 */ /* 0x000fe400078e00f8 */
[----:B------:R-:W-:Y:S02]  /*d2e0*/  IMAD.MOV.U32 R246, RZ, RZ, R192 ;  /* 0x000000fffff67224 */ /* 0x000fe400078e00c0 */
[----:B------:R-:W-:-:S02]  /*d2f0*/  IMAD.MOV.U32 R248, RZ, RZ, R193 ;  /* 0x000000fffff87224 */ /* 0x000fc400078e00c1 */
[----:B------:R-:W-:Y:S02]  /*d300*/  IMAD.MOV.U32 R192, RZ, RZ, R245 ;  /* 0x000000ffffc07224 */ /* 0x000fe400078e00f5 */
[----:B------:R-:W-:Y:S01]  /*d310*/  IMAD.MOV.U32 R193, RZ, RZ, R247 ;  /* 0x000000ffffc17224 */ /* 0x000fe200078e00f7 */
[----:B0-----:R-:W-:Y:S01]  /*d320*/  F2FP.F16.F32.PACK_AB R3, R191, R241 ;  /* 0x000000f1bf03723e */ /* 0x001fe200000000ff */
[----:B------:R-:W-:Y:S01]  /*d330*/  IMAD.MOV.U32 R191, RZ, RZ, R243 ;  /* 0x000000ffffbf7224 */ /* 0x000fe200078e00f3 */
[----:B------:R-:W-:Y:S01]  /*d340*/  STL [R1+0x3f8], R6 ;  /* 0x0003f80601007387 */ /* 0x000fe20000100800 */
[----:B------:R-:W-:Y:S02]  /*d350*/  IMAD.MOV.U32 R241, RZ, RZ, R250 ;  /* 0x000000fffff17224 */ /* 0x000fe400078e00fa */
[----:B------:R-:W-:Y:S02]  /*d360*/  IMAD.MOV.U32 R243, RZ, RZ, R252 ;  /* 0x000000fffff37224 */ /* 0x000fe400078e00fc */
[----:B------:R-:W-:-:S02]  /*d370*/  IMAD.MOV.U32 R245, RZ, RZ, R195 ;  /* 0x000000fffff57224 */ /* 0x000fc400078e00c3 */
[----:B------:R-:W-:Y:S01]  /*d380*/  IMAD.MOV.U32 R247, RZ, RZ, R251 ;  /* 0x000000fffff77224 */ /* 0x000fe200078e00fb */
[----:B------:R-:W-:Y:S01]  /*d390*/  STL [R1+0x3f4], R4 ;  /* 0x0003f40401007387 */ /* 0x000fe20000100800 */
[----:B------:R-:W-:Y:S02]  /*d3a0*/  IMAD.MOV.U32 R250, RZ, RZ, R194 ;  /* 0x000000fffffa7224 */ /* 0x000fe400078e00c2 */
[----:B------:R-:W-:Y:S02]  /*d3b0*/  IMAD.MOV.U32 R252, RZ, RZ, R249 ;  /* 0x000000fffffc7224 */ /* 0x000fe400078e00f9 */
[----:B------:R-:W-:Y:S02]  /*d3c0*/  IMAD.MOV.U32 R195, RZ, RZ, R197 ;  /* 0x000000ffffc37224 */ /* 0x000fe400078e00c5 */
[----:B------:R-:W-:Y:S01]  /*d3d0*/  IMAD.MOV.U32 R251, RZ, RZ, R200 ;  /* 0x000000fffffb7224 */ /* 0x000fe200078e00c8 */
[----:B------:R0:W-:Y:S01]  /*d3e0*/  STL [R1+0x3f0], R3 ;  /* 0x0003f00301007387 */ /* 0x0001e20000100800 */
        /* <DEDUP_REMOVED lines=10> */
[----:B--2---:R-:W-:Y:S02]  /*d490*/  IMAD.MOV.U32 R204, RZ, RZ, R2 ;  /* 0x000000ffffcc7224 */ /* 0x004fe400078e0002 */
[----:B------:R-:W2:Y:S01]  /*d4a0*/  LDL.LU R2, [R1+0x364] ;  /* 0x0003640001027983 */ /* 0x000ea20000300800 */
[----:B---3--:R-:W-:-:S03]  /*d4b0*/  IMAD.MOV.U32 R171, RZ, RZ, R7 ;  /* 0x000000ffffab7224 */ /* 0x008fc600078e0007 */
[----:B------:R-:W3:Y:S01]  /*d4c0*/  LDL.LU R7, [R1+0x360] ;  /* 0x0003600001077983 */ /* 0x000ee20000300800 */
[----:B----4-:R-:W-:-:S03]  /*d4d0*/  IMAD.MOV.U32 R172, RZ, RZ, R5 ;  /* 0x000000ffffac7224 */ /* 0x010fc600078e0005 */
        /* <DEDUP_REMOVED lines=34> */
[----:B------:R-:W-:Y:S01]  /*d700*/  IMAD.MOV.U32 R203, RZ, RZ, R0 ;  /* 0x000000ffffcb7224 */ /* 0x000fe200078e0000 */
[----:B0-----:R-:W-:Y:S02]  /*d710*/  F2FP.F16.F32.PACK_AB R3, R139, R138 ;  /* 0x0000008a8b03723e */ /* 0x001fe400000000ff */
[----:B------:R-:W-:Y:S02]  /*d720*/  F2FP.F16.F32.PACK_AB R6, R137, R136 ;  /* 0x000000888906723e */ /* 0x000fe400000000ff */
[----:B------:R-:W-:Y:S01]  /*d730*/  F2FP.F16.F32.PACK_AB R4, R239, R246 ;  /* 0x000000f6ef04723e */ /* 0x000fe200000000ff */
        /* <DEDUP_REMOVED lines=18> */
[----:B------:R-:W4:Y:S04]  /*d860*/  LDL.LU R9, [R1+0x3bc] ;  /* 0x0003bc0001097983 */ /* 0x000f280000300800 */
[----:B------:R0:W-:Y:S04]  /*d870*/  STL [R1+0x3dc], R3 ;  /* 0x0003dc0301007387 */ /* 0x0001e80000100800 */
[----:B------:R-:W-:Y:S01]  /*d880*/  STL [R1+0x3d8], R6 ;  /* 0x0003d80601007387 */ /* 0x000fe20000100800 */
[----:B0-----:R-:W-:-:S03]  /*d890*/  F2FP.F16.F32.PACK_AB R3, R191, R241 ;  /* 0x000000f1bf03723e */ /* 0x001fc600000000ff */
[----:B------:R-:W-:Y:S01]  /*d8a0*/  STL [R1+0x3d4], R4 ;  /* 0x0003d40401007387 */ /* 0x000fe20000100800 */
[----:B------:R-:W-:-:S03]  /*d8b0*/  IMAD.MOV.U32 R210, RZ, RZ, R204 ;  /* 0x000000ffffd27224 */ /* 0x000fc600078e00cc */
[----:B------:R0:W-:Y:S04]  /*d8c0*/  STL [R1+0x3d0], R3 ;  /* 0x0003d00301007387 */ /* 0x0001e80000100800 */
[----:B------:R-:W4:Y:S04]  /*d8d0*/  LDL.LU R205, [R1+0x34c] ;  /* 0x00034c0001cd7983 */ /* 0x000f280000300800 */
        /* <DEDUP_REMOVED lines=9> */
[----:B------:R-:W4:Y:S01]  /*d970*/  LDL.LU R195, [R1+0x324] ;  /* 0x0003240001c37983 */ /* 0x000f220000300800 */
[----:B------:R-:W-:-:S03]  /*d980*/  IMAD.MOV.U32 R239, RZ, RZ, R192 ;  /* 0x000000ffffef7224 */ /* 0x000fc600078e00c0 */
        /* <DEDUP_REMOVED lines=31> */
[----:B0-----:R-:W4:Y:S04]  /*db80*/  LDL.LU R3, [R1+0x260] ;  /* 0x0002600001037983 */ /* 0x001f280000300800 */
        /* <DEDUP_REMOVED lines=18> */
[----:B------:R-:W4:Y:S01]  /*dcb0*/  LDL.LU R250, [R1+0x220] ;  /* 0x0002200001fa7983 */ /* 0x000f220000300800 */
[----:B------:R-:W-:-:S02]  /*dcc0*/  IMAD.MOV.U32 R227, RZ, RZ, R252 ;  /* 0x000000ffffe37224 */ /* 0x000fc400078e00fc */
[----:B------:R-:W-:Y:S01]  /*dcd0*/  IMAD.MOV.U32 R223, RZ, RZ, R249 ;  /* 0x000000ffffdf7224 */ /* 0x000fe200078e00f9 */
[----:B------:R-:W4:Y:S01]  /*dce0*/  LDL.LU R252, [R1+0x21c] ;  /* 0x00021c0001fc7983 */ /* 0x000f220000300800 */
[----:B------:R-:W-:Y:S02]  /*dcf0*/  IMAD.MOV.U32 R222, RZ, RZ, R251 ;  /* 0x000000ffffde7224 */ /* 0x000fe400078e00fb */
[----:B------:R-:W-:Y:S01]  /*dd00*/  IMAD.MOV.U32 R209, RZ, RZ, R0 ;  /* 0x000000ffffd17224 */ /* 0x000fe200078e0000 */
[----:B------:R-:W4:Y:S01]  /*dd10*/  LDL.LU R249, [R1+0x218] ;  /* 0x0002180001f97983 */ /* 0x000f220000300800 */
[----:B------:R-:W-:-:S03]  /*dd20*/  IMAD.MOV.U32 R236, RZ, RZ, R245 ;  /* 0x000000ffffec7224 */ /* 0x000fc600078e00f5 */
[----:B------:R-:W4:Y:S04]  /*dd30*/  LDL.LU R251, [R1+0x214] ;  /* 0x0002140001fb7983 */ /* 0x000f280000300800 */
[----:B------:R-:W4:Y:S01]  /*dd40*/  LDL.LU R0, [R1+0x210] ;  /* 0x0002100001007983 */ /* 0x000f220000300800 */
[----:B--2---:R-:W-:-:S03]  /*dd50*/  IMAD.MOV.U32 R206, RZ, RZ, R2 ;  /* 0x000000ffffce7224 */ /* 0x004fc600078e0002 */
[----:B------:R-:W2:Y:S01]  /*dd60*/  LDL.LU R2, [R1+0x20c] ;  /* 0x00020c0001027983 */ /* 0x000ea20000300800 */
[----:B---3--:R-:W-:-:S03]  /*dd70*/  IMAD.MOV.U32 R208, RZ, RZ, R7 ;  /* 0x000000ffffd07224 */ /* 0x008fc600078e0007 */
[----:B------:R-:W2:Y:S01]  /*dd80*/  LDL.LU R7, [R1+0x208] ;  /* 0x0002080001077983 */ /* 0x000ea20000300800 */
[----:B----4-:R-:W-:-:S03]  /*dd90*/  IMAD.MOV.U32 R245, RZ, RZ, R5 ;  /* 0x000000fffff57224 */ /* 0x010fc600078e0005 */
[----:B------:R-:W3:Y:S01]  /*dda0*/  LDL.LU R5, [R1+0x204] ;  /* 0x0002040001057983 */ /* 0x000ee20000300800 */
[----:B------:R-:W-:-:S03]  /*ddb0*/  IMAD.MOV.U32 R238, RZ, RZ, R9 ;  /* 0x000000ffffee7224 */ /* 0x000fc600078e0009 */
[----:B------:R-:W3:Y:S01]  /*ddc0*/  LDL.LU R9, [R1+0x200] ;  /* 0x0002000001097983 */ /* 0x000ee20000300800 */
[----:B------:R-:W-:Y:S01]  /*ddd0*/  IMAD.MOV.U32 R226, RZ, RZ, R247 ;  /* 0x000000ffffe27224 */ /* 0x000fe200078e00f7 */
[----:B------:R-:W-:Y:S02]  /*dde0*/  F2FP.F16.F32.PACK_AB R247, R135, R134 ;  /* 0x0000008687f7723e */ /* 0x000fe400000000ff */
[----:B------:R-:W-:Y:S02]  /*ddf0*/  F2FP.F16.F32.PACK_AB R246, R133, R132 ;  /* 0x0000008485f6723e */ /* 0x000fe400000000ff */
[----:B------:R-:W-:Y:S02]  /*de00*/  F2FP.F16.F32.PACK_AB R245, R238, R245 ;  /* 0x000000f5eef5723e */ /* 0x000fe400000000ff */
[----:B------:R-:W-:Y:S01]  /*de10*/  F2FP.F16.F32.PACK_AB R244, R244, R239 ;  /* 0x000000eff4f4723e */ /* 0x000fe200000000ff */
[----:B------:R-:W-:Y:S01]  /*de20*/  STL [R1+0xc04], R247 ;  /* 0x000c04f701007387 */ /* 0x000fe20000100800 */
[----:B------:R-:W-:-:S02]  /*de30*/  F2FP.F16.F32.PACK_AB R239, R131, R130 ;  /* 0x0000008283ef723e */ /* 0x000fc400000000ff */
[----:B------:R-:W-:Y:S01]  /*de40*/  F2FP.F16.F32.PACK_AB R238, R129, R128 ;  /* 0x0000008081ee723e */ /* 0x000fe200000000ff */
[----:B------:R-:W-:Y:S01]  /*de50*/  STL [R1+0xc08], R246 ;  /* 0x000c08f601007387 */ /* 0x000fe20000100800 */
[----:B------:R-:W-:Y:S02]  /*de60*/  F2FP.F16.F32.PACK_AB R237, R235, R237 ;  /* 0x000000edebed723e */ /* 0x000fe400000000ff */
[----:B------:R-:W-:Y:S01]  /*de70*/  F2FP.F16.F32.PACK_AB R236, R234, R236 ;  /* 0x000000eceaec723e */ /* 0x000fe200000000ff */
[----:B------:R-:W-:Y:S01]  /*de80*/  STL [R1+0xc0c], R245 ;  /* 0x000c0cf501007387 */ /* 0x000fe20000100800 */
[----:B------:R-:W-:Y:S02]  /*de90*/  F2FP.F16.F32.PACK_AB R235, R127, R126 ;  /* 0x0000007e7feb723e */ /* 0x000fe400000000ff */
[----:B------:R-:W-:Y:S01]  /*dea0*/  F2FP.F16.F32.PACK_AB R234, R125, R124 ;  /* 0x0000007c7dea723e */ /* 0x000fe200000000ff */
[----:B------:R-:W-:Y:S01]  /*deb0*/  STL [R1+0xc10], R244 ;  /* 0x000c10f401007387 */ /* 0x000fe20000100800 */
[----:B------:R-:W-:-:S03]  /*dec0*/  F2FP.F16.F32.PACK_AB R233, R227, R233 ;  /* 0x000000e9e3e9723e */ /* 0x000fc600000000ff */
        /* <DEDUP_REMOVED lines=188> */
[----:B------:R-:W-:Y:S04]  /*ea90*/  STL [R1+0xdb8], R137 ;  /* 0x000db88901007387 */ /* 0x000fe80000100800 */
[----:B------:R-:W-:Y:S04]  /*eaa0*/  STL [R1+0xdbc], R136 ;  /* 0x000dbc8801007387 */ /* 0x000fe80000100800 */
[----:B------:R-:W-:Y:S04]  /*eab0*/  STL [R1+0xdc0], R135 ;  /* 0x000dc08701007387 */ /* 0x000fe80000100800 */
[----:B------:R-:W-:Y:S04]  /*eac0*/  STL [R1+0xdc4], R134 ;  /* 0x000dc48601007387 */ /* 0x000fe80000100800 */
[----:B------:R-:W-:Y:S04]  /*ead0*/  STL [R1+0xdc8], R133 ;  /* 0x000dc88501007387 */ /* 0x000fe80000100800 */
[----:B------:R0:W-:Y:S04]  /*eae0*/  STL [R1+0xdcc], R132 ;  /* 0x000dcc8401007387 */ /* 0x0001e80000100800 */
[----:B------:R1:W-:Y:S04]  /*eaf0*/  STL [R1+0xdd0], R131 ;  /* 0x000dd08301007387 */ /* 0x0003e80000100800 */
        /* <DEDUP_REMOVED lines=19> */
[----:B-1----:R-:W-:-:S03]  /*ec30*/  IMAD.MOV.U32 R131, RZ, RZ, R11 ;  /* 0x000000ffff837224 */ /* 0x002fc600078e000b */
[----:B------:R-:W4:Y:S04]  /*ec40*/  LDL.LU R113, [R1+0x5d8] ;  /* 0x0005d80001717983 */ /* 0x000f280000300800 */
[----:B------:R-:W4:Y:S01]  /*ec50*/  LDL.LU R142, [R1+0x5d4] ;  /* 0x0005d400018e7983 */ /* 0x000f220000300800 */
[----:B------:R-:W-:-:S03]  /*ec60*/  IMAD.MOV.U32 R123, RZ, RZ, R10 ;  /* 0x000000ffff7b7224 */ /* 0x000fc600078e000a */
[----:B------:R-:W4:Y:S04]  /*ec70*/  LDL.LU R112, [R1+0x5d0] ;  /* 0x0005d00001707983 */ /* 0x000f280000300800 */
[----:B------:R-:W4:Y:S01]  /*ec80*/  LDL.LU R143, [R1+0x1cc] ;  /* 0x0001cc00018f7983 */ /* 0x000f220000300800 */
[----:B---3--:R-:W-:-:S03]  /*ec90*/  F2FP.F16.F32.PACK_AB R124, R5, R9 ;  /* 0x00000009057c723e */ /* 0x008fc600000000ff */
        /* <DEDUP_REMOVED lines=214> */
[----:B------:R-:W3:Y:S01]  /*fa00*/  LDL.LU R248, [R1+0x414] ;  /* 0x0004140001f87983 */ /* 0x000ee20000300800 */
[----:B------:R-:W-:-:S03]  /*fa10*/  F2FP.F16.F32.PACK_AB R128, R251, R0 ;  /* 0x00000000fb80723e */ /* 0x000fc600000000ff */
[----:B------:R-:W3:Y:S04]  /*fa20*/  LDL.LU R243, [R1+0x410] ;  /* 0x0004100001f37983 */ /* 0x000ee80000300800 */
[----:B------:R-:W3:Y:S01]  /*fa30*/  LDL.LU R250, [R1+0xc] ;  /* 0x00000c0001fa7983 */ /* 0x000ee20000300800 */
[----:B--2---:R-:W-:-:S03]  /*fa40*/  F2FP.F16.F32.PACK_AB R125, R2, R7 ;  /* 0x00000007027d723e */ /* 0x004fc600000000ff */
[----:B------:R-:W2:Y:S04]  /*fa50*/  LDL.LU R252, [R1+0x8] ;  /* 0x0000080001fc7983 */ /* 0x000ea80000300800 */
[----:B------:R-:W2:Y:S04]  /*fa60*/  LDL.LU R249, [R1+0x4] ;  /* 0x0000040001f97983 */ /* 0x000ea80000300800 */
[----:B------:R-:W2:Y:S01]  /*fa70*/  LDL.LU R251, [R1] ;  /* 0x0000000001fb7983 */ /* 0x000ea20000300800 */
[----:B------:R-:W-:-:S03]  /*fa80*/  F2FP.F16.F32.PACK_AB R123, R131, R123 ;  /* 0x0000007b837b723e */ /* 0x000fc600000000ff */
[----:B------:R-:W2:Y:S01]  /*fa90*/  LDL.LU R0, [R1+0x40c] ;  /* 0x00040c0001007983 */ /* 0x000ea20000300800 */
[----:B----4-:R-:W-:-:S03]  /*faa0*/  F2FP.F16.F32.PACK_AB R122, R132, R122 ;  /* 0x0000007a847a723e */ /* 0x010fc600000000ff */
[----:B------:R-:W4:Y:S01]  /*fab0*/  LDL.LU R2, [R1+0x408] ;  /* 0x0004080001027983 */ /* 0x000f220000300800 */
[----:B------:R-:W-:-:S03]  /*fac0*/  F2FP.F16.F32.PACK_AB R121, R133, R121 ;  /* 0x000000798579723e */ /* 0x000fc600000000ff */
[----:B------:R-:W4:Y:S01]  /*fad0*/  LDL.LU R7, [R1+0x404] ;  /* 0x0004040001077983 */ /* 0x000f220000300800 */
[----:B------:R-:W-:-:S03]  /*fae0*/  F2FP.F16.F32.PACK_AB R120, R134, R120 ;  /* 0x000000788678723e */ /* 0x000fc600000000ff */
[----:B------:R-:W4:Y:S01]  /*faf0*/  LDL.LU R5, [R1+0x400] ;  /* 0x0004000001057983 */ /* 0x000f220000300800 */
[----:B------:R-:W-:-:S03]  /*fb00*/  F2FP.F16.F32.PACK_AB R119, R135, R119 ;  /* 0x000000778777723e */ /* 0x000fc600000000ff */
[----:B------:R0:W5:Y:S01]  /*fb10*/  LDL.LU R131, [R1+0xdd0] ;  /* 0x000dd00001837983 */ /* 0x0001620000300800 */
        /* <DEDUP_REMOVED lines=14> */
[----:B---3--:R-:W-:-:S03]  /*fc00*/  F2FP.F16.F32.PACK_AB R11, R143, R11 ;  /* 0x0000000b8f0b723e */ /* 0x008fc600000000ff */
[----:B------:R0:W5:Y:S01]  /*fc10*/  LDL.LU R139, [R1+0xdb0] ;  /* 0x000db000018b7983 */ /* 0x0001620000300800 */
[----:B------:R-:W-:-:S03]  /*fc20*/  F2FP.F16.F32.PACK_AB R10, R144, R10 ;  /* 0x0000000a900a723e */ /* 0x000fc600000000ff */
[----:B------:R0:W5:Y:S01]  /*fc30*/  LDL.LU R140, [R1+0xdac] ;  /* 0x000dac00018c7983 */ /* 0x0001620000300800 */
[----:B------:R-:W-:-:S03]  /*fc40*/  F2FP.F16.F32.PACK_AB R9, R145, R9 ;  /* 0x000000099109723e */ /* 0x000fc600000000ff */
[----:B------:R0:W5:Y:S01]  /*fc50*/  LDL.LU R141, [R1+0xda8] ;  /* 0x000da800018d7983 */ /* 0x0001620000300800 */
[----:B------:R-:W-:-:S03]  /*fc60*/  F2FP.F16.F32.PACK_AB R8, R15, R8 ;  /* 0x000000080f08723e */ /* 0x000fc600000000ff */
[----:B------:R0:W5:Y:S04]  /*fc70*/  LDL.LU R142, [R1+0xda4] ;  /* 0x000da400018e7983 */ /* 0x0001680000300800 */
[----:B------:R0:W5:Y:S04]  /*fc80*/  LDL.LU R143, [R1+0xda0] ;  /* 0x000da000018f7983 */ /* 0x0001680000300800 */
[----:B------:R0:W5:Y:S04]  /*fc90*/  LDL.LU R144, [R1+0xd9c] ;  /* 0x000d9c0001907983 */ /* 0x0001680000300800 */
[----:B------:R0:W5:Y:S04]  /*fca0*/  LDL.LU R145, [R1+0xd98] ;  /* 0x000d980001917983 */ /* 0x0001680000300800 */
[----:B------:R-:W3:Y:S02]  /*fcb0*/  LDL.LU R15, [R1+0xd94] ;  /* 0x000d9400010f7983 */ /* 0x000ee40000300800 */
[----:B---3--:R-:W-:-:S02]  /*fcc0*/  F2FP.F16.F32.PACK_AB R15, R14, R15 ;  /* 0x0000000f0e0f723e */ /* 0x008fc400000000ff */
[----:B------:R-:W3:Y:S02]  /*fcd0*/  LDL.LU R14, [R1+0xd90] ;  /* 0x000d9000010e7983 */ /* 0x000ee40000300800 */
[----:B---3--:R-:W-:Y:S02]  /*fce0*/  F2FP.F16.F32.PACK_AB R14, R13, R14 ;  /* 0x0000000e0d0e723e */ /* 0x008fe400000000ff */
[----:B------:R-:W3:Y:S01]  /*fcf0*/  LDL.LU R13, [R1+0xd8c] ;  /* 0x000d8c00010d7983 */ /* 0x000ee20000300800 */
[----:B------:R-:W-:Y:S02]  /*fd00*/  F2FP.F16.F32.PACK_AB R12, R19, R12 ;  /* 0x0000000c130c723e */ /* 0x000fe400000000ff */
[----:B---3--:R-:W-:Y:S02]  /*fd10*/  F2FP.F16.F32.PACK_AB R13, R146, R13 ;  /* 0x0000000d920d723e */ /* 0x008fe400000000ff */
[----:B------:R0:W5:Y:S04]  /*fd20*/  LDL.LU R146, [R1+0xd88] ;  /* 0x000d880001927983 */ /* 0x0001680000300800 */
[----:B------:R-:W3:Y:S02]  /*fd30*/  LDL.LU R19, [R1+0xd84] ;  /* 0x000d840001137983 */ /* 0x000ee40000300800 */
[----:B---3--:R-:W-:-:S02]  /*fd40*/  F2FP.F16.F32.PACK_AB R19, R18, R19 ;  /* 0x000000131213723e */ /* 0x008fc400000000ff */
[----:B------:R-:W3:Y:S02]  /*fd50*/  LDL.LU R18, [R1+0xd80] ;  /* 0x000d800001127983 */ /* 0x000ee40000300800 */
[----:B---3--:R-:W-:Y:S02]  /*fd60*/  F2FP.F16.F32.PACK_AB R18, R17, R18 ;  /* 0x000000121112723e */ /* 0x008fe400000000ff */
[----:B------:R-:W3:Y:S02]  /*fd70*/  LDL.LU R17, [R1+0xd7c] ;  /* 0x000d7c0001117983 */ /* 0x000ee40000300800 */
[----:B---3--:R-:W-:Y:S02]  /*fd80*/  F2FP.F16.F32.PACK_AB R17, R16, R17 ;  /* 0x000000111011723e */ /* 0x008fe400000000ff */
        /* <DEDUP_REMOVED lines=8> */
[----:B------:R-:W3:Y:S01]  /*fe10*/  LDL.LU R20, [R1+0xd68] ;  /* 0x000d680001147983 */ /* 0x000ee20000300800 */
[----:B------:R-:W-:Y:S02]  /*fe20*/  F2FP.F16.F32.PACK_AB R27, R148, R27 ;  /* 0x0000001b941b723e */ /* 0x000fe400000000ff */
[----:B------:R-:W-:Y:S02]  /*fe30*/  F2FP.F16.F32.PACK_AB R26, R149, R26 ;  /* 0x0000001a951a723e */ /* 0x000fe400000000ff */
[----:B------:R-:W-:Y:S02]  /*fe40*/  F2FP.F16.F32.PACK_AB R25, R150, R25 ;  /* 0x000000199619723e */ /* 0x000fe400000000ff */
[----:B------:R-:W-:Y:S02]  /*fe50*/  F2FP.F16.F32.PACK_AB R24, R151, R24 ;  /* 0x000000189718723e */ /* 0x000fe400000000ff */
[----:B------:R-:W-:Y:S02]  /*fe60*/  F2FP.F16.F32.PACK_AB R31, R152, R31 ;  /* 0x0000001f981f723e */ /* 0x000fe400000000ff */
[----:B------:R-:W-:-:S02]  /*fe70*/  F2FP.F16.F32.PACK_AB R30, R153, R30 ;  /* 0x0000001e991e723e */ /* 0x000fc400000000ff */
        /* <DEDUP_REMOVED lines=83> */
[----:B---3--:R-:W-:-:S02]  /*103b0*/  F2FP.F16.F32.PACK_AB R20, R147, R20 ;  /* 0x000000149314723e */ /* 0x008fc400000000ff */
[----:B------:R0:W5:Y:S04]  /*103c0*/  LDL.LU R147, [R1+0xd64] ;  /* 0x000d640001937983 */ /* 0x0001680000300800 */
        /* <DEDUP_REMOVED lines=88> */
[----:B------:R0:W5:Y:S01]  /*10950*/  LDL.LU R6, [R1+0xc00] ;  /* 0x000c000001067983 */ /* 0x0001620000300800 */
[----:B------:R-:W-:-:S02]  /*10960*/  F2FP.F16.F32.PACK_AB R216, R216, R228 ;  /* 0x000000e4d8d8723e */ /* 0x000fc400000000ff */
[----:B------:R-:W-:Y:S02]  /*10970*/  F2FP.F16.F32.PACK_AB R231, R229, R231 ;  /* 0x000000e7e5e7723e */ /* 0x000fe400000000ff */
[----:B------:R-:W-:Y:S02]  /*10980*/  F2FP.F16.F32.PACK_AB R230, R230, R240 ;  /* 0x000000f0e6e6723e */ /* 0x000fe400000000ff */
[----:B------:R-:W-:Y:S02]  /*10990*/  F2FP.F16.F32.PACK_AB R229, R242, R241 ;  /* 0x000000f1f2e5723e */ /* 0x000fe400000000ff */
[----:B------:R-:W-:Y:S02]  /*109a0*/  F2FP.F16.F32.PACK_AB R228, R248, R243 ;  /* 0x000000f3f8e4723e */ /* 0x000fe400000000ff */
[----:B------:R-:W-:Y:S02]  /*109b0*/  F2FP.F16.F32.PACK_AB R218, R3, R218 ;  /* 0x000000da03da723e */ /* 0x000fe400000000ff */
[----:B------:R-:W-:-:S02]  /*109c0*/  F2FP.F16.F32.PACK_AB R217, R4, R217 ;  /* 0x000000d904d9723e */ /* 0x000fc400000000ff */
[----:B--2---:R-:W-:Y:S02]  /*109d0*/  F2FP.F16.F32.PACK_AB R243, R250, R252 ;  /* 0x000000fcfaf3723e */ /* 0x004fe400000000ff */
[----:B------:R-:W-:Y:S02]  /*109e0*/  F2FP.F16.F32.PACK_AB R242, R249, R251 ;  /* 0x000000fbf9f2723e */ /* 0x000fe400000000ff */
[----:B----4-:R-:W-:Y:S02]  /*109f0*/  F2FP.F16.F32.PACK_AB R241, R0, R2 ;  /* 0x0000000200f1723e */ /* 0x010fe400000000ff */
[----:B0-----:R-:W-:-:S07]  /*10a00*/  F2FP.F16.F32.PACK_AB R240, R7, R5 ;  /* 0x0000000507f0723e */ /* 0x001fce00000000ff */
.L_x_0:
[----:B------:R-:W2:Y:S01]  /*10a10*/  LDL R2, [R1+0x6c0] ;  /* 0x0006c00001027983 */ /* 0x000ea20000100800 */
[----:B------:R-:W-:Y:S01]  /*10a20*/  ULDC.64 UR4, c[0x0][0x228] ;  /* 0x00008a0000047ab9 */ /* 0x000fe20000000a00 */
[----:B-----5:R-:W-:Y:S01]  /*10a30*/  VIADD R0, R6, 0x1 ;  /* 0x0000000106007836 */ /* 0x020fe20000000000 */
[----:B------:R-:W-:Y:S01]  /*10a40*/  ULDC UR6, c[0x0][0x22c] ;  /* 0x00008b0000067ab9 */ /* 0x000fe20000000800 */
[----:B------:R-:W0:Y:S01]  /*10a50*/  S2R R4, SR_TID.X ;  /* 0x0000000000047919 */ /* 0x000e220000002100 */
[----:B------:R-:W-:Y:S01]  /*10a60*/  ULDC UR8, c[0x0][0x248] ;  /* 0x0000920000087ab9 */ /* 0x000fe20000000800 */
[----:B------:R-:W-:Y:S01]  /*10a70*/  ULDC UR9, c[0x0][0x248] ;  /* 0x0000920000097ab9 */ /* 0x000fe20000000800 */
[----:B------:R-:W-:Y:S01]  /*10a80*/  ULDC UR10, c[0x0][0x248] ;  /* 0x00009200000a7ab9 */ /* 0x000fe20000000800 */
[----:B------:R-:W-:Y:S01]  /*10a90*/  STL [R1+0xfe8], R252 ;  /* 0x000fe8fc01007387 */ /* 0x000fe20000100800 */
[----:B------:R-:W-:Y:S01]  /*10aa0*/  ULDC UR11, c[0x0][0x22c] ;  /* 0x00008b00000b7ab9 */ /* 0x000fe20000000800 */
        /* <DEDUP_REMOVED lines=26> */
[C---:B0-----:R-:W-:Y:S01]  /*10c50*/  IMAD.SHL.U32 R7, R4.reuse, 0x40, RZ ;  /* 0x0000004004077824 */ /* 0x041fe200078e00ff */
[C---:B------:R-:W-:Y:S01]  /*10c60*/  LOP3.LUT R3, R4.reuse, 0xf, RZ, 0xc0, !PT ;  /* 0x0000000f04037812 */ /* 0x040fe200078ec0ff */
[C---:B------:R-:W-:Y:S01]  /*10c70*/  IMAD.SHL.U32 R5, R4.reuse, 0x8, RZ ;  /* 0x0000000804057824 */ /* 0x040fe200078e00ff */
[----:B------:R-:W-:Y:S01]  /*10c80*/  LOP3.LUT R4, R4, 0x7f, RZ, 0xc0, !PT ;  /* 0x0000007f04047812 */ /* 0x000fe200078ec0ff */
[----:B------:R-:W-:Y:S01]  /*10c90*/  ULDC UR32, c[0x0][0x248] ;  /* 0x0000920000207ab9 */ /* 0x000fe20000000800 */
[----:B------:R-:W-:Y:S01]  /*10ca0*/  LEA R3, R3, UR20, 0x4 ;  /* 0x0000001403037c11 */ /* 0x000fe2000f8e20ff */
[----:B------:R-:W-:Y:S01]  /*10cb0*/  ULDC UR33, c[0x0][0x248] ;  /* 0x0000920000217ab9 */ /* 0x000fe20000000800 */
[----:B------:R-:W-:Y:S01]  /*10cc0*/  LOP3.LUT R7, R7, 0x400, RZ, 0xc0, !PT ;  /* 0x0000040007077812 */ /* 0x000fe200078ec0ff */
[----:B------:R-:W-:Y:S01]  /*10cd0*/  ULDC UR35, c[0x0][0x248] ;  /* 0x0000920000237ab9 */ /* 0x000fe20000000800 */
[----:B------:R-:W-:Y:S01]  /*10ce0*/  LOP3.LUT R5, R5, 0x300, RZ, 0xc0, !PT ;  /* 0x0000030005057812 */ /* 0x000fe200078ec0ff */
[----:B------:R-:W-:Y:S01]  /*10cf0*/  ULDC UR36, c[0x0][0x248] ;  /* 0x0000920000247ab9 */ /* 0x000fe20000000800 */
[----:B------:R-:W-:Y:S01]  /*10d00*/  LEA R4, R4, UR20, 0x4 ;  /* 0x0000001404047c11 */ /* 0x000fe2000f8e20ff */
[----:B------:R-:W-:Y:S06]  /*10d10*/  BAR.SYNC.DEFER_BLOCKING 0x0 ;  /* 0x0000000000007b1d */ /* 0x000fec0000010000 */
        /* <DEDUP_REMOVED lines=19> */
[----:B--2---:R-:W-:Y:S01]  /*10e50*/  ISETP.GE.AND P0, PT, R2, UR4, PT ;  /* 0x0000000402007c0c */ /* 0x004fe2000bf06270 */
[----:B------:R-:W-:Y:S01]  /*10e60*/  ULDC UR4, c[0x0][0x22c] ;  /* 0x00008b0000047ab9 */ /* 0x000fe20000000800 */
[----:B------:R-:W-:-:S02]  /*10e70*/  VIADD R2, R6, 0x2 ;  /* 0x0000000206027836 */ /* 0x000fc40000000000 */
[----:B------:R-:W-:Y:S01]  /*10e80*/  ISETP.LT.AND P2, PT, R0, UR4, !P0 ;  /* 0x0000000400007c0c */ /* 0x000fe2000c741270 */
[----:B------:R-:W-:Y:S01]  /*10e90*/  VIADD R0, R6, 0x3 ;  /* 0x0000000306007836 */ /* 0x000fe20000000000 */
[----:B------:R-:W-:Y:S01]  /*10ea0*/  ULDC UR4, c[0x0][0x22c] ;  /* 0x00008b0000047ab9 */ /* 0x000fe20000000800 */
[----:B------:R-:W-:Y:S01]  /*10eb0*/  ISETP.LT.AND P1, PT, R2, UR6, !P0 ;  /* 0x0000000602007c0c */ /* 0x000fe2000c721270 */
[----:B------:R-:W-:Y:S01]  /*10ec0*/  VIADD R2, R6, 0x4 ;  /* 0x0000000406027836 */ /* 0x000fe20000000000 */
[----:B------:R-:W-:Y:S01]  /*10ed0*/  ULDC.64 UR6, c[0x0][0x220] ;  /* 0x0000880000067ab9 */ /* 0x000fe20000000a00 */
[----:B------:R-:W-:Y:S01]  /*10ee0*/  ISETP.LT.AND P3, PT, R0, UR4, !P0 ;  /* 0x0000000400007c0c */ /* 0x000fe2000c761270 */
[----:B------:R-:W-:Y:S01]  /*10ef0*/  ULDC UR4, c[0x0][0x22c] ;  /* 0x00008b0000047ab9 */ /* 0x000fe20000000800 */
[----:B------:R-:W-:Y:S02]  /*10f00*/  IADD3 R0, R5, R3, R7 ;  /* 0x0000000305007210 */ /* 0x000fe40007ffe007 */
[----:B------:R-:W-:Y:S01]  /*10f10*/  ISETP.LT.AND P4, PT, R2, UR4, !P0 ;  /* 0x0000000402007c0c */ /* 0x000fe2000c781270 */
[----:B------:R-:W-:-:S02]  /*10f20*/  ULDC UR4, c[0x0][0x244] ;  /* 0x0000910000047ab9 */ /* 0x000fc40000000800 */
[----:B------:R-:W-:Y:S01]  /*10f30*/  STSM.16.M88.4 [R0], R240 ;  /* 0x000000f000007844 */ /* 0x000fe20000000200 */
[----:B------:R-:W-:Y:S06]  /*10f40*/  BAR.SYNC.DEFER_BLOCKING 0x0 ;  /* 0x0000000000007b1d */ /* 0x000fec0000010000 */
[----:B-1----:R-:W0:Y:S02]  /*10f50*/  LDS.128 R248, [R4] ;  /* 0x0000000004f87984 */ /* 0x002e240000000c00 */
[----:B------:R-:W-:Y:S06]  /*10f60*/  BAR.SYNC.DEFER_BLOCKING 0x0 ;  /* 0x0000000000007b1d */ /* 0x000fec0000010000 */
[----:B------:R-:W-:Y:S02]  /*10f70*/  STSM.16.M88.4 [R0], R228 ;  /* 0x000000e400007844 */ /* 0x000fe40000000200 */
[----:B------:R-:W-:Y:S06]  /*10f80*/  BAR.SYNC.DEFER_BLOCKING 0x0 ;  /* 0x0000000000007b1d */ /* 0x000fec0000010000 */
[----:B0-----:R-:W-:Y:S01]  /*10f90*/  STL [R1+0x14], R249 ;  /* 0x000014f901007387 */ /* 0x001fe20000100800 */
[----:B------:R-:W-:-:S03]  /*10fa0*/  IMAD.MOV.U32 R252, RZ, RZ, R248 ;  /* 0x000000fffffc7224 */ /* 0x000fc600078e00f8 */
[----:B------:R-:W-:Y:S04]  /*10fb0*/  STL.64 [R1+0x18], R250 ;  /* 0x000018fa01007387 */ /* 0x000fe80000100a00 */
[----:B------:R-:W0:Y:S01]  /*10fc0*/  LDS.128 R228, [R4] ;  /* 0x0000000004e47984 */ /* 0x000e220000000c00 */
[----:B------:R-:W-:Y:S06]  /*10fd0*/  BAR.SYNC.DEFER_BLOCKING 0x0 ;  /* 0x0000000000007b1d */ /* 0x000fec0000010000 */
[----:B------:R-:W-:Y:S02]  /*10fe0*/  STSM.16.M88.4 [R0], R216 ;  /* 0x000000d800007844 */ /* 0x000fe40000000200 */
[----:B------:R-:W-:Y:S06]  /*10ff0*/  BAR.SYNC.DEFER_BLOCKING 0x0 ;  /* 0x0000000000007b1d */ /* 0x000fec0000010000 */
[----:B0-----:R-:W-:Y:S04]  /*11000*/  STL.64 [R1], R228 ;  /* 0x000000e401007387 */ /* 0x001fe80000100a00 */
[----:B------:R-:W-:Y:S04]  /*11010*/  STL.64 [R1+0x8], R230 ;  /* 0x000008e601007387 */ /* 0x000fe80000100a00 */
[----:B------:R-:W-:Y:S01]  /*11020*/  LDS.128 R248, [R4] ;  /* 0x0000000004f87984 */ /* 0x000fe20000000c00 */
[----:B------:R-:W-:Y:S06]  /*11030*/  BAR.SYNC.DEFER_BLOCKING 0x0 ;  /* 0x0000000000007b1d */ /* 0x000fec0000010000 */
[----:B------:R-:W-:Y:S02]  /*11040*/  STSM.16.M88.4 [R0], R64 ;  /* 0x0000004000007844 */ /* 0x000fe40000000200 */
[----:B------:R-:W-:Y:S06]  /*11050*/  BAR.SYNC.DEFER_BLOCKING 0x0 ;  /* 0x0000000000007b1d */ /* 0x000fec0000010000 */
[----:B------:R-:W-:Y:S02]  /*11060*/  LDS.128 R64, [R4] ;  /* 0x0000000004407984 */ /* 0x000fe40000000c00 */
        /* <DEDUP_REMOVED lines=47> */
[----:B------:R-:W0:Y:S02]  /*11360*/  LDS.128 R56, [R4] ;  /* 0x0000000004387984 */ /* 0x000e240000000c00 */
[----:B------:R-:W-:Y:S06]  /*11370*/  BAR.SYNC.DEFER_BLOCKING 0x0 ;  /* 0x0000000000007b1d */ /* 0x000fec0000010000 */
[----:B0-----:R0:W-:Y:S04]  /*11380*/  STL.64 [R1+0xf10], R56 ;  /* 0x000f103801007387 */ /* 0x0011e80000100a00 */
[----:B0-----:R-:W2:Y:S04]  /*11390*/  LDL R57, [R1+0xbfc] ;  /* 0x000bfc0001397983 */ /* 0x001ea80000100800 */
[----:B------:R-:W-:Y:S01]  /*113a0*/  STSM.16.M88.4 [R0], R60 ;  /* 0x0000003c00007844 */ /* 0x000fe20000000200 */
[----:B------:R-:W-:Y:S06]  /*113b0*/  BAR.SYNC.DEFER_BLOCKING 0x0 ;  /* 0x0000000000007b1d */ /* 0x000fec0000010000 */
[----:B------:R-:W-:Y:S04]  /*113c0*/  STL.64 [R1+0xf00], R58 ;  /* 0x000f003a01007387 */ /* 0x000fe80000100a00 */
[----:B--2---:R-:W0:Y:S01]  /*113d0*/  LDS.128 R60, [R57] ;  /* 0x00000000393c7984 */ /* 0x004e220000000c00 */
[----:B------:R-:W-:Y:S06]  /*113e0*/  BAR.SYNC.DEFER_BLOCKING 0x0 ;  /* 0x0000000000007b1d */ /* 0x000fec0000010000 */
[----:B------:R-:W-:Y:S02]  /*113f0*/  STSM.16.M88.4 [R0], R52 ;  /* 0x0000003400007844 */ /* 0x000fe40000000200 */
[----:B------:R-:W-:Y:S06]  /*11400*/  BAR.SYNC.DEFER_BLOCKING 0x0 ;  /* 0x0000000000007b1d */ /* 0x000fec0000010000 */
[----:B0-----:R-:W-:Y:S04]  /*11410*/  STL.64 [R1+0xef0], R60 ;  /* 0x000ef03c01007387 */ /* 0x001fe80000100a00 */
[----:B------:R-:W-:Y:S04]  /*11420*/  STL.64 [R1+0xee8], R62 ;  /* 0x000ee83e01007387 */ /* 0x000fe80000100a00 */
[----:B------:R-:W0:Y:S01]  /*11430*/  LDS.128 R52, [R57] ;  /* 0x0000000039347984 */ /* 0x000e220000000c00 */
        /* <DEDUP_REMOVED lines=21> */
[----:B0-----:R0:W-:Y:S04]  /*11590*/  STL.64 [R1+0xea8], R40 ;  /* 0x000ea82801007387 */ /* 0x0011e80000100a00 */
[----:B------:R1:W-:Y:S04]  /*115a0*/  STL.64 [R1+0xea0], R42 ;  /* 0x000ea02a01007387 */ /* 0x0003e80000100a00 */
[----:B0-----:R-:W2:Y:S04]  /*115b0*/  LDL.LU R40, [R1+0x3f0] ;  /* 0x0003f00001287983 */ /* 0x001ea80000300800 */
[----:B------:R-:W0:Y:S01]  /*115c0*/  LDS.128 R36, [R57] ;  /* 0x0000000039247984 */ /* 0x000e220000000c00 */
[----:B------:R-:W-:Y:S06]  /*115d0*/  BAR.SYNC.DEFER_BLOCKING 0x0 ;  /* 0x0000000000007b1d */ /* 0x000fec0000010000 */
[----:B------:R-:W2:Y:S04]  /*115e0*/  LDL.LU R41, [R1+0x3f4] ;  /* 0x0003f40001297983 */ /* 0x000ea80000300800 */
[----:B-1----:R-:W2:Y:S04]  /*115f0*/  LDL.LU R42, [R1+0x3f8] ;  /* 0x0003f800012a7983 */ /* 0x002ea80000300800 */
[----:B------:R-:W2:Y:S04]  /*11600*/  LDL.LU R43, [R1+0x3fc] ;  /* 0x0003fc00012b7983 */ /* 0x000ea80000300800 */
[----:B------:R-:W3:Y:S04]  /*11610*/  LDL.LU R240, [R1+0x3e0] ;  /* 0x0003e00001f07983 */ /* 0x000ee80000300800 */
[----:B------:R-:W-:Y:S01]  /*11620*/  STSM.16.M88.4 [R0], R32 ;  /* 0x0000002000007844 */ /* 0x000fe20000000200 */
[----:B------:R-:W-:Y:S06]  /*11630*/  BAR.SYNC.DEFER_BLOCKING 0x0 ;  /* 0x0000000000007b1d */ /* 0x000fec0000010000 */
[----:B------:R-:W3:Y:S04]  /*11640*/  LDL.LU R241, [R1+0x3e4] ;  /* 0x0003e40001f17983 */ /* 0x000ee80000300800 */
[----:B------:R-:W3:Y:S04]  /*11650*/  LDL.LU R242, [R1+0x3e8] ;  /* 0x0003e80001f27983 */ /* 0x000ee80000300800 */
[----:B------:R-:W3:Y:S04]  /*11660*/  LDL.LU R243, [R1+0x3ec] ;  /* 0x0003ec0001f37983 */ /* 0x000ee80000300800 */
[----:B0-----:R0:W-:Y:S04]  /*11670*/  STL.64 [R1+0xe98], R36 ;  /* 0x000e982401007387 */ /* 0x0011e80000100a00 */
[----:B------:R-:W1:Y:S01]  /*11680*/  LDS.128 R32, [R57] ;  /* 0x0000000039207984 */ /* 0x000e620000000c00 */
[----:B------:R-:W-:Y:S06]  /*11690*/  BAR.SYNC.DEFER_BLOCKING 0x0 ;  /* 0x0000000000007b1d */ /* 0x000fec0000010000 */
[----:B------:R4:W-:Y:S04]  /*116a0*/  STL.64 [R1+0xe90], R38 ;  /* 0x000e902601007387 */ /* 0x0009e80000100a00 */
[----:B0-----:R-:W2:Y:S04]  /*116b0*/  LDL.LU R36, [R1+0x3d0] ;  /* 0x0003d00001247983 */ /* 0x001ea80000300800 */
[----:B------:R-:W2:Y:S04]  /*116c0*/  LDL.LU R37, [R1+0x3d4] ;  /* 0x0003d40001257983 */ /* 0x000ea80000300800 */
[----:B----4-:R-:W2:Y:S04]  /*116d0*/  LDL.LU R38, [R1+0x3d8] ;  /* 0x0003d80001267983 */ /* 0x010ea80000300800 */
[----:B------:R-:W-:Y:S01]  /*116e0*/  STSM.16.M88.4 [R0], R28 ;  /* 0x0000001c00007844 */ /* 0x000fe20000000200 */
[----:B------:R-:W-:Y:S06]  /*116f0*/  BAR.SYNC.DEFER_BLOCKING 0x0 ;  /* 0x0000000000007b1d */ /* 0x000fec0000010000 */
[----:B------:R-:W2:Y:S04]  /*11700*/  LDL.LU R39, [R1+0x3dc] ;  /* 0x0003dc0001277983 */ /* 0x000ea80000300800 */
[----:B------:R-:W4:Y:S04]  /*11710*/  LDL.LU R7, [R1+0x6c0] ;  /* 0x0006c00001077983 */ /* 0x000f280000300800 */
[----:B-1----:R-:W-:Y:S04]  /*11720*/  STL.64 [R1+0xe88], R32 ;  /* 0x000e882001007387 */ /* 0x002fe80000100a00 */
        /* <DEDUP_REMOVED lines=32> */
[----:B------:R-:W-:Y:S01]  /*11930*/  BAR.SYNC.DEFER_BLOCKING 0x0 ;  /* 0x0000000000007b1d */ /* 0x000fe20000010000 */
[----:B----4-:R-:W-:-:S05]  /*11940*/  IMAD R3, R7, UR4, RZ ;  /* 0x0000000407037c24 */ /* 0x010fca000f8e02ff */
[----:B------:R-:W-:Y:S01]  /*11950*/  ULDC UR4, c[0x0][0x248] ;  /* 0x0000920000047ab9 */ /* 0x000fe20000000800 */
[----:B------:R-:W-:Y:S01]  /*11960*/  STSM.16.M88.4 [R0], R112 ;  /* 0x0000007000007844 */ /* 0x000fe20000000200 */
        /* <DEDUP_REMOVED lines=183> */
[----:B------:R-:W4:Y:S04]  /*124e0*/  LDL.LU R60, [R1+0x600] ;  /* 0x00060000013c7983 */ /* 0x000f280000300800 */
[----:B------:R-:W4:Y:S04]  /*124f0*/  LDL.LU R61, [R1+0x604] ;  /* 0x00060400013d7983 */ /* 0x000f280000300800 */
[----:B------:R-:W4:Y:S04]  /*12500*/  LDL.LU R62, [R1+0x608] ;  /* 0x00060800013e7983 */ /* 0x000f280000300800 */
[----:B------:R-:W4:Y:S01]  /*12510*/  LDL.LU R63, [R1+0x60c] ;  /* 0x00060c00013f7983 */ /* 0x000f220000300800 */
[C---:B------:R-:W-:Y:S01]  /*12520*/  LEA R2, P5, R3.reuse, UR6, 0x1 ;  /* 0x0000000603027c11 */ /* 0x040fe2000f8a08ff */
[C---:B------:R-:W-:Y:S01]  /*12530*/  IMAD R7, R6.reuse, UR4, RZ ;  /* 0x0000000406077c24 */ /* 0x040fe2000f8e02ff */
[----:B------:R-:W-:Y:S01]  /*12540*/  ULDC UR4, c[0x0][0x22c] ;  /* 0x00008b0000047ab9 */ /* 0x000fe20000000800 */
[----:B------:R-:W0:Y:S01]  /*12550*/  LDS.128 R232, [R57] ;  /* 0x0000000039e87984 */ /* 0x000e220000000c00 */
[----:B------:R-:W-:Y:S01]  /*12560*/  LEA.HI.X.SX32 R3, R3, UR7, 0x1, P5 ;  /* 0x0000000703037c11 */ /* 0x000fe2000a8f0eff */
[----:B------:R-:W-:Y:S01]  /*12570*/  ULDC UR6, c[0x0][0x22c] ;  /* 0x00008b0000067ab9 */ /* 0x000fe20000000800 */
[----:B------:R-:W-:Y:S01]  /*12580*/  ISETP.LT.AND P5, PT, R6, UR4, !P0 ;  /* 0x0000000406007c0c */ /* 0x000fe2000c7a1270 */
[----:B------:R-:W-:Y:S01]  /*12590*/  BAR.SYNC.DEFER_BLOCKING 0x0 ;  /* 0x0000000000007b1d */ /* 0x000fe20000010000 */
[----:B------:R-:W-:-:S05]  /*125a0*/  LEA R4, P6, R7, R2, 0x1 ;  /* 0x0000000207047211 */ /* 0x000fca00078c08ff */
[----:B------:R-:W-:Y:S01]  /*125b0*/  ULDC UR4, c[0x0][0x248] ;  /* 0x0000920000047ab9 */ /* 0x000fe20000000800 */
[C---:B------:R-:W-:Y:S02]  /*125c0*/  VIADD R10, R6.reuse, 0xa ;  /* 0x0000000a060a7836 */ /* 0x040fe40000000000 */
[----:B------:R-:W-:Y:S01]  /*125d0*/  VIADD R16, R6, 0xd ;  /* 0x0000000d06107836 */ /* 0x000fe20000000000 */
[----:B------:R-:W-:Y:S01]  /*125e0*/  PRMT R11, R250, 0x7632, R11 ;  /* 0x00007632fa0b7816 */ /* 0x000fe2000000000b */
[----:B------:R-:W-:Y:S01]  /*125f0*/  ULDC UR7, c[0x0][0x248] ;  /* 0x0000920000077ab9 */ /* 0x000fe20000000800 */
[----:B--2---:R-:W-:Y:S01]  /*12600*/  STSM.16.M88.4 [R0], R36 ;  /* 0x0000002400007844 */ /* 0x004fe20000000200 */
[----:B------:R-:W-:Y:S06]  /*12610*/  BAR.SYNC.DEFER_BLOCKING 0x0 ;  /* 0x0000000000007b1d */ /* 0x000fec0000010000 */
[----:B0-----:R-:W-:Y:S01]  /*12620*/  STL.64 [R1+0xc38], R232 ;  /* 0x000c38e801007387 */ /* 0x001fe20000100a00 */
[----:B------:R-:W-:-:S03]  /*12630*/  LEA.HI.X.SX32 R5, R7, R3, 0x1, P6 ;  /* 0x0000000307057211 */ /* 0x000fc600030f0eff */
[----:B------:R-:W-:Y:S04]  /*12640*/  STL.64 [R1+0xc30], R234 ;  /* 0x000c30ea01007387 */ /* 0x000fe80000100a00 */
[----:B------:R-:W0:Y:S01]  /*12650*/  LDS.128 R236, [R57] ;  /* 0x0000000039ec7984 */ /* 0x000e220000000c00 */
[----:B------:R-:W-:Y:S06]  /*12660*/  BAR.SYNC.DEFER_BLOCKING 0x0 ;  /* 0x0000000000007b1d */ /* 0x000fec0000010000 */
[----:B---3--:R-:W-:Y:S02]  /*12670*/  STSM.16.M88.4 [R0], R240 ;  /* 0x000000f000007844 */ /* 0x008fe40000000200 */
        /* <DEDUP_REMOVED lines=9> */
[----:B------:R-:W2:Y:S04]  /*12710*/  LDL.LU R58, [R1+0x14] ;  /* 0x00001400013a7983 */ /* 0x000ea80000300800 */
[----:B------:R-:W0:Y:S01]  /*12720*/  LDS.128 R244, [R57] ;  /* 0x0000000039f47984 */ /* 0x000e220000000c00 */
[----:B------:R-:W-:Y:S06]  /*12730*/  BAR.SYNC.DEFER_BLOCKING 0x0 ;  /* 0x0000000000007b1d */ /* 0x000fec0000010000 */
[----:B0-----:R-:W-:Y:S04]  /*12740*/  STL.64 [R1+0xc20], R244 ;  /* 0x000c20f401007387 */ /* 0x001fe80000100a00 */
[----:B------:R-:W-:Y:S04]  /*12750*/  STL.64 [R1+0xc10], R246 ;  /* 0x000c10f601007387 */ /* 0x000fe80000100a00 */
[----:B----4-:R0:W-:Y:S01]  /*12760*/  STSM.16.M88.4 [R0], R60 ;  /* 0x0000003c00007844 */ /* 0x0101e20000000200 */
[----:B------:R-:W-:Y:S01]  /*12770*/  BAR.SYNC.DEFER_BLOCKING 0x0 ;  /* 0x0000000000007b1d */ /* 0x000fe20000010000 */
[----:B0-----:R-:W-:-:S05]  /*12780*/  VIADD R0, R7, UR4 ;  /* 0x0000000407007c36 */ /* 0x001fca0008000000 */
[----:B------:R-:W-:Y:S02]  /*12790*/  ULDC UR4, c[0x0][0x248] ;  /* 0x0000920000047ab9 */ /* 0x000fe40000000800 */
[C---:B------:R-:W-:Y:S01]  /*127a0*/  VIADD R7, R0.reuse, UR4 ;  /* 0x0000000400077c36 */ /* 0x040fe20008000000 */
[----:B------:R-:W-:Y:S01]  /*127b0*/  ULDC UR4, c[0x0][0x22c] ;  /* 0x00008b0000047ab9 */ /* 0x000fe20000000800 */
[----:B------:R0:W-:Y:S01]  /*127c0*/  @P5 STG.E.U16 desc[UR22][R4.64], R252 ;  /* 0x000000fc04005986 */ /* 0x0001e2000c101516 */
[----:B------:R-:W-:-:S04]  /*127d0*/  LEA R12, P5, R0, R2, 0x1 ;  /* 0x00000002000c7211 */ /* 0x000fc800078a08ff */
[----:B------:R-:W-:Y:S02]  /*127e0*/  LEA.HI.X.SX32 R13, R0, R3, 0x1, P5 ;  /* 0x00000003000d7211 */ /* 0x000fe400028f0eff */
[----:B0-----:R-:W-:Y:S01]  /*127f0*/  PRMT R5, R252, 0x7632, R5 ;  /* 0x00007632fc057816 */ /* 0x001fe20000000005 */
[C---:B------:R-:W-:Y:S01]  /*12800*/  VIADD R4, R6.reuse, 0x5 ;  /* 0x0000000506047836 */ /* 0x040fe20000000000 */
[----:B------:R-:W3:Y:S01]  /*12810*/  LDL.LU R252, [R1+0xfe8] ;  /* 0x000fe80001fc7983 */ /* 0x000ee20000300800 */
[----:B------:R-:W-:-:S03]  /*12820*/  VIADD R0, R6, 0x6 ;  /* 0x0000000606007836 */ /* 0x000fc60000000000 */
[----:B------:R-:W4:Y:S01]  /*12830*/  LDL.LU R57, [R1+0x18] ;  /* 0x0000180001397983 */ /* 0x000f220000300800 */
[----:B------:R-:W-:Y:S01]  /*12840*/  ISETP.LT.AND P5, PT, R4, UR6, !P0 ;  /* 0x0000000604007c0c */ /* 0x000fe2000c7a1270 */
[----:B------:R-:W-:Y:S01]  /*12850*/  ULDC UR6, c[0x0][0x22c] ;  /* 0x00008b0000067ab9 */ /* 0x000fe20000000800 */
[C---:B------:R-:W-:Y:S01]  /*12860*/  LEA R4, P6, R7.reuse, R2, 0x1 ;  /* 0x0000000207047211 */ /* 0x040fe200078c08ff */
[----:B------:R-:W4:Y:S04]  /*12870*/  LDL.LU R59, [R1+0x1c] ;  /* 0x00001c00013b7983 */ /* 0x000f280000300800 */
[----:B------:R0:W-:Y:S02]  /*12880*/  @P2 STG.E.U16 desc[UR22][R12.64], R5 ;  /* 0x000000050c002986 */ /* 0x0001e4000c101516 */
[----:B0-----:R-:W-:-:S02]  /*12890*/  LEA.HI.X.SX32 R5, R7, R3, 0x1, P6 ;  /* 0x0000000307057211 */ /* 0x001fc400030f0eff */
[----:B------:R-:W-:Y:S01]  /*128a0*/  ISETP.LT.AND P6, PT, R0, UR4, !P0 ;  /* 0x0000000400007c0c */ /* 0x000fe2000c7c1270 */
[----:B------:R-:W-:Y:S02]  /*128b0*/  ULDC UR4, c[0x0][0x248] ;  /* 0x0000920000047ab9 */ /* 0x000fe40000000800 */
[----:B------:R-:W-:Y:S01]  /*128c0*/  VIADD R7, R7, UR4 ;  /* 0x0000000407077c36 */ /* 0x000fe20008000000 */
[----:B------:R-:W-:Y:S01]  /*128d0*/  ULDC UR4, c[0x0][0x22c] ;  /* 0x00008b0000047ab9 */ /* 0x000fe20000000800 */
[----:B------:R-:W-:Y:S01]  /*128e0*/  VIADD R0, R6, 0x7 ;  /* 0x0000000706007836 */ /* 0x000fe20000000000 */
[----:B--2---:R0:W-:Y:S04]  /*128f0*/  @P1 STG.E.U16 desc[UR22][R4.64], R58 ;  /* 0x0000003a04001986 */ /* 0x0041e8000c101516 */
[----:B------:R-:W-:Y:S01]  /*12900*/  ISETP.LT.AND P1, PT, R0, UR4, !P0 ;  /* 0x0000000400007c0c */ /* 0x000fe2000c721270 */
[----:B------:R-:W-:Y:S01]  /*12910*/  ULDC UR4, c[0x0][0x248] ;  /* 0x0000920000047ab9 */ /* 0x000fe20000000800 */
[----:B------:R-:W-:Y:S01]  /*12920*/  VIADD R0, R6, 0x8 ;  /* 0x0000000806007836 */ /* 0x000fe20000000000 */
[----:B0-----:R-:W-:-:S04]  /*12930*/  LEA R4, P2, R7, R2, 0x1 ;  /* 0x0000000207047211 */ /* 0x001fc800078408ff */
[C---:B------:R-:W-:Y:S01]  /*12940*/  LEA.HI.X.SX32 R5, R7.reuse, R3, 0x1, P2 ;  /* 0x0000000307057211 */ /* 0x040fe200010f0eff */
[----:B------:R-:W-:Y:S01]  /*12950*/  VIADD R7, R7, UR4 ;  /* 0x0000000407077c36 */ /* 0x000fe20008000000 */
[----:B------:R-:W-:Y:S01]  /*12960*/  ULDC UR4, c[0x0][0x248] ;  /* 0x0000920000047ab9 */ /* 0x000fe20000000800 */
[----:B------:R-:W-:Y:S01]  /*12970*/  ISETP.LT.AND P2, PT, R0, UR6, !P0 ;  /* 0x0000000600007c0c */ /* 0x000fe2000c741270 */
[----:B------:R-:W-:Y:S01]  /*12980*/  ULDC UR6, c[0x0][0x248] ;  /* 0x0000920000067ab9 */ /* 0x000fe20000000800 */
[----:B------:R-:W-:Y:S01]  /*12990*/  VIADD R0, R7, UR4 ;  /* 0x0000000407007c36 */ /* 0x000fe20008000000 */
[----:B------:R-:W-:Y:S01]  /*129a0*/  ULDC UR4, c[0x0][0x22c] ;  /* 0x00008b0000047ab9 */ /* 0x000fe20000000800 */
[----:B---3--:R-:W-:-:S05]  /*129b0*/  PRMT R252, R58, 0x7632, R252 ;  /* 0x000076323afc7816 */ /* 0x008fca00000000fc */
[----:B------:R0:W-:Y:S01]  /*129c0*/  @P3 STG.E.U16 desc[UR22][R4.64], R252 ;  /* 0x000000fc04003986 */ /* 0x0001e2000c101516 */
[----:B----4-:R-:W-:Y:S02]  /*129d0*/  PRMT R8, R57, 0x7632, R8 ;  /* 0x0000763239087816 */ /* 0x010fe40000000008 */
[----:B0-----:R-:W-:-:S04]  /*129e0*/  LEA R4, P3, R7, R2, 0x1 ;  /* 0x0000000207047211 */ /* 0x001fc800078608ff */
[----:B------:R-:W-:-:S05]  /*129f0*/  LEA.HI.X.SX32 R5, R7, R3, 0x1, P3 ;  /* 0x0000000307057211 */ /* 0x000fca00018f0eff */
[----:B------:R0:W-:Y:S01]  /*12a00*/  @P4 STG.E.U16 desc[UR22][R4.64], R57 ;  /* 0x0000003904004986 */ /* 0x0001e2000c101516 */
[----:B------:R-:W-:Y:S01]  /*12a10*/  VIADD R7, R0, UR6 ;  /* 0x0000000600077c36 */ /* 0x000fe20008000000 */
[----:B------:R-:W-:Y:S01]  /*12a20*/  PRMT R9, R59, 0x7632, R9 ;  /* 0x000076323b097816 */ /* 0x000fe20000000009 */
[----:B------:R-:W-:Y:S01]  /*12a30*/  VIADD R252, R6, 0x9 ;  /* 0x0000000906fc7836 */ /* 0x000fe20000000000 */
[----:B------:R-:W-:Y:S01]  /*12a40*/  ULDC UR6, c[0x0][0x248] ;  /* 0x0000920000067ab9 */ /* 0x000fe20000000800 */
[C---:B0-----:R-:W-:Y:S01]  /*12a50*/  LEA R4, P4, R0.reuse, R2, 0x1 ;  /* 0x0000000200047211 */ /* 0x041fe200078808ff */
[----:B------:R-:W2:Y:S03]  /*12a60*/  LDL.LU R57, [R1] ;  /* 0x0000000001397983 */ /* 0x000ea60000300800 */
[----:B------:R-:W-:-:S05]  /*12a70*/  LEA.HI.X.SX32 R5, R0, R3, 0x1, P4 ;  /* 0x0000000300057211 */ /* 0x000fca00020f0eff */
[----:B------:R0:W-:Y:S02]  /*12a80*/  @P5 STG.E.U16 desc[UR22][R4.64], R8 ;  /* 0x0000000804005986 */ /* 0x0001e4000c101516 */
[----:B0-----:R-:W-:-:S04]  /*12a90*/  LEA R4, P5, R7, R2, 0x1 ;  /* 0x0000000207047211 */ /* 0x001fc800078a08ff */
[----:B------:R-:W-:-:S05]  /*12aa0*/  LEA.HI.X.SX32 R5, R7, R3, 0x1, P5 ;  /* 0x0000000307057211 */ /* 0x000fca00028f0eff */
[----:B------:R0:W-:Y:S04]  /*12ab0*/  @P6 STG.E.U16 desc[UR22][R4.64], R59 ;  /* 0x0000003b04006986 */ /* 0x0001e8000c101516 */
[----:B0-----:R-:W3:Y:S01]  /*12ac0*/  LDL.LU R59, [R1+0x4] ;  /* 0x00000400013b7983 */ /* 0x001ee20000300800 */
[----:B------:R-:W-:Y:S01]  /*12ad0*/  ISETP.LT.AND P3, PT, R252, UR4, !P0 ;  /* 0x00000004fc007c0c */ /* 0x000fe2000c761270 */
[----:B------:R-:W-:Y:S02]  /*12ae0*/  ULDC UR4, c[0x0][0x248] ;  /* 0x0000920000047ab9 */ /* 0x000fe40000000800 */
[----:B------:R-:W-:Y:S01]  /*12af0*/  VIADD R14, R7, UR4 ;  /* 0x00000004070e7c36 */ /* 0x000fe20008000000 */
[----:B------:R-:W-:Y:S01]  /*12b00*/  ULDC UR4, c[0x0][0x248] ;  /* 0x0000920000047ab9 */ /* 0x000fe20000000800 */
[----:B------:R-:W-:Y:S01]  /*12b10*/  VIADD R8, R6, 0xb ;  /* 0x0000000b06087836 */ /* 0x000fe20000000000 */
[----:B------:R-:W4:Y:S01]  /*12b20*/  LDL.LU R61, [R1+0x8] ;  /* 0x00000800013d7983 */ /* 0x000f220000300800 */
[----:B------:R-:W-:Y:S01]  /*12b30*/  VIADD R252, R14, UR4 ;  /* 0x000000040efc7c36 */ /* 0x000fe20008000000 */
[----:B------:R-:W-:-:S03]  /*12b40*/  ULDC UR4, c[0x0][0x248] ;  /* 0x0000920000047ab9 */ /* 0x000fc60000000800 */
[----:B------:R-:W-:Y:S01]  /*12b50*/  VIADD R21, R252, UR4 ;  /* 0x00000004fc157c36 */ /* 0x000fe20008000000 */
[----:B------:R-:W-:Y:S02]  /*12b60*/  ULDC UR4, c[0x0][0x22c] ;  /* 0x00008b0000047ab9 */ /* 0x000fe40000000800 */
[----:B------:R-:W-:Y:S01]  /*12b70*/  ISETP.LT.AND P4, PT, R10, UR4, !P0 ;  /* 0x000000040a007c0c */ /* 0x000fe2000c781270 */
[----:B------:R-:W-:Y:S01]  /*12b80*/  VIADD R0, R21, UR6 ;  /* 0x0000000615007c36 */ /* 0x000fe20008000000 */
[----:B------:R-:W-:Y:S01]  /*12b90*/  ULDC UR4, c[0x0][0x248] ;  /* 0x0000920000047ab9 */ /* 0x000fe20000000800 */
[----:B------:R-:W-:Y:S02]  /*12ba0*/  ULDC UR6, c[0x0][0x22c] ;  /* 0x00008b0000067ab9 */ /* 0x000fe40000000800 */
[----:B------:R-:W-:Y:S01]  /*12bb0*/  VIADD R19, R0, UR4 ;  /* 0x0000000400137c36 */ /* 0x000fe20008000000 */
[----:B------:R-:W-:-:S03]  /*12bc0*/  ULDC UR4, c[0x0][0x248] ;  /* 0x0000920000047ab9 */ /* 0x000fc60000000800 */
[----:B------:R-:W-:Y:S01]  /*12bd0*/  VIADD R18, R19, UR4 ;  /* 0x0000000413127c36 */ /* 0x000fe20008000000 */
[----:B------:R-:W-:-:S03]  /*12be0*/  ULDC UR4, c[0x0][0x248] ;  /* 0x0000920000047ab9 */ /* 0x000fc60000000800 */
[----:B------:R-:W-:Y:S01]  /*12bf0*/  VIADD R17, R18, UR4 ;  /* 0x0000000412117c36 */ /* 0x000fe20008000000 */
[----:B------:R-:W-:-:S03]  /*12c00*/  ULDC UR4, c[0x0][0x248] ;  /* 0x0000920000047ab9 */ /* 0x000fc60000000800 */
[----:B------:R-:W-:Y:S01]  /*12c10*/  VIADD R7, R17, UR4 ;  /* 0x0000000411077c36 */ /* 0x000fe20008000000 */
[----:B------:R-:W-:-:S03]  /*12c20*/  ULDC UR4, c[0x0][0x248] ;  /* 0x0000920000047ab9 */ /* 0x000fc60000000800 */
[----:B------:R-:W-:Y:S01]  /*12c30*/  VIADD R13, R7, UR4 ;  /* 0x00000004070d7c36 */ /* 0x000fe20008000000 */
[----:B------:R-:W-:Y:S01]  /*12c40*/  ULDC UR4, c[0x0][0x248] ;  /* 0x0000920000047ab9 */ /* 0x000fe20000000800 */
[----:B------:R-:W-:Y:S02]  /*12c50*/  ISETP.LT.AND P5, PT, R8, UR6, !P0 ;  /* 0x0000000608007c0c */ /* 0x000fe4000c7a1270 */
[----:B------:R-:W-:Y:S01]  /*12c60*/  VIADD R12, R13, UR4 ;  /* 0x000000040d0c7c36 */ /* 0x000fe20008000000 */
[-C--:B------:R-:W-:Y:S01]  /*12c70*/  LEA R4, P6, R14, R2.reuse, 0x1 ;  /* 0x000000020e047211 */ /* 0x080fe200078c08ff */
[----:B------:R-:W-:Y:S01]  /*12c80*/  ULDC UR4, c[0x0][0x248] ;  /* 0x0000920000047ab9 */ /* 0x000fe20000000800 */
[----:B------:R-:W-:Y:S01]  /*12c90*/  VIADD R8, R6, 0xc ;  /* 0x0000000c06087836 */ /* 0x000fe20000000000 */
[----:B------:R-:W-:Y:S01]  /*12ca0*/  ULDC UR6, c[0x0][0x22c] ;  /* 0x00008b0000067ab9 */ /* 0x000fe20000000800 */
[----:B------:R-:W-:Y:S01]  /*12cb0*/  VIADD R10, R12, UR4 ;  /* 0x000000040c0a7c36 */ /* 0x000fe20008000000 */
[----:B------:R-:W-:Y:S01]  /*12cc0*/  LEA.HI.X.SX32 R5, R14, R3, 0x1, P6 ;  /* 0x000000030e057211 */ /* 0x000fe200030f0eff */
[----:B------:R-:W-:Y:S01]  /*12cd0*/  ULDC UR4, c[0x0][0x248] ;  /* 0x0000920000047ab9 */ /* 0x000fe20000000800 */
[----:B------:R-:W-:Y:S01]  /*12ce0*/  ISETP.LT.AND P6, PT, R8, UR6, !P0 ;  /* 0x0000000608007c0c */ /* 0x000fe2000c7c1270 */
[----:B------:R-:W-:Y:S01]  /*12cf0*/  VIADD R8, R10, UR4 ;  /* 0x000000040a087c36 */ /* 0x000fe20008000000 */
[----:B------:R-:W-:Y:S01]  /*12d00*/  ULDC UR4, c[0x0][0x248] ;  /* 0x0000920000047ab9 */ /* 0x000fe20000000800 */
[----:B------:R0:W-:Y:S01]  /*12d10*/  @P1 STG.E.U16 desc[UR22][R4.64], R9 ;  /* 0x0000000904001986 */ /* 0x0001e2000c101516 */
[----:B------:R-:W-:Y:S01]  /*12d20*/  ULDC UR6, c[0x0][0x248] ;  /* 0x0000920000067ab9 */ /* 0x000fe20000000800 */
[----:B0-----:R-:W-:Y:S01]  /*12d30*/  VIADD R9, R8, UR4 ;  /* 0x0000000408097c36 */ /* 0x001fe20008000000 */
[----:B------:R-:W-:Y:S01]  /*12d40*/  LEA R4, P1, R252, R2, 0x1 ;  /* 0x00000002fc047211 */ /* 0x000fe200078208ff */
[----:B------:R-:W-:-:S02]  /*12d50*/  ULDC UR4, c[0x0][0x248] ;  /* 0x0000920000047ab9 */ /* 0x000fc40000000800 */
[----:B------:R-:W-:Y:S01]  /*12d60*/  VIADD R14, R9, UR4 ;  /* 0x00000004090e7c36 */ /* 0x000fe20008000000 */
[----:B------:R-:W-:Y:S01]  /*12d70*/  LEA.HI.X.SX32 R5, R252, R3, 0x1, P1 ;  /* 0x00000003fc057211 */ /* 0x000fe200008f0eff */
[----:B------:R-:W-:Y:S02]  /*12d80*/  ULDC UR4, c[0x0][0x22c] ;  /* 0x00008b0000047ab9 */ /* 0x000fe40000000800 */
[----:B------:R-:W-:Y:S01]  /*12d90*/  VIADD R15, R14, UR6 ;  /* 0x000000060e0f7c36 */ /* 0x000fe20008000000 */
[----:B------:R-:W-:Y:S01]  /*12da0*/  ISETP.LT.AND P1, PT, R16, UR4, !P0 ;  /* 0x0000000410007c0c */ /* 0x000fe2000c721270 */
[----:B------:R-:W-:Y:S01]  /*12db0*/  ULDC UR4, c[0x0][0x248] ;  /* 0x0000920000047ab9 */ /* 0x000fe20000000800 */
[----:B------:R-:W-:Y:S01]  /*12dc0*/  VIADD R252, R6, 0xe ;  /* 0x0000000e06fc7836 */ /* 0x000fe20000000000 */
[----:B------:R-:W-:Y:S01]  /*12dd0*/  ULDC UR6, c[0x0][0x248] ;  /* 0x0000920000067ab9 */ /* 0x000fe20000000800 */
[----:B------:R-:W-:Y:S01]  /*12de0*/  VIADD R16, R15, UR4 ;  /* 0x000000040f107c36 */ /* 0x000fe20008000000 */
[----:B------:R-:W-:-:S03]  /*12df0*/  ULDC UR4, c[0x0][0x248] ;  /* 0x0000920000047ab9 */ /* 0x000fc60000000800 */
[----:B------:R-:W-:Y:S01]  /*12e00*/  VIADD R60, R16, UR4 ;  /* 0x00000004103c7c36 */ /* 0x000fe20008000000 */
[----:B------:R-:W-:-:S03]  /*12e10*/  ULDC UR4, c[0x0][0x248] ;  /* 0x0000920000047ab9 */ /* 0x000fc60000000800 */
[----:B------:R-:W-:Y:S01]  /*12e20*/  VIADD R58, R60, UR4 ;  /* 0x000000043c3a7c36 */ /* 0x000fe20008000000 */
[----:B------:R-:W-:Y:S01]  /*12e30*/  ULDC UR4, c[0x0][0x22c] ;  /* 0x00008b0000047ab9 */ /* 0x000fe20000000800 */
[----:B--2---:R0:W-:Y:S01]  /*12e40*/  @P2 STG.E.U16 desc[UR22][R4.64], R57 ;  /* 0x0000003904002986 */ /* 0x0041e2000c101516 */
[----:B------:R-:W-:Y:S02]  /*12e50*/  PRMT R20, R57, 0x7632, R20 ;  /* 0x0000763239147816 */ /* 0x000fe40000000014 */
[----:B0-----:R-:W-:-:S04]  /*12e60*/  LEA R4, P2, R21, R2, 0x1 ;  /* 0x0000000215047211 */ /* 0x001fc800078408ff */
[----:B------:R-:W-:Y:S02]  /*12e70*/  LEA.HI.X.SX32 R5, R21, R3, 0x1, P2 ;  /* 0x0000000315057211 */ /* 0x000fe400010f0eff */
[----:B------:R-:W-:-:S03]  /*12e80*/  ISETP.LT.AND P2, PT, R252, UR4, !P0 ;  /* 0x00000004fc007c0c */ /* 0x000fc6000c741270 */
[----:B------:R0:W-:Y:S01]  /*12e90*/  @P3 STG.E.U16 desc[UR22][R4.64], R20 ;  /* 0x0000001404003986 */ /* 0x0001e2000c101516 */
[----:B------:R-:W-:Y:S01]  /*12ea0*/  VIADD R252, R6, 0xf ;  /* 0x0000000f06fc7836 */ /* 0x000fe20000000000 */
[----:B------:R-:W-:Y:S01]  /*12eb0*/  ULDC UR4, c[0x0][0x248] ;  /* 0x0000920000047ab9 */ /* 0x000fe20000000800 */
[----:B------:R-:W-:Y:S01]  /*12ec0*/  VIADD R57, R58, UR6 ;  /* 0x000000063a397c36 */ /* 0x000fe20008000000 */
[----:B------:R-:W-:Y:S01]  /*12ed0*/  ULDC UR6, c[0x0][0x22c] ;  /* 0x00008b0000067ab9 */ /* 0x000fe20000000800 */
[----:B0-----:R-:W-:-:S04]  /*12ee0*/  LEA R4, P3, R0, R2, 0x1 ;  /* 0x0000000200047211 */ /* 0x001fc800078608ff */
[----:B------:R-:W-:Y:S02]  /*12ef0*/  LEA.HI.X.SX32 R5, R0, R3, 0x1, P3 ;  /* 0x0000000300057211 */ /* 0x000fe400018f0eff */
[----:B------:R-:W-:Y:S01]  /*12f00*/  ISETP.LT.AND P3, PT, R252, UR6, !P0 ;  /* 0x00000006fc007c0c */ /* 0x000fe2000c761270 */
[----:B------:R-:W-:Y:S01]  /*12f10*/  VIADD R55, R57, UR4 ;  /* 0x0000000439377c36 */ /* 0x000fe20008000000 */
[----:B---3--:R-:W-:Y:S01]  /*12f20*/  PRMT R252, R59, 0x7632, R252 ;  /* 0x000076323bfc7816 */ /* 0x008fe200000000fc */
[----:B------:R0:W-:Y:S01]  /*12f30*/  @P4 STG.E.U16 desc[UR22][R4.64], R59 ;  /* 0x0000003b04004986 */ /* 0x0001e2000c101516 */
[----:B------:R-:W-:Y:S01]  /*12f40*/  ULDC UR4, c[0x0][0x248] ;  /* 0x0000920000047ab9 */ /* 0x000fe20000000800 */
[----:B------:R-:W-:Y:S01]  /*12f50*/  VIADD R0, R6, 0x10 ;  /* 0x0000001006007836 */ /* 0x000fe20000000000 */
[----:B------:R-:W-:Y:S01]  /*12f60*/  ULDC UR6, c[0x0][0x22c] ;  /* 0x00008b0000067ab9 */ /* 0x000fe20000000800 */
[----:B0-----:R-:W2:Y:S01]  /*12f70*/  LDL.LU R59, [R1+0xc] ;  /* 0x00000c00013b7983 */ /* 0x001ea20000300800 */
        /* <DEDUP_REMOVED lines=10> */
[----:B------:R-:W-:Y:S02]  /*13020*/  LEA R4, P4, R19, R2, 0x1 ;  /* 0x0000000213047211 */ /* 0x000fe400078808ff */
[----:B------:R-:W-:Y:S01]  /*13030*/  VIADD R45, R47, UR4 ;  /* 0x000000042f2d7c36 */ /* 0x000fe20008000000 */
[----:B------:R-:W-:Y:S01]  /*13040*/  ULDC UR4, c[0x0][0x248] ;  /* 0x0000920000047ab9 */ /* 0x000fe20000000800 */
[----:B------:R-:W-:Y:S02]  /*13050*/  LEA.HI.X.SX32 R5, R19, R3, 0x1, P4 ;  /* 0x0000000313057211 */ /* 0x000fe400020f0eff */
[----:B------:R-:W-:Y:S01]  /*13060*/  VIADD R44, R45, UR4 ;  /* 0x000000042d2c7c36 */ /* 0x000fe20008000000 */
[----:B------:R-:W-:-:S03]  /*13070*/  ULDC UR4, c[0x0][0x248] ;  /* 0x0000920000047ab9 */ /* 0x000fc60000000800 */
[----:B------:R-:W-:Y:S01]  /*13080*/  VIADD R32, R44, UR4 ;  /* 0x000000042c207c36 */ /* 0x000fe20008000000 */
[----:B------:R-:W-:Y:S01]  /*13090*/  ULDC UR4, c[0x0][0x248] ;  /* 0x0000920000047ab9 */ /* 0x000fe20000000800 */
[----:B------:R-:W-:Y:S01]  /*130a0*/  ISETP.LT.AND P4, PT, R0, UR6, !P0 ;  /* 0x0000000600007c0c */ /* 0x000fe2000c781270 */
[----:B------:R0:W-:Y:S01]  /*130b0*/  @P5 STG.E.U16 desc[UR22][R4.64], R252 ;  /* 0x000000fc04005986 */ /* 0x0001e2000c101516 */
[----:B------:R-:W-:Y:S01]  /*130c0*/  VIADD R43, R32, UR4 ;  /* 0x00000004202b7c36 */ /* 0x000fe20008000000 */
[----:B------:R-:W-:Y:S01]  /*130d0*/  ULDC UR6, c[0x0][0x248] ;  /* 0x0000920000067ab9 */ /* 0x000fe20000000800 */
[----:B------:R-:W-:Y:S01]  /*130e0*/  VIADD R0, R6, 0x11 ;  /* 0x0000001106007836 */ /* 0x000fe20000000000 */
[----:B------:R-:W-:Y:S01]  /*130f0*/  ULDC UR4, c[0x0][0x22c] ;  /* 0x00008b0000047ab9 */ /* 0x000fe20000000800 */
[----:B------:R-:W-:Y:S01]  /*13100*/  VIADD R42, R43, UR6 ;  /* 0x000000062b2a7c36 */ /* 0x000fe20008000000 */
[----:B------:R-:W-:Y:S01]  /*13110*/  ULDC UR6, c[0x0][0x248] ;  /* 0x0000920000067ab9 */ /* 0x000fe20000000800 */
[----:B0-----:R-:W-:-:S04]  /*13120*/  LEA R4, P5, R18, R2, 0x1 ;  /* 0x0000000212047211 */ /* 0x001fc800078a08ff */
[----:B------:R-:W-:Y:S02]  /*13130*/  LEA.HI.X.SX32 R5, R18, R3, 0x1, P5 ;  /* 0x0000000312057211 */ /* 0x000fe400028f0eff */
[----:B------:R-:W-:Y:S01]  /*13140*/  ISETP.LT.AND P5, PT, R0, UR4, !P0 ;  /* 0x0000000400007c0c */ /* 0x000fe2000c7a1270 */
[----:B------:R-:W-:Y:S02]  /*13150*/  ULDC UR4, c[0x0][0x248] ;  /* 0x0000920000047ab9 */ /* 0x000fe40000000800 */
[----:B------:R-:W-:Y:S01]  /*13160*/  VIADD R41, R42, UR4 ;  /* 0x000000042a297c36 */ /* 0x000fe20008000000 */
[----:B------:R-:W-:-:S03]  /*13170*/  ULDC UR4, c[0x0][0x248] ;  /* 0x0000920000047ab9 */ /* 0x000fc60000000800 */
[----:B------:R-:W-:Y:S01]  /*13180*/  VIADD R40, R41, UR4 ;  /* 0x0000000429287c36 */ /* 0x000fe20008000000 */
[----:B------:R-:W-:Y:S01]  /*13190*/  ULDC UR4, c[0x0][0x248] ;  /* 0x0000920000047ab9 */ /* 0x000fe20000000800 */
[----:B----4-:R0:W-:Y:S01]  /*131a0*/  @P6 STG.E.U16 desc[UR22][R4.64], R61 ;  /* 0x0000003d04006986 */ /* 0x0101e2000c101516 */
[----:B------:R-:W-:Y:S02]  /*131b0*/  VIADD R0, R6, 0x12 ;  /* 0x0000001206007836 */ /* 0x000fe40000000000 */
[----:B------:R-:W-:Y:S01]  /*131c0*/  VIADD R39, R40, UR4 ;  /* 0x0000000428277c36 */ /* 0x000fe20008000000 */
[----:B------:R-:W-:-:S03]  /*131d0*/  ULDC UR4, c[0x0][0x22c] ;  /* 0x00008b0000047ab9 */ /* 0x000fc60000000800 */
[----:B------:R-:W-:Y:S01]  /*131e0*/  VIADD R38, R39, UR6 ;  /* 0x0000000627267c36 */ /* 0x000fe20008000000 */
[----:B------:R-:W-:Y:S01]  /*131f0*/  PRMT R252, R61, 0x7632, R252 ;  /* 0x000076323dfc7816 */ /* 0x000fe200000000fc */
        /* <DEDUP_REMOVED lines=13> */
[----:B------:R0:W-:Y:S02]  /*132d0*/  @P1 STG.E.U16 desc[UR22][R4.64], R252 ;  /* 0x000000fc04001986 */ /* 0x0001e4000c101516 */
[----:B------:R-:W-:Y:S01]  /*132e0*/  VIADD R33, R34, UR4 ;  /* 0x0000000422217c36 */ /* 0x000fe20008000000 */
[----:B------:R-:W-:-:S03]  /*132f0*/  ULDC UR4, c[0x0][0x248] ;  /* 0x0000920000047ab9 */ /* 0x000fc60000000800 */
[----:B------:R-:W-:Y:S01]  /*13300*/  VIADD R18, R33, UR4 ;  /* 0x0000000421127c36 */ /* 0x000fe20008000000 */
[----:B------:R-:W-:Y:S01]  /*13310*/  ULDC UR4, c[0x0][0x248] ;  /* 0x0000920000047ab9 */ /* 0x000fe20000000800 */
[----:B0-----:R-:W-:-:S04]  /*13320*/  LEA R4, P1, R7, R2, 0x1 ;  /* 0x0000000207047211 */ /* 0x001fc800078208ff */
[----:B------:R-:W-:Y:S01]  /*13330*/  LEA.HI.X.SX32 R5, R7, R3, 0x1, P1 ;  /* 0x0000000307057211 */ /* 0x000fe200008f0eff */
[----:B------:R-:W-:Y:S02]  /*13340*/  VIADD R0, R6, 0x13 ;  /* 0x0000001306007836 */ /* 0x000fe40000000000 */
[----:B------:R-:W-:Y:S01]  /*13350*/  VIADD R31, R18, UR4 ;  /* 0x00000004121f7c36 */ /* 0x000fe20008000000 */
[----:B------:R-:W-:Y:S02]  /*13360*/  ULDC UR4, c[0x0][0x248] ;  /* 0x0000920000047ab9 */ /* 0x000fe40000000800 */
[----:B------:R-:W-:Y:S01]  /*13370*/  ISETP.LT.AND P1, PT, R0, UR6, !P0 ;  /* 0x0000000600007c0c */ /* 0x000fe2000c721270 */
[----:B------:R-:W-:Y:S01]  /*13380*/  VIADD R30, R31, UR4 ;  /* 0x000000041f1e7c36 */ /* 0x000fe20008000000 */
[----:B------:R-:W-:Y:S01]  /*13390*/  ULDC UR4, c[0x0][0x248] ;  /* 0x0000920000047ab9 */ /* 0x000fe20000000800 */
[----:B------:R-:W-:Y:S01]  /*133a0*/  VIADD R0, R6, 0x14 ;  /* 0x0000001406007836 */ /* 0x000fe20000000000 */
[----:B------:R-:W-:Y:S01]  /*133b0*/  ULDC UR6, c[0x0][0x22c] ;  /* 0x00008b0000067ab9 */ /* 0x000fe20000000800 */
[----:B------:R-:W-:Y:S01]  /*133c0*/  VIADD R29, R30, UR4 ;  /* 0x000000041e1d7c36 */ /* 0x000fe20008000000 */
[----:B------:R-:W-:-:S03]  /*133d0*/  ULDC UR4, c[0x0][0x248] ;  /* 0x0000920000047ab9 */ /* 0x000fc60000000800 */
[----:B------:R-:W-:Y:S01]  /*133e0*/  VIADD R28, R29, UR4 ;  /* 0x000000041d1c7c36 */ /* 0x000fe20008000000 */
[----:B------:R-:W-:Y:S01]  /*133f0*/  ULDC UR4, c[0x0][0x22c] ;  /* 0x00008b0000047ab9 */ /* 0x000fe20000000800 */
[----:B------:R-:W-:Y:S02]  /*13400*/  PRMT R56, R251, 0x7632, R56 ;  /* 0x00007632fb387816 */ /* 0x000fe40000000038 */
[----:B------:R-:W-:Y:S01]  /*13410*/  PRMT R53, R64, 0x7632, R53 ;  /* 0x0000763240357816 */ /* 0x000fe20000000035 */
[----:B--2---:R0:W-:Y:S01]  /*13420*/  @P2 STG.E.U16 desc[UR22][R4.64], R59 ;  /* 0x0000003b04002986 */ /* 0x0041e2000c101516 */
[----:B------:R-:W-:Y:S02]  /*13430*/  PRMT R7, R59, 0x7632, R7 ;  /* 0x000076323b077816 */ /* 0x000fe40000000007 */
[----:B0-----:R-:W-:-:S04]  /*13440*/  LEA R4, P2, R13, R2, 0x1 ;  /* 0x000000020d047211 */ /* 0x001fc800078408ff */
[----:B------:R-:W-:Y:S02]  /*13450*/  LEA.HI.X.SX32 R5, R13, R3, 0x1, P2 ;  /* 0x000000030d057211 */ /* 0x000fe400010f0eff */
[----:B------:R-:W-:Y:S01]  /*13460*/  ISETP.LT.AND P2, PT, R0, UR6, !P0 ;  /* 0x0000000600007c0c */ /* 0x000fe2000c741270 */
[----:B------:R-:W-:Y:S01]  /*13470*/  VIADD R0, R6, 0x15 ;  /* 0x0000001506007836 */ /* 0x000fe20000000000 */
[----:B------:R-:W-:Y:S01]  /*13480*/  ULDC UR6, c[0x0][0x248] ;  /* 0x0000920000067ab9 */ /* 0x000fe20000000800 */
[----:B------:R0:W-:Y:S01]  /*13490*/  @P3 STG.E.U16 desc[UR22][R4.64], R7 ;  /* 0x0000000704003986 */ /* 0x0001e2000c101516 */
        /* <DEDUP_REMOVED lines=10> */
[----:B------:R0:W-:Y:S01]  /*13540*/  @P4 STG.E.U16 desc[UR22][R4.64], R248 ;  /* 0x000000f804004986 */ /* 0x0001e2000c101516 */
        /* <DEDUP_REMOVED lines=14> */
[----:B------:R-:W-:Y:S02]  /*13630*/  PRMT R248, R248, 0x7632, R248 ;  /* 0x00007632f8f87816 */ /* 0x000fe400000000f8 */
[----:B------:R-:W-:Y:S01]  /*13640*/  VIADD R13, R19, UR4 ;  /* 0x00000004130d7c36 */ /* 0x000fe20008000000 */
[----:B------:R-:W-:-:S03]  /*13650*/  ULDC UR4, c[0x0][0x248] ;  /* 0x0000920000047ab9 */ /* 0x000fc60000000800 */
[----:B------:R-:W-:Y:S01]  /*13660*/  VIADD R10, R13, UR4 ;  /* 0x000000040d0a7c36 */ /* 0x000fe20008000000 */
[----:B------:R0:W-:Y:S01]  /*13670*/  @P5 STG.E.U16 desc[UR22][R4.64], R248 ;  /* 0x000000f804005986 */ /* 0x0001e2000c101516 */
[----:B------:R-:W-:Y:S02]  /*13680*/  ULDC UR4, c[0x0][0x248] ;  /* 0x0000920000047ab9 */ /* 0x000fe40000000800 */
[----:B------:R-:W-:Y:S01]  /*13690*/  VIADD R12, R10, UR4 ;  /* 0x000000040a0c7c36 */ /* 0x000fe20008000000 */
[----:B------:R-:W-:Y:S01]  /*136a0*/  ULDC UR4, c[0x0][0x248] ;  /* 0x0000920000047ab9 */ /* 0x000fe20000000800 */
[----:B0-----:R-:W-:-:S04]  /*136b0*/  LEA R4, P5, R8, R2, 0x1 ;  /* 0x0000000208047211 */ /* 0x001fc800078a08ff */
[----:B------:R-:W-:Y:S01]  /*136c0*/  LEA.HI.X.SX32 R5, R8, R3, 0x1, P5 ;  /* 0x0000000308057211 */ /* 0x000fe200028f0eff */
[----:B------:R-:W-:Y:S01]  /*136d0*/  VIADD R8, R12, UR4 ;  /* 0x000000040c087c36 */ /* 0x000fe20008000000 */
[----:B------:R-:W-:Y:S01]  /*136e0*/  ULDC UR4, c[0x0][0x248] ;  /* 0x0000920000047ab9 */ /* 0x000fe20000000800 */
[----:B------:R-:W-:Y:S02]  /*136f0*/  VIADD R0, R6, 0x17 ;  /* 0x0000001706007836 */ /* 0x000fe40000000000 */
[----:B------:R-:W-:Y:S01]  /*13700*/  VIADD R252, R8, UR4 ;  /* 0x0000000408fc7c36 */ /* 0x000fe20008000000 */
[----:B------:R0:W-:Y:S01]  /*13710*/  @P6 STG.E.U16 desc[UR22][R4.64], R249 ;  /* 0x000000f904006986 */ /* 0x0001e2000c101516 */
[----:B------:R-:W-:Y:S01]  /*13720*/  ULDC UR4, c[0x0][0x248] ;  /* 0x0000920000047ab9 */ /* 0x000fe20000000800 */
[----:B------:R-:W-:Y:S01]  /*13730*/  ISETP.LT.AND P5, PT, R0, UR6, !P0 ;  /* 0x0000000600007c0c */ /* 0x000fe2000c7a1270 */
[----:B------:R-:W-:Y:S01]  /*13740*/  VIADD R0, R6, 0x18 ;  /* 0x0000001806007836 */ /* 0x000fe20000000000 */
[----:B------:R-:W-:Y:S01]  /*13750*/  ULDC UR6, c[0x0][0x22c] ;  /* 0x00008b0000067ab9 */ /* 0x000fe20000000800 */
[----:B0-----:R-:W-:Y:S01]  /*13760*/  LEA R4, P6, R9, R2, 0x1 ;  /* 0x0000000209047211 */ /* 0x001fe200078c08ff */
[----:B------:R-:W-:Y:S01]  /*13770*/  VIADD R249, R252, UR4 ;  /* 0x00000004fcf97c36 */ /* 0x000fe20008000000 */
[----:B------:R-:W-:-:S02]  /*13780*/  ULDC UR4, c[0x0][0x248] ;  /* 0x0000920000047ab9 */ /* 0x000fc40000000800 */
[----:B------:R-:W-:Y:S01]  /*13790*/  LEA.HI.X.SX32 R5, R9, R3, 0x1, P6 ;  /* 0x0000000309057211 */ /* 0x000fe200030f0eff */
[----:B------:R-:W-:Y:S01]  /*137a0*/  VIADD R248, R249, UR4 ;  /* 0x00000004f9f87c36 */ /* 0x000fe20008000000 */
[----:B------:R-:W-:Y:S01]  /*137b0*/  ULDC UR4, c[0x0][0x248] ;  /* 0x0000920000047ab9 */ /* 0x000fe20000000800 */
[----:B------:R-:W-:Y:S02]  /*137c0*/  VIADD R9, R6, 0x19 ;  /* 0x0000001906097836 */ /* 0x000fe40000000000 */
[----:B------:R0:W-:Y:S01]  /*137d0*/  @P1 STG.E.U16 desc[UR22][R4.64], R7 ;  /* 0x0000000704001986 */ /* 0x0001e2000c101516 */
[----:B------:R-:W-:Y:S01]  /*137e0*/  ISETP.LT.AND P6, PT, R0, UR6, !P0 ;  /* 0x0000000600007c0c */ /* 0x000fe2000c7c1270 */
[----:B------:R-:W-:Y:S01]  /*137f0*/  ULDC UR6, c[0x0][0x248] ;  /* 0x0000920000067ab9 */ /* 0x000fe20000000800 */
[----:B0-----:R-:W-:Y:S01]  /*13800*/  LEA R4, P1, R14, R2, 0x1 ;  /* 0x000000020e047211 */ /* 0x001fe200078208ff */
[----:B------:R-:W-:Y:S01]  /*13810*/  VIADD R7, R248, UR4 ;  /* 0x00000004f8077c36 */ /* 0x000fe20008000000 */
[----:B------:R-:W-:-:S02]  /*13820*/  ULDC UR4, c[0x0][0x22c] ;  /* 0x00008b0000047ab9 */ /* 0x000fc40000000800 */
[----:B------:R-:W-:Y:S01]  /*13830*/  LEA.HI.X.SX32 R5, R14, R3, 0x1, P1 ;  /* 0x000000030e057211 */ /* 0x000fe200008f0eff */
[----:B------:R-:W-:Y:S01]  /*13840*/  VIADD R0, R7, UR6 ;  /* 0x0000000607007c36 */ /* 0x000fe20008000000 */
[----:B------:R-:W-:Y:S01]  /*13850*/  ISETP.LT.AND P1, PT, R9, UR4, !P0 ;  /* 0x0000000409007c0c */ /* 0x000fe2000c721270 */
[----:B------:R-:W-:Y:S01]  /*13860*/  ULDC UR4, c[0x0][0x248] ;  /* 0x0000920000047ab9 */ /* 0x000fe20000000800 */
[----:B------:R-:W-:Y:S01]  /*13870*/  VIADD R14, R6, 0x1a ;  /* 0x0000001a060e7836 */ /* 0x000fe20000000000 */
[----:B------:R0:W-:Y:S01]  /*13880*/  @P2 STG.E.U16 desc[UR22][R4.64], R250 ;  /* 0x000000fa04002986 */ /* 0x0001e2000c101516 */
[----:B------:R-:W-:Y:S01]  /*13890*/  VIADD R9, R0, UR4 ;  /* 0x0000000400097c36 */ /* 0x000fe20008000000 */
[----:B------:R-:W-:Y:S01]  /*138a0*/  ULDC UR4, c[0x0][0x248] ;  /* 0x0000920000047ab9 */ /* 0x000fe20000000800 */
[----:B------:R-:W-:Y:S02]  /*138b0*/  ULDC UR6, c[0x0][0x248] ;  /* 0x0000920000067ab9 */ /* 0x000fe40000000800 */
[----:B0-----:R-:W-:Y:S01]  /*138c0*/  VIADD R250, R9, UR4 ;  /* 0x0000000409fa7c36 */ /* 0x001fe20008000000 */
[----:B------:R-:W-:Y:S01]  /*138d0*/  ULDC UR4, c[0x0][0x248] ;  /* 0x0000920000047ab9 */ /* 0x000fe20000000800 */
[----:B------:R-:W-:-:S02]  /*138e0*/  LEA R4, P2, R15, R2, 0x1 ;  /* 0x000000020f047211 */ /* 0x000fc400078408ff */
[----:B------:R-:W-:Y:S01]  /*138f0*/  VIADD R26, R250, UR4 ;  /* 0x00000004fa1a7c36 */ /* 0x000fe20008000000 */
[----:B------:R-:W-:Y:S01]  /*13900*/  ULDC UR4, c[0x0][0x22c] ;  /* 0x00008b0000047ab9 */ /* 0x000fe20000000800 */
[----:B------:R-:W-:Y:S02]  /*13910*/  LEA.HI.X.SX32 R5, R15, R3, 0x1, P2 ;  /* 0x000000030f057211 */ /* 0x000fe400010f0eff */
[----:B------:R-:W-:Y:S01]  /*13920*/  VIADD R21, R26, UR6 ;  /* 0x000000061a157c36 */ /* 0x000fe20008000000 */
[----:B------:R-:W-:Y:S01]  /*13930*/  ISETP.LT.AND P2, PT, R14, UR4, !P0 ;  /* 0x000000040e007c0c */ /* 0x000fe2000c741270 */
[----:B------:R-:W-:Y:S01]  /*13940*/  ULDC UR4, c[0x0][0x248] ;  /* 0x0000920000047ab9 */ /* 0x000fe20000000800 */
[----:B------:R0:W-:Y:S01]  /*13950*/  @P3 STG.E.U16 desc[UR22][R4.64], R11 ;  /* 0x0000000b04003986 */ /* 0x0001e2000c101516 */
[----:B------:R-:W-:Y:S01]  /*13960*/  VIADD R15, R21, UR4 ;  /* 0x00000004150f7c36 */ /* 0x000fe20008000000 */
[----:B------:R-:W-:Y:S01]  /*13970*/  ULDC UR4, c[0x0][0x248] ;  /* 0x0000920000047ab9 */ /* 0x000fe20000000800 */
[----:B------:R-:W-:-:S02]  /*13980*/  ULDC UR6, c[0x0][0x22c] ;  /* 0x00008b0000067ab9 */ /* 0x000fc40000000800 */
[----:B------:R-:W-:Y:S01]  /*13990*/  VIADD R14, R15, UR4 ;  /* 0x000000040f0e7c36 */ /* 0x000fe20008000000 */
[----:B------:R-:W-:-:S03]  /*139a0*/  ULDC UR4, c[0x0][0x248] ;  /* 0x0000920000047ab9 */ /* 0x000fc60000000800 */
[----:B------:R-:W-:Y:S01]  /*139b0*/  VIADD R17, R14, UR4 ;  /* 0x000000040e117c36 */ /* 0x000fe20008000000 */
[----:B------:R-:W-:Y:S01]  /*139c0*/  ULDC UR4, c[0x0][0x248] ;  /* 0x0000920000047ab9 */ /* 0x000fe20000000800 */
[----:B0-----:R-:W-:Y:S01]  /*139d0*/  LEA R4, P3, R16, R2, 0x1 ;  /* 0x0000000210047211 */ /* 0x001fe200078608ff */
[----:B------:R-:W-:-:S03]  /*139e0*/  VIADD R11, R6, 0x1b ;  /* 0x0000001b060b7836 */ /* 0x000fc60000000000 */
[----:B------:R-:W-:Y:S01]  /*139f0*/  LEA.HI.X.SX32 R5, R16, R3, 0x1, P3 ;  /* 0x0000000310057211 */ /* 0x000fe200018f0eff */
[----:B------:R-:W-:Y:S01]  /*13a00*/  VIADD R16, R17, UR4 ;  /* 0x0000000411107c36 */ /* 0x000fe20008000000 */
[----:B------:R-:W-:Y:S01]  /*13a10*/  ULDC UR4, c[0x0][0x248] ;  /* 0x0000920000047ab9 */ /* 0x000fe20000000800 */
[----:B------:R-:W-:Y:S01]  /*13a20*/  ISETP.LT.AND P3, PT, R11, UR6, !P0 ;  /* 0x000000060b007c0c */ /* 0x000fe2000c761270 */
        /* <DEDUP_REMOVED lines=12> */
[----:B------:R-:W-:-:S03]  /*13af0*/  ULDC UR4, c[0x0][0x248] ;  /* 0x0000920000047ab9 */ /* 0x000fc60000000800 */
[----:B------:R-:W-:Y:S01]  /*13b00*/  VIADD R130, R131, UR4 ;  /* 0x0000000483827c36 */ /* 0x000fe20008000000 */
[----:B------:R-:W-:Y:S01]  /*13b10*/  ULDC UR4, c[0x0][0x248] ;  /* 0x0000920000047ab9 */ /* 0x000fe20000000800 */
[----:B------:R0:W-:Y:S01]  /*13b20*/  @P5 STG.E.U16 desc[UR22][R4.64], R56 ;  /* 0x0000003804005986 */ /* 0x0001e2000c101516 */
[----:B------:R-:W-:Y:S01]  /*13b30*/  ISETP.LT.AND P4, PT, R59, UR6, !P0 ;  /* 0x000000063b007c0c */ /* 0x000fe2000c781270 */
[----:B------:R-:W-:Y:S01]  /*13b40*/  VIADD R114, R130, UR4 ;  /* 0x0000000482727c36 */ /* 0x000fe20008000000 */
[----:B------:R-:W-:Y:S01]  /*13b50*/  ULDC UR6, c[0x0][0x248] ;  /* 0x0000920000067ab9 */ /* 0x000fe20000000800 */
[----:B------:R-:W-:Y:S02]  /*13b60*/  ULDC UR4, c[0x0][0x22c] ;  /* 0x00008b0000047ab9 */ /* 0x000fe40000000800 */
[----:B------:R-:W-:Y:S01]  /*13b70*/  VIADD R139, R114, UR6 ;  /* 0x00000006728b7c36 */ /* 0x000fe20008000000 */
[----:B------:R-:W-:Y:S01]  /*13b80*/  ULDC UR6, c[0x0][0x248] ;  /* 0x0000920000067ab9 */ /* 0x000fe20000000800 */
[----:B0-----:R-:W-:Y:S01]  /*13b90*/  LEA R4, P5, R58, R2, 0x1 ;  /* 0x000000023a047211 */ /* 0x001fe200078a08ff */
[----:B------:R-:W-:-:S03]  /*13ba0*/  VIADD R56, R6, 0x1d ;  /* 0x0000001d06387836 */ /* 0x000fc60000000000 */
[----:B------:R-:W-:Y:S02]  /*13bb0*/  LEA.HI.X.SX32 R5, R58, R3, 0x1, P5 ;  /* 0x000000033a057211 */ /* 0x000fe400028f0eff */
[----:B------:R-:W-:Y:S01]  /*13bc0*/  ISETP.LT.AND P5, PT, R56, UR4, !P0 ;  /* 0x0000000438007c0c */ /* 0x000fe2000c7a1270 */
[----:B------:R-:W-:Y:S02]  /*13bd0*/  ULDC UR4, c[0x0][0x248] ;  /* 0x0000920000047ab9 */ /* 0x000fe40000000800 */
[----:B------:R-:W-:Y:S01]  /*13be0*/  VIADD R138, R139, UR4 ;  /* 0x000000048b8a7c36 */ /* 0x000fe20008000000 */
[----:B------:R-:W-:Y:S01]  /*13bf0*/  ULDC UR4, c[0x0][0x248] ;  /* 0x0000920000047ab9 */ /* 0x000fe20000000800 */
[----:B------:R0:W-:Y:S01]  /*13c00*/  @P6 STG.E.U16 desc[UR22][R4.64], R64 ;  /* 0x0000004004006986 */ /* 0x0001e2000c101516 */
[----:B------:R-:W-:Y:S02]  /*13c10*/  VIADD R56, R6, 0x1e ;  /* 0x0000001e06387836 */ /* 0x000fe40000000000 */
        /* <DEDUP_REMOVED lines=12> */
[----:B------:R-:W-:Y:S01]  /*13ce0*/  PRMT R51, R65, 0x7632, R51 ;  /* 0x0000763241337816 */ /* 0x000fe20000000033 */
[----:B------:R-:W-:Y:S01]  /*13cf0*/  ULDC UR6, c[0x0][0x22c] ;  /* 0x00008b0000067ab9 */ /* 0x000fe20000000800 */
[----:B------:R-:W-:Y:S01]  /*13d00*/  VIADD R158, R56, UR4 ;  /* 0x00000004389e7c36 */ /* 0x000fe20008000000 */
[----:B------:R-:W-:-:S03]  /*13d10*/  ULDC UR4, c[0x0][0x248] ;  /* 0x0000920000047ab9 */ /* 0x000fc60000000800 */
[----:B------:R-:W-:Y:S01]  /*13d20*/  VIADD R153, R158, UR4 ;  /* 0x000000049e997c36 */ /* 0x000fe20008000000 */
[----:B------:R-:W-:Y:S01]  /*13d30*/  ULDC UR4, c[0x0][0x248] ;  /* 0x0000920000047ab9 */ /* 0x000fe20000000800 */
[----:B0-----:R-:W-:Y:S02]  /*13d40*/  LEA R4, P1, R55, R2, 0x1 ;  /* 0x0000000237047211 */ /* 0x001fe400078208ff */
[----:B------:R-:W-:Y:S01]  /*13d50*/  VIADD R154, R153, UR4 ;  /* 0x00000004999a7c36 */ /* 0x000fe20008000000 */
[----:B------:R-:W-:Y:S01]  /*13d60*/  ULDC UR4, c[0x0][0x248] ;  /* 0x0000920000047ab9 */ /* 0x000fe20000000800 */
[----:B------:R-:W-:Y:S02]  /*13d70*/  LEA.HI.X.SX32 R5, R55, R3, 0x1, P1 ;  /* 0x0000000337057211 */ /* 0x000fe400008f0eff */
[----:B------:R-:W-:Y:S01]  /*13d80*/  VIADD R155, R154, UR4 ;  /* 0x000000049a9b7c36 */ /* 0x000fe20008000000 */
[----:B------:R-:W-:Y:S02]  /*13d90*/  ULDC UR4, c[0x0][0x248] ;  /* 0x0000920000047ab9 */ /* 0x000fe40000000800 */
[----:B------:R0:W-:Y:S01]  /*13da0*/  @P2 STG.E.U16 desc[UR22][R4.64], R65 ;  /* 0x0000004104002986 */ /* 0x0001e2000c101516 */
[----:B------:R-:W-:-:S02]  /*13db0*/  VIADD R53, R6, 0x1f ;  /* 0x0000001f06357836 */ /* 0x000fc40000000000 */
[----:B0-----:R-:W-:Y:S01]  /*13dc0*/  VIADD R65, R155, UR4 ;  /* 0x000000049b417c36 */ /* 0x001fe20008000000 */
[----:B------:R-:W-:Y:S01]  /*13dd0*/  ULDC UR4, c[0x0][0x248] ;  /* 0x0000920000047ab9 */ /* 0x000fe20000000800 */
[C---:B------:R-:W-:Y:S02]  /*13de0*/  LEA R4, P2, R54.reuse, R2, 0x1 ;  /* 0x0000000236047211 */ /* 0x040fe400078408ff */
[----:B------:R-:W-:Y:S01]  /*13df0*/  VIADD R166, R65, UR4 ;  /* 0x0000000441a67c36 */ /* 0x000fe20008000000 */
[----:B------:R-:W-:Y:S01]  /*13e00*/  ULDC UR4, c[0x0][0x248] ;  /* 0x0000920000047ab9 */ /* 0x000fe20000000800 */
[----:B------:R-:W-:Y:S02]  /*13e10*/  LEA.HI.X.SX32 R5, R54, R3, 0x1, P2 ;  /* 0x0000000336057211 */ /* 0x000fe400010f0eff */
[----:B------:R-:W-:Y:S01]  /*13e20*/  VIADD R168, R166, UR4 ;  /* 0x00000004a6a87c36 */ /* 0x000fe20008000000 */
[----:B------:R-:W-:Y:S01]  /*13e30*/  ULDC UR4, c[0x0][0x248] ;  /* 0x0000920000047ab9 */ /* 0x000fe20000000800 */
[----:B------:R-:W-:Y:S01]  /*13e40*/  ISETP.LT.AND P1, PT, R53, UR6, !P0 ;  /* 0x0000000635007c0c */ /* 0x000fe2000c721270 */
[----:B------:R-:W-:Y:S01]  /*13e50*/  VIADD R53, R6, 0x20 ;  /* 0x0000002006357836 */ /* 0x000fe20000000000 */
[----:B------:R-:W-:Y:S01]  /*13e60*/  ULDC UR6, c[0x0][0x22c] ;  /* 0x00008b0000067ab9 */ /* 0x000fe20000000800 */
[----:B------:R-:W-:Y:S01]  /*13e70*/  VIADD R170, R168, UR4 ;  /* 0x00000004a8aa7c36 */ /* 0x000fe20008000000 */
[----:B------:R-:W-:Y:S01]  /*13e80*/  ULDC UR4, c[0x0][0x248] ;  /* 0x0000920000047ab9 */ /* 0x000fe20000000800 */
[----:B------:R0:W-:Y:S01]  /*13e90*/  @P3 STG.E.U16 desc[UR22][R4.64], R51 ;  /* 0x0000003304003986 */ /* 0x0001e2000c101516 */
[----:B------:R-:W-:Y:S01]  /*13ea0*/  ISETP.LT.AND P2, PT, R53, UR6, !P0 ;  /* 0x0000000635007c0c */ /* 0x000fe2000c741270 */
[----:B------:R-:W-:Y:S01]  /*13eb0*/  VIADD R172, R170, UR4 ;  /* 0x00000004aaac7c36 */ /* 0x000fe20008000000 */
[----:B------:R-:W-:Y:S01]  /*13ec0*/  ULDC UR6, c[0x0][0x248] ;  /* 0x0000920000067ab9 */ /* 0x000fe20000000800 */
[----:B------:R-:W-:-:S02]  /*13ed0*/  ULDC UR4, c[0x0][0x22c] ;  /* 0x00008b0000047ab9 */ /* 0x000fc40000000800 */
[----:B------:R-:W-:Y:S01]  /*13ee0*/  VIADD R194, R172, UR6 ;  /* 0x00000006acc27c36 */ /* 0x000fe20008000000 */
[----:B------:R-:W-:Y:S01]  /*13ef0*/  PRMT R49, R66, 0x7632, R49 ;  /* 0x0000763242317816 */ /* 0x000fe20000000031 */
[----:B------:R-:W-:Y:S01]  /*13f00*/  ULDC UR6, c[0x0][0x248] ;  /* 0x0000920000067ab9 */ /* 0x000fe20000000800 */
[----:B0-----:R-:W-:Y:S01]  /*13f10*/  LEA R4, P3, R52, R2, 0x1 ;  /* 0x0000000234047211 */ /* 0x001fe200078608ff */
[----:B------:R-:W-:-:S03]  /*13f20*/  VIADD R51, R6, 0x21 ;  /* 0x0000002106337836 */ /* 0x000fc60000000000 */
[----:B------:R-:W-:Y:S02]  /*13f30*/  LEA.HI.X.SX32 R5, R52, R3, 0x1, P3 ;  /* 0x0000000334057211 */ /* 0x000fe400018f0eff */
[----:B------:R-:W-:Y:S01]  /*13f40*/  ISETP.LT.AND P3, PT, R51, UR4, !P0 ;  /* 0x0000000433007c0c */ /* 0x000fe2000c761270 */
[----:B------:R-:W-:Y:S02]  /*13f50*/  ULDC UR4, c[0x0][0x248] ;  /* 0x0000920000047ab9 */ /* 0x000fe40000000800 */
        /* <DEDUP_REMOVED lines=31> */
[----:B------:R-:W-:Y:S01]  /*14150*/  ULDC UR4, c[0x0][0x248] ;  /* 0x0000920000047ab9 */ /* 0x000fe20000000800 */
[----:B------:R0:W-:Y:S01]  /*14160*/  @P6 STG.E.U16 desc[UR22][R4.64], R67 ;  /* 0x0000004304006986 */ /* 0x0001e2000c101516 */
[----:B------:R-:W-:Y:S01]  /*14170*/  ISETP.LT.AND P5, PT, R66, UR6, !P0 ;  /* 0x0000000642007c0c */ /* 0x000fe2000c7a1270 */
[----:B------:R-:W-:Y:S01]  /*14180*/  VIADD R181, R187, UR4 ;  /* 0x00000004bbb57c36 */ /* 0x000fe20008000000 */
[----:B------:R-:W-:Y:S01]  /*14190*/  PRMT R46, R67, 0x7632, R46 ;  /* 0x00007632432e7816 */ /* 0x000fe2000000002e */
[----:B------:R-:W-:Y:S01]  /*141a0*/  VIADD R66, R6, 0x24 ;  /* 0x0000002406427836 */ /* 0x000fe20000000000 */
[----:B------:R-:W-:Y:S01]  /*141b0*/  ULDC UR4, c[0x0][0x248] ;  /* 0x0000920000047ab9 */ /* 0x000fe20000000800 */
[----:B------:R-:W-:Y:S01]  /*141c0*/  ULDC UR6, c[0x0][0x22c] ;  /* 0x00008b0000067ab9 */ /* 0x000fe20000000800 */
[----:B0-----:R-:W-:Y:S01]  /*141d0*/  LEA R4, P6, R47, R2, 0x1 ;  /* 0x000000022f047211 */ /* 0x001fe200078c08ff */
[----:B------:R-:W-:Y:S01]  /*141e0*/  VIADD R180, R181, UR4 ;  /* 0x00000004b5b47c36 */ /* 0x000fe20008000000 */
[----:B------:R-:W-:-:S02]  /*141f0*/  ULDC UR4, c[0x0][0x248] ;  /* 0x0000920000047ab9 */ /* 0x000fc40000000800 */
[----:B------:R-:W-:Y:S01]  /*14200*/  LEA.HI.X.SX32 R5, R47, R3, 0x1, P6 ;  /* 0x000000032f057211 */ /* 0x000fe200030f0eff */
[----:B------:R-:W-:Y:S01]  /*14210*/  VIADD R186, R180, UR4 ;  /* 0x00000004b4ba7c36 */ /* 0x000fe20008000000 */
[----:B------:R-:W-:Y:S01]  /*14220*/  ISETP.LT.AND P6, PT, R66, UR6, !P0 ;  /* 0x0000000642007c0c */ /* 0x000fe2000c7c1270 */
[----:B------:R-:W-:Y:S01]  /*14230*/  VIADD R66, R6, 0x25 ;  /* 0x0000002506427836 */ /* 0x000fe20000000000 */
[----:B------:R-:W-:Y:S01]  /*14240*/  ULDC UR6, c[0x0][0x248] ;  /* 0x0000920000067ab9 */ /* 0x000fe20000000800 */
[----:B------:R0:W-:Y:S01]  /*14250*/  @P1 STG.E.U16 desc[UR22][R4.64], R46 ;  /* 0x0000002e04001986 */ /* 0x0001e2000c101516 */
        /* <DEDUP_REMOVED lines=16> */
[----:B------:R-:W-:Y:S01]  /*14360*/  ULDC UR6, c[0x0][0x22c] ;  /* 0x00008b0000067ab9 */ /* 0x000fe20000000800 */
[----:B0-----:R-:W-:-:S04]  /*14370*/  LEA R4, P2, R44, R2, 0x1 ;  /* 0x000000022c047211 */ /* 0x001fc800078408ff */
[----:B------:R-:W-:Y:S02]  /*14380*/  LEA.HI.X.SX32 R5, R44, R3, 0x1, P2 ;  /* 0x000000032c057211 */ /* 0x000fe400010f0eff */
[----:B------:R-:W-:Y:S01]  /*14390*/  ISETP.LT.AND P2, PT, R66, UR4, !P0 ;  /* 0x0000000442007c0c */ /* 0x000fe2000c741270 */
[----:B------:R-:W-:Y:S02]  /*143a0*/  ULDC UR4, c[0x0][0x248] ;  /* 0x0000920000047ab9 */ /* 0x000fe40000000800 */
        /* <DEDUP_REMOVED lines=13> */
[----:B------:R-:W-:-:S04]  /*14480*/  ULDC UR4, c[0x0][0x248] ;  /* 0x0000920000047ab9 */ /* 0x000fc80000000800 */
[----:B------:R0:W-:Y:S01]  /*14490*/  STL [R1+0x314], R32 ;  /* 0x0003142001007387 */ /* 0x0001e20000100800 */
[----:B------:R-:W-:Y:S02]  /*144a0*/  VIADD R66, R6, 0x27 ;  /* 0x0000002706427836 */ /* 0x000fe40000000000 */
[----:B0-----:R-:W-:Y:S01]  /*144b0*/  VIADD R32, R32, UR4 ;  /* 0x0000000420207c36 */ /* 0x001fe20008000000 */
[----:B------:R-:W-:-:S04]  /*144c0*/  ULDC UR4, c[0x0][0x248] ;  /* 0x0000920000047ab9 */ /* 0x000fc80000000800 */
[----:B------:R0:W-:Y:S04]  /*144d0*/  STL [R1+0x30c], R32 ;  /* 0x00030c2001007387 */ /* 0x0001e80000100800 */
[----:B------:R1:W-:Y:S01]  /*144e0*/  @P4 STG.E.U16 desc[UR22][R4.64], R105 ;  /* 0x0000006904004986 */ /* 0x0003e2000c101516 */
[----:B0-----:R-:W-:Y:S01]  /*144f0*/  VIADD R32, R32, UR4 ;  /* 0x0000000420207c36 */ /* 0x001fe20008000000 */
[----:B------:R-:W-:-:S03]  /*14500*/  ULDC UR4, c[0x0][0x248] ;  /* 0x0000920000047ab9 */ /* 0x000fc60000000800 */
[----:B------:R-:W-:Y:S01]  /*14510*/  VIADD R63, R32, UR4 ;  /* 0x00000004203f7c36 */ /* 0x000fe20008000000 */
[----:B------:R-:W-:Y:S01]  /*14520*/  ULDC UR4, c[0x0][0x248] ;  /* 0x0000920000047ab9 */ /* 0x000fe20000000800 */
[----:B-1----:R-:W-:Y:S01]  /*14530*/  LEA R4, P4, R43, R2, 0x1 ;  /* 0x000000022b047211 */ /* 0x002fe200078808ff */
[----:B------:R0:W-:Y:S01]  /*14540*/  STL [R1+0x308], R32 ;  /* 0x0003082001007387 */ /* 0x0001e20000100800 */
[----:B------:R-:W-:Y:S01]  /*14550*/  ISETP.LT.AND P3, PT, R66, UR6, !P0 ;  /* 0x0000000642007c0c */ /* 0x000fe2000c761270 */
[----:B------:R-:W-:Y:S01]  /*14560*/  VIADD R66, R6, 0x28 ;  /* 0x0000002806427836 */ /* 0x000fe20000000000 */
[----:B------:R-:W-:Y:S01]  /*14570*/  PRMT R105, R105, 0x7632, R105 ;  /* 0x0000763269697816 */ /* 0x000fe20000000069 */
[----:B------:R-:W-:Y:S01]  /*14580*/  ULDC UR6, c[0x0][0x22c] ;  /* 0x00008b0000067ab9 */ /* 0x000fe20000000800 */
[----:B------:R-:W-:Y:S01]  /*14590*/  LEA.HI.X.SX32 R5, R43, R3, 0x1, P4 ;  /* 0x000000032b057211 */ /* 0x000fe200020f0eff */
[----:B0-----:R-:W-:Y:S01]  /*145a0*/  VIADD R32, R63, UR4 ;  /* 0x000000043f207c36 */ /* 0x001fe20008000000 */
[----:B------:R-:W-:Y:S01]  /*145b0*/  ULDC UR4, c[0x0][0x248] ;  /* 0x0000920000047ab9 */ /* 0x000fe20000000800 */
[----:B------:R-:W-:-:S02]  /*145c0*/  ISETP.LT.AND P4, PT, R66, UR6, !P0 ;  /* 0x0000000642007c0c */ /* 0x000fc4000c781270 */
[----:B------:R0:W-:Y:S01]  /*145d0*/  @P5 STG.E.U16 desc[UR22][R4.64], R105 ;  /* 0x0000006904005986 */ /* 0x0001e2000c101516 */
[----:B------:R-:W-:Y:S01]  /*145e0*/  VIADD R66, R6, 0x29 ;  /* 0x0000002906427836 */ /* 0x000fe20000000000 */
[----:B------:R-:W-:Y:S02]  /*145f0*/  ULDC UR6, c[0x0][0x248] ;  /* 0x0000920000067ab9 */ /* 0x000fe40000000800 */
[----:B------:R1:W-:Y:S01]  /*14600*/  STL [R1+0x2e4], R32 ;  /* 0x0002e42001007387 */ /* 0x0003e20000100800 */
[----:B0-----:R-:W-:Y:S01]  /*14610*/  LEA R4, P5, R42, R2, 0x1 ;  /* 0x000000022a047211 */ /* 0x001fe200078a08ff */
[----:B-1----:R-:W-:Y:S01]  /*14620*/  VIADD R32, R32, UR4 ;  /* 0x0000000420207c36 */ /* 0x002fe20008000000 */
[----:B------:R-:W-:Y:S02]  /*14630*/  ULDC UR4, c[0x0][0x22c] ;  /* 0x00008b0000047ab9 */ /* 0x000fe40000000800 */
[----:B------:R-:W-:Y:S01]  /*14640*/  LEA.HI.X.SX32 R5, R42, R3, 0x1, P5 ;  /* 0x000000032a057211 */ /* 0x000fe200028f0eff */
[----:B------:R-:W-:Y:S01]  /*14650*/  VIADD R53, R32, UR6 ;  /* 0x0000000620357c36 */ /* 0x000fe20008000000 */
[----:B------:R-:W-:Y:S01]  /*14660*/  ISETP.LT.AND P5, PT, R66, UR4, !P0 ;  /* 0x0000000442007c0c */ /* 0x000fe2000c7a1270 */
[----:B------:R-:W-:Y:S01]  /*14670*/  ULDC UR4, c[0x0][0x248] ;  /* 0x0000920000047ab9 */ /* 0x000fe20000000800 */
[----:B------:R0:W-:Y:S01]  /*14680*/  STL [R1+0x2e0], R32 ;  /* 0x0002e02001007387 */ /* 0x0001e20000100800 */
[----:B------:R-:W-:Y:S01]  /*14690*/  VIADD R52, R53, UR4 ;  /* 0x0000000435347c36 */ /* 0x000fe20008000000 */
[----:B------:R-:W-:Y:S01]  /*146a0*/  ULDC UR4, c[0x0][0x248] ;  /* 0x0000920000047ab9 */ /* 0x000fe20000000800 */
[----:B------:R-:W-:-:S02]  /*146b0*/  ULDC UR6, c[0x0][0x248] ;  /* 0x0000920000067ab9 */ /* 0x000fc40000000800 */
[----:B0-----:R-:W-:Y:S01]  /*146c0*/  VIADD R32, R52, UR4 ;  /* 0x0000000434207c36 */ /* 0x001fe20008000000 */
[----:B------:R-:W-:-:S04]  /*146d0*/  ULDC UR4, c[0x0][0x248] ;  /* 0x0000920000047ab9 */ /* 0x000fc80000000800 */
[----:B------:R0:W-:Y:S01]  /*146e0*/  STL [R1+0x2c4], R32 ;  /* 0x0002c42001007387 */ /* 0x0001e20000100800 */
[----:B------:R-:W-:-:S03]  /*146f0*/  VIADD R66, R6, 0x2a ;  /* 0x0000002a06427836 */ /* 0x000fc60000000000 */
[----:B------:R1:W-:Y:S01]  /*14700*/  @P6 STG.E.U16 desc[UR22][R4.64], R106 ;  /* 0x0000006a04006986 */ /* 0x0003e2000c101516 */
[----:B0-----:R-:W-:Y:S01]  /*14710*/  VIADD R32, R32, UR4 ;  /* 0x0000000420207c36 */ /* 0x001fe20008000000 */
[----:B------:R-:W-:-:S04]  /*14720*/  ULDC UR4, c[0x0][0x22c] ;  /* 0x00008b0000047ab9 */ /* 0x000fc80000000800 */
[----:B------:R0:W-:Y:S01]  /*14730*/  STL [R1+0x2c0], R32 ;  /* 0x0002c02001007387 */ /* 0x0001e20000100800 */
[----:B-1----:R-:W-:-:S04]  /*14740*/  LEA R4, P6, R41, R2, 0x1 ;  /* 0x0000000229047211 */ /* 0x002fc800078c08ff */
[----:B------:R-:W-:Y:S02]  /*14750*/  LEA.HI.X.SX32 R5, R41, R3, 0x1, P6 ;  /* 0x0000000329057211 */ /* 0x000fe400030f0eff */
[----:B------:R-:W-:Y:S01]  /*14760*/  ISETP.LT.AND P6, PT, R66, UR4, !P0 ;  /* 0x0000000442007c0c */ /* 0x000fe2000c7c1270 */
[----:B------:R-:W-:Y:S01]  /*14770*/  ULDC UR4, c[0x0][0x248] ;  /* 0x0000920000047ab9 */ /* 0x000fe20000000800 */
[----:B0-----:R-:W-:Y:S01]  /*14780*/  VIADD R32, R32, UR6 ;  /* 0x0000000620207c36 */ /* 0x001fe20008000000 */
[----:B------:R-:W-:Y:S01]  /*14790*/  PRMT R106, R106, 0x7632, R106 ;  /* 0x000076326a6a7816 */ /* 0x000fe2000000006a */
[----:B------:R-:W-:Y:S01]  /*147a0*/  VIADD R66, R6, 0x2b ;  /* 0x0000002b06427836 */ /* 0x000fe20000000000 */
[----:B------:R-:W-:Y:S02]  /*147b0*/  ULDC UR6, c[0x0][0x22c] ;  /* 0x00008b0000067ab9 */ /* 0x000fe40000000800 */
[----:B------:R0:W-:Y:S02]  /*147c0*/  STL [R1+0x2bc], R32 ;  /* 0x0002bc2001007387 */ /* 0x0001e40000100800 */
[----:B0-----:R-:W-:Y:S01]  /*147d0*/  VIADD R32, R32, UR4 ;  /* 0x0000000420207c36 */ /* 0x001fe20008000000 */
[----:B------:R-:W-:-:S04]  /*147e0*/  ULDC UR4, c[0x0][0x248] ;  /* 0x0000920000047ab9 */ /* 0x000fc80000000800 */
[----:B------:R0:W-:Y:S02]  /*147f0*/  STL [R1+0x2b8], R32 ;  /* 0x0002b82001007387 */ /* 0x0001e40000100800 */
[----:B0-----:R-:W-:Y:S01]  /*14800*/  VIADD R32, R32, UR4 ;  /* 0x0000000420207c36 */ /* 0x001fe20008000000 */
[----:B------:R-:W-:-:S04]  /*14810*/  ULDC UR4, c[0x0][0x248] ;  /* 0x0000920000047ab9 */ /* 0x000fc80000000800 */
[----:B------:R0:W-:Y:S02]  /*14820*/  STL [R1+0x2b0], R32 ;  /* 0x0002b02001007387 */ /* 0x0001e40000100800 */
[----:B0-----:R-:W-:Y:S01]  /*14830*/  VIADD R32, R32, UR4 ;  /* 0x0000000420207c36 */ /* 0x001fe20008000000 */
[----:B------:R-:W-:-:S03]  /*14840*/  ULDC UR4, c[0x0][0x248] ;  /* 0x0000920000047ab9 */ /* 0x000fc60000000800 */
[----:B------:R-:W-:Y:S01]  /*14850*/  VIADD R55, R32, UR4 ;  /* 0x0000000420377c36 */ /* 0x000fe20008000000 */
[----:B------:R-:W-:-:S03]  /*14860*/  ULDC UR4, c[0x0][0x248] ;  /* 0x0000920000047ab9 */ /* 0x000fc60000000800 */
[----:B------:R-:W-:Y:S01]  /*14870*/  VIADD R54, R55, UR4 ;  /* 0x0000000437367c36 */ /* 0x000fe20008000000 */
[----:B------:R-:W-:Y:S01]  /*14880*/  ULDC UR4, c[0x0][0x248] ;  /* 0x0000920000047ab9 */ /* 0x000fe20000000800 */
[----:B------:R0:W-:Y:S04]  /*14890*/  STL [R1+0x2ac], R32 ;  /* 0x0002ac2001007387 */ /* 0x0001e80000100800 */
[----:B------:R1:W-:Y:S01]  /*148a0*/  @P1 STG.E.U16 desc[UR22][R4.64], R106 ;  /* 0x0000006a04001986 */ /* 0x0003e2000c101516 */
[----:B0-----:R-:W-:Y:S01]  /*148b0*/  VIADD R32, R54, UR4 ;  /* 0x0000000436207c36 */ /* 0x001fe20008000000 */
[----:B------:R-:W-:Y:S01]  /*148c0*/  ULDC UR4, c[0x0][0x248] ;  /* 0x0000920000047ab9 */ /* 0x000fe20000000800 */
[----:B-1----:R-:W-:-:S03]  /*148d0*/  LEA R4, P1, R40, R2, 0x1 ;  /* 0x0000000228047211 */ /* 0x002fc600078208ff */
[----:B------:R0:W-:Y:S01]  /*148e0*/  STL [R1+0x294], R32 ;  /* 0x0002942001007387 */ /* 0x0001e20000100800 */
[----:B------:R-:W-:Y:S01]  /*148f0*/  LEA.HI.X.SX32 R5, R40, R3, 0x1, P1 ;  /* 0x0000000328057211 */ /* 0x000fe200008f0eff */
[----:B0-----:R-:W-:Y:S01]  /*14900*/  VIADD R32, R32, UR4 ;  /* 0x0000000420207c36 */ /* 0x001fe20008000000 */
[----:B------:R-:W-:-:S03]  /*14910*/  ULDC UR4, c[0x0][0x248] ;  /* 0x0000920000047ab9 */ /* 0x000fc60000000800 */
[----:B------:R0:W-:Y:S01]  /*14920*/  @P2 STG.E.U16 desc[UR22][R4.64], R107 ;  /* 0x0000006b04002986 */ /* 0x0001e2000c101516 */
[----:B------:R-:W-:Y:S01]  /*14930*/  VIADD R49, R32, UR4 ;  /* 0x0000000420317c36 */ /* 0x000fe20008000000 */
[----:B------:R-:W-:Y:S01]  /*14940*/  ULDC UR4, c[0x0][0x248] ;  /* 0x0000920000047ab9 */ /* 0x000fe20000000800 */
[----:B------:R-:W-:Y:S02]  /*14950*/  ISETP.LT.AND P1, PT, R66, UR6, !P0 ;  /* 0x0000000642007c0c */ /* 0x000fe4000c721270 */
[----:B------:R-:W-:Y:S01]  /*14960*/  VIADD R48, R49, UR4 ;  /* 0x0000000431307c36 */ /* 0x000fe20008000000 */
[----:B------:R-:W-:Y:S01]  /*14970*/  PRMT R67, R107, 0x7632, R67 ;  /* 0x000076326b437816 */ /* 0x000fe20000000043 */
[----:B------:R-:W-:Y:S01]  /*14980*/  VIADD R66, R6, 0x2c ;  /* 0x0000002c06427836 */ /* 0x000fe20000000000 */
[----:B------:R-:W-:Y:S01]  /*14990*/  ULDC UR4, c[0x0][0x248] ;  /* 0x0000920000047ab9 */ /* 0x000fe20000000800 */
[----:B------:R1:W-:Y:S01]  /*149a0*/  STL [R1+0x290], R32 ;  /* 0x0002902001007387 */ /* 0x0003e20000100800 */
[----:B------:R-:W-:Y:S01]  /*149b0*/  ULDC UR6, c[0x0][0x22c] ;  /* 0x00008b0000067ab9 */ /* 0x000fe20000000800 */
[----:B0-----:R-:W-:-:S04]  /*149c0*/  LEA R4, P2, R39, R2, 0x1 ;  /* 0x0000000227047211 */ /* 0x001fc800078408ff */
[----:B------:R-:W-:Y:S01]  /*149d0*/  LEA.HI.X.SX32 R5, R39, R3, 0x1, P2 ;  /* 0x0000000327057211 */ /* 0x000fe200010f0eff */
[----:B-1----:R-:W-:Y:S01]  /*149e0*/  VIADD R32, R48, UR4 ;  /* 0x0000000430207c36 */ /* 0x002fe20008000000 */
[----:B------:R-:W-:-:S03]  /*149f0*/  ISETP.LT.AND P2, PT, R66, UR6, !P0 ;  /* 0x0000000642007c0c */ /* 0x000fc6000c741270 */
[----:B------:R0:W-:Y:S01]  /*14a00*/  @P3 STG.E.U16 desc[UR22][R4.64], R67 ;  /* 0x0000004304003986 */ /* 0x0001e2000c101516 */
[----:B------:R-:W-:Y:S01]  /*14a10*/  ULDC UR6, c[0x0][0x248] ;  /* 0x0000920000067ab9 */ /* 0x000fe20000000800 */
[----:B------:R-:W-:Y:S01]  /*14a20*/  VIADD R66, R6, 0x2d ;  /* 0x0000002d06427836 */ /* 0x000fe20000000000 */
[----:B------:R-:W-:Y:S01]  /*14a30*/  ULDC UR4, c[0x0][0x22c] ;  /* 0x00008b0000047ab9 */ /* 0x000fe20000000800 */
[----:B------:R1:W-:Y:S01]  /*14a40*/  STL [R1+0x280], R32 ;  /* 0x0002802001007387 */ /* 0x0003e20000100800 */
[----:B0-----:R-:W-:Y:S01]  /*14a50*/  LEA R4, P3, R38, R2, 0x1 ;  /* 0x0000000226047211 */ /* 0x001fe200078608ff */
[----:B-1----:R-:W-:Y:S01]  /*14a60*/  VIADD R32, R32, UR6 ;  /* 0x0000000620207c36 */ /* 0x002fe20008000000 */
[----:B------:R-:W-:Y:S02]  /*14a70*/  ULDC UR6, c[0x0][0x248] ;  /* 0x0000920000067ab9 */ /* 0x000fe40000000800 */
[----:B------:R-:W-:Y:S02]  /*14a80*/  LEA.HI.X.SX32 R5, R38, R3, 0x1, P3 ;  /* 0x0000000326057211 */ /* 0x000fe400018f0eff */
[----:B------:R-:W-:Y:S01]  /*14a90*/  ISETP.LT.AND P3, PT, R66, UR4, !P0 ;  /* 0x0000000442007c0c */ /* 0x000fe2000c761270 */
[----:B------:R-:W-:Y:S01]  /*14aa0*/  ULDC UR4, c[0x0][0x248] ;  /* 0x0000920000047ab9 */ /* 0x000fe20000000800 */
[----:B------:R0:W-:Y:S02]  /*14ab0*/  STL [R1+0x27c], R32 ;  /* 0x00027c2001007387 */ /* 0x0001e40000100800 */
[----:B0-----:R-:W-:Y:S01]  /*14ac0*/  VIADD R32, R32, UR4 ;  /* 0x0000000420207c36 */ /* 0x001fe20008000000 */
[----:B------:R-:W-:-:S04]  /*14ad0*/  ULDC UR4, c[0x0][0x248] ;  /* 0x0000920000047ab9 */ /* 0x000fc80000000800 */
[----:B------:R0:W-:Y:S02]  /*14ae0*/  STL [R1+0x278], R32 ;  /* 0x0002782001007387 */ /* 0x0001e40000100800 */
        /* <DEDUP_REMOVED lines=33> */
[----:B------:R-:W-:Y:S01]  /*14d00*/  ULDC UR4, c[0x0][0x248] ;  /* 0x0000920000047ab9 */ /* 0x000fe20000000800 */
[----:B------:R0:W-:Y:S04]  /*14d10*/  @P5 STG.E.U16 desc[UR22][R4.64], R76 ;  /* 0x0000004c04005986 */ /* 0x0001e8000c101516 */
[----:B------:R1:W-:Y:S01]  /*14d20*/  STL [R1+0x234], R32 ;  /* 0x0002342001007387 */ /* 0x0003e20000100800 */
[----:B0-----:R-:W-:Y:S01]  /*14d30*/  LEA R4, P5, R36, R2, 0x1 ;  /* 0x0000000224047211 */ /* 0x001fe200078a08ff */
[----:B-1----:R-:W-:Y:S01]  /*14d40*/  VIADD R32, R32, UR4 ;  /* 0x0000000420207c36 */ /* 0x002fe20008000000 */
[----:B------:R-:W-:-:S02]  /*14d50*/  ULDC UR4, c[0x0][0x248] ;  /* 0x0000920000047ab9 */ /* 0x000fc40000000800 */
[----:B------:R-:W-:Y:S02]  /*14d60*/  LEA.HI.X.SX32 R5, R36, R3, 0x1, P5 ;  /* 0x0000000324057211 */ /* 0x000fe400028f0eff */
[----:B------:R0:W-:Y:S04]  /*14d70*/  STL [R1+0x230], R32 ;  /* 0x0002302001007387 */ /* 0x0001e80000100800 */
[----:B------:R1:W-:Y:S01]  /*14d80*/  @P6 STG.E.U16 desc[UR22][R4.64], R77 ;  /* 0x0000004d04006986 */ /* 0x0003e2000c101516 */
[----:B0-----:R-:W-:Y:S01]  /*14d90*/  VIADD R32, R32, UR4 ;  /* 0x0000000420207c36 */ /* 0x001fe20008000000 */
[----:B------:R-:W-:-:S04]  /*14da0*/  ULDC UR4, c[0x0][0x248] ;  /* 0x0000920000047ab9 */ /* 0x000fc80000000800 */
[----:B------:R0:W-:Y:S01]  /*14db0*/  STL [R1+0x22c], R32 ;  /* 0x00022c2001007387 */ /* 0x0001e20000100800 */
[----:B-1----:R-:W-:Y:S02]  /*14dc0*/  LEA R4, P6, R35, R2, 0x1 ;  /* 0x0000000223047211 */ /* 0x002fe400078c08ff */
[----:B------:R-:W-:Y:S01]  /*14dd0*/  ISETP.LT.AND P5, PT, R66, UR6, !P0 ;  /* 0x0000000642007c0c */ /* 0x000fe2000c7a1270 */
[----:B------:R-:W-:Y:S01]  /*14de0*/  VIADD R66, R6, 0x30 ;  /* 0x0000003006427836 */ /* 0x000fe20000000000 */
[----:B------:R-:W-:Y:S01]  /*14df0*/  PRMT R77, R77, 0x7632, R77 ;  /* 0x000076324d4d7816 */ /* 0x000fe2000000004d */
[----:B------:R-:W-:Y:S01]  /*14e00*/  ULDC UR6, c[0x0][0x22c] ;  /* 0x00008b0000067ab9 */ /* 0x000fe20000000800 */
[----:B0-----:R-:W-:Y:S01]  /*14e10*/  VIADD R32, R32, UR4 ;  /* 0x0000000420207c36 */ /* 0x001fe20008000000 */
[----:B------:R-:W-:Y:S01]  /*14e20*/  LEA.HI.X.SX32 R5, R35, R3, 0x1, P6 ;  /* 0x0000000323057211 */ /* 0x000fe200030f0eff */
[----:B------:R-:W-:-:S03]  /*14e30*/  ULDC UR4, c[0x0][0x248] ;  /* 0x0000920000047ab9 */ /* 0x000fc60000000800 */
[----:B------:R0:W-:Y:S01]  /*14e40*/  STL [R1+0x220], R32 ;  /* 0x0002202001007387 */ /* 0x0001e20000100800 */
[----:B------:R-:W-:Y:S01]  /*14e50*/  ISETP.LT.AND P6, PT, R66, UR6, !P0 ;  /* 0x0000000642007c0c */ /* 0x000fe2000c7c1270 */
[----:B------:R-:W-:Y:S01]  /*14e60*/  ULDC UR6, c[0x0][0x248] ;  /* 0x0000920000067ab9 */ /* 0x000fe20000000800 */
[----:B------:R-:W-:Y:S01]  /*14e70*/  VIADD R66, R6, 0x31 ;  /* 0x0000003106427836 */ /* 0x000fe20000000000 */
        /* <DEDUP_REMOVED lines=9> */
[----:B------:R-:W-:Y:S01]  /*14f10*/  @P2 STG.E.U16 desc[UR22][R4.64], R78 ;  /* 0x0000004e04002986 */ /* 0x000fe2000c101516 */
[----:B------:R-:W-:-:S03]  /*14f20*/  ULDC UR6, c[0x0][0x248] ;  /* 0x0000920000067ab9 */ /* 0x000fc60000000800 */
[----:B------:R0:W-:Y:S02]  /*14f30*/  STL [R1+0x214], R32 ;  /* 0x0002142001007387 */ /* 0x0001e40000100800 */
[----:B0-----:R-:W-:Y:S01]  /*14f40*/  VIADD R32, R32, UR4 ;  /* 0x0000000420207c36 */ /* 0x001fe20008000000 */
[----:B------:R-:W-:-:S04]  /*14f50*/  ULDC UR4, c[0x0][0x248] ;  /* 0x0000920000047ab9 */ /* 0x000fc80000000800 */
[----:B------:R0:W-:Y:S02]  /*14f60*/  STL [R1+0x210], R32 ;  /* 0x0002102001007387 */ /* 0x0001e40000100800 */
[----:B0-----:R-:W-:Y:S01]  /*14f70*/  VIADD R32, R32, UR4 ;  /* 0x0000000420207c36 */ /* 0x001fe20008000000 */
[----:B------:R-:W-:-:S04]  /*14f80*/  ULDC UR4, c[0x0][0x248] ;  /* 0x0000920000047ab9 */ /* 0x000fc80000000800 */
[----:B------:R0:W-:Y:S01]  /*14f90*/  STL [R1+0x204], R32 ;  /* 0x0002042001007387 */ /* 0x0001e20000100800 */
[C---:B------:R-:W-:Y:S01]  /*14fa0*/  LEA R4, P2, R33.reuse, R2, 0x1 ;  /* 0x0000000221047211 */ /* 0x040fe200078408ff */
[----:B------:R-:W-:Y:S02]  /*14fb0*/  VIADD R66, R6, 0x32 ;  /* 0x0000003206427836 */ /* 0x000fe40000000000 */
[----:B0-----:R-:W-:Y:S01]  /*14fc0*/  VIADD R32, R32, UR4 ;  /* 0x0000000420207c36 */ /* 0x001fe20008000000 */
[----:B------:R-:W-:Y:S01]  /*14fd0*/  ULDC UR4, c[0x0][0x22c] ;  /* 0x00008b0000047ab9 */ /* 0x000fe20000000800 */
[----:B------:R-:W-:-:S03]  /*14fe0*/  LEA.HI.X.SX32 R5, R33, R3, 0x1, P2 ;  /* 0x0000000321057211 */ /* 0x000fc600010f0eff */
[----:B------:R0:W-:Y:S01]  /*14ff0*/  STL [R1+0x200], R32 ;  /* 0x0002002001007387 */ /* 0x0001e20000100800 */
[----:B------:R-:W-:Y:S01]  /*15000*/  ISETP.LT.AND P2, PT, R66, UR4, !P0 ;  /* 0x0000000442007c0c */ /* 0x000fe2000c741270 */
[----:B------:R-:W-:Y:S01]  /*15010*/  ULDC UR4, c[0x0][0x248] ;  /* 0x0000920000047ab9 */ /* 0x000fe20000000800 */
[----:B------:R-:W-:Y:S01]  /*15020*/  PRMT R78, R78, 0x7632, R78 ;  /* 0x000076324e4e7816 */ /* 0x000fe2000000004e */
[----:B0-----:R-:W-:-:S04]  /*15030*/  VIADD R32, R32, UR6 ;  /* 0x0000000620207c36 */ /* 0x001fc80008000000 */
[----:B------:R-:W-:Y:S01]  /*15040*/  @P3 STG.E.U16 desc[UR22][R4.64], R78 ;  /* 0x0000004e04003986 */ /* 0x000fe2000c101516 */
[----:B------:R-:W-:Y:S01]  /*15050*/  VIADD R66, R6, 0x33 ;  /* 0x0000003306427836 */ /* 0x000fe20000000000 */
[----:B------:R-:W-:Y:S02]  /*15060*/  ULDC UR6, c[0x0][0x22c] ;  /* 0x00008b0000067ab9 */ /* 0x000fe40000000800 */
[----:B------:R0:W-:Y:S02]  /*15070*/  STL [R1+0x1f8], R32 ;  /* 0x0001f82001007387 */ /* 0x0001e40000100800 */
[----:B0-----:R-:W-:Y:S01]  /*15080*/  VIADD R32, R32, UR4 ;  /* 0x0000000420207c36 */ /* 0x001fe20008000000 */
[----:B------:R-:W-:-:S03]  /*15090*/  ULDC UR4, c[0x0][0x248] ;  /* 0x0000920000047ab9 */ /* 0x000fc60000000800 */
[----:B------:R-:W-:Y:S01]  /*150a0*/  VIADD R39, R32, UR4 ;  /* 0x0000000420277c36 */ /* 0x000fe20008000000 */
[----:B------:R-:W-:Y:S01]  /*150b0*/  ULDC UR4, c[0x0][0x248] ;  /* 0x0000920000047ab9 */ /* 0x000fe20000000800 */
[C---:B------:R-:W-:Y:S02]  /*150c0*/  LEA R4, P3, R18.reuse, R2, 0x1 ;  /* 0x0000000212047211 */ /* 0x040fe400078608ff */
[----:B------:R-:W-:Y:S01]  /*150d0*/  VIADD R38, R39, UR4 ;  /* 0x0000000427267c36 */ /* 0x000fe20008000000 */
[----:B------:R-:W-:Y:S01]  /*150e0*/  ULDC UR4, c[0x0][0x248] ;  /* 0x0000920000047ab9 */ /* 0x000fe20000000800 */
[----:B------:R-:W-:Y:S02]  /*150f0*/  LEA.HI.X.SX32 R5, R18, R3, 0x1, P3 ;  /* 0x0000000312057211 */ /* 0x000fe400018f0eff */
[----:B------:R-:W-:Y:S01]  /*15100*/  VIADD R18, R38, UR4 ;  /* 0x0000000426127c36 */ /* 0x000fe20008000000 */
[----:B------:R-:W-:Y:S01]  /*15110*/  STL [R1+0x1f4], R32 ;  /* 0x0001f42001007387 */ /* 0x000fe20000100800 */
[----:B------:R-:W-:-:S03]  /*15120*/  ULDC UR4, c[0x0][0x248] ;  /* 0x0000920000047ab9 */ /* 0x000fc60000000800 */
        /* <DEDUP_REMOVED lines=66> */
[----:B------:R-:W-:Y:S01]  /*15550*/  ULDC UR4, c[0x0][0x248] ;  /* 0x0000920000047ab9 */ /* 0x000fe20000000800 */
        /* <DEDUP_REMOVED lines=47> */
[----:B------:R-:W-:Y:S01]  /*15850*/  LEA R4, P4, R24, R2, 0x1 ;  /* 0x0000000218047211 */ /* 0x000fe200078808ff */
        /* <DEDUP_REMOVED lines=62> */
[----:B------:R-:W-:Y:S01]  /*15c40*/  VIADD R66, R6, 0x3e ;  /* 0x0000003e06427836 */ /* 0x000fe20000000000 */
[----:B------:R-:W-:Y:S02]  /*15c50*/  ULDC UR6, c[0x0][0x248] ;  /* 0x0000920000067ab9 */ /* 0x000fe40000000800 */
[----:B------:R0:W-:Y:S02]  /*15c60*/  STL [R1+0x134], R18 ;  /* 0x0001341201007387 */ /* 0x0001e40000100800 */
[----:B0-----:R-:W-:Y:S01]  /*15c70*/  VIADD R18, R18, UR4 ;  /* 0x0000000412127c36 */ /* 0x001fe20008000000 */
[----:B------:R-:W-:-:S04]  /*15c80*/  ULDC UR4, c[0x0][0x248] ;  /* 0x0000920000047ab9 */ /* 0x000fc80000000800 */
[----:B------:R0:W-:Y:S01]  /*15c90*/  STL [R1+0x130], R18 ;  /* 0x0001301201007387 */ /* 0x0001e20000100800 */
[----:B------:R-:W-:Y:S01]  /*15ca0*/  LEA R4, P2, R19, R2, 0x1 ;  /* 0x0000000213047211 */ /* 0x000fe200078408ff */
[----:B0-----:R-:W-:Y:S01]  /*15cb0*/  VIADD R18, R18, UR4 ;  /* 0x0000000412127c36 */ /* 0x001fe20008000000 */
[----:B------:R-:W-:-:S04]  /*15cc0*/  ULDC UR4, c[0x0][0x248] ;  /* 0x0000920000047ab9 */ /* 0x000fc80000000800 */
[----:B------:R0:W-:Y:S01]  /*15cd0*/  STL [R1+0x12c], R18 ;  /* 0x00012c1201007387 */ /* 0x0001e20000100800 */
[----:B------:R-:W-:Y:S01]  /*15ce0*/  LEA.HI.X.SX32 R5, R19, R3, 0x1, P2 ;  /* 0x0000000313057211 */ /* 0x000fe200010f0eff */
[----:B0-----:R-:W-:Y:S01]  /*15cf0*/  VIADD R18, R18, UR4 ;  /* 0x0000000412127c36 */ /* 0x001fe20008000000 */
[----:B------:R-:W-:Y:S02]  /*15d00*/  ULDC UR4, c[0x0][0x22c] ;  /* 0x00008b0000047ab9 */ /* 0x000fe40000000800 */
[----:B------:R-:W-:Y:S01]  /*15d10*/  ISETP.LT.AND P2, PT, R66, UR4, !P0 ;  /* 0x0000000442007c0c */ /* 0x000fe2000c741270 */
[----:B------:R-:W-:Y:S01]  /*15d20*/  VIADD R42, R18, UR6 ;  /* 0x00000006122a7c36 */ /* 0x000fe20008000000 */
[----:B------:R-:W-:Y:S01]  /*15d30*/  ULDC UR4, c[0x0][0x248] ;  /* 0x0000920000047ab9 */ /* 0x000fe20000000800 */
[----:B------:R0:W-:Y:S01]  /*15d40*/  STL [R1+0x128], R18 ;  /* 0x0001281201007387 */ /* 0x0001e20000100800 */
[----:B------:R-:W-:Y:S01]  /*15d50*/  PRMT R108, R108, 0x7632, R108 ;  /* 0x000076326c6c7816 */ /* 0x000fe2000000006c */
[----:B------:R-:W-:Y:S01]  /*15d60*/  VIADD R66, R6, 0x3f ;  /* 0x0000003f06427836 */ /* 0x000fe20000000000 */
[----:B------:R-:W-:Y:S01]  /*15d70*/  ULDC UR6, c[0x0][0x22c] ;  /* 0x00008b0000067ab9 */ /* 0x000fe20000000800 */
[----:B0-----:R-:W-:Y:S01]  /*15d80*/  VIADD R18, R42, UR4 ;  /* 0x000000042a127c36 */ /* 0x001fe20008000000 */
[----:B------:R-:W-:Y:S01]  /*15d90*/  ULDC UR4, c[0x0][0x248] ;  /* 0x0000920000047ab9 */ /* 0x000fe20000000800 */
[----:B------:R-:W-:Y:S04]  /*15da0*/  @P3 STG.E.U16 desc[UR22][R4.64], R108 ;  /* 0x0000006c04003986 */ /* 0x000fe8000c101516 */
[----:B------:R0:W-:Y:S02]  /*15db0*/  STL [R1+0x120], R18 ;  /* 0x0001201201007387 */ /* 0x0001e40000100800 */
        /* <DEDUP_REMOVED lines=17> */
[----:B------:R-:W-:Y:S02]  /*15ed0*/  ISETP.LT.AND P3, PT, R66, UR6, !P0 ;  /* 0x0000000642007c0c */ /* 0x000fe4000c761270 */
[----:B0-----:R-:W-:Y:S01]  /*15ee0*/  LEA R4, P4, R10, R2, 0x1 ;  /* 0x000000020a047211 */ /* 0x001fe200078808ff */
[----:B------:R-:W-:Y:S01]  /*15ef0*/  VIADD R66, R6, 0x40 ;  /* 0x0000004006427836 */ /* 0x000fe20000000000 */
[----:B------:R-:W-:Y:S01]  /*15f00*/  PRMT R109, R109, 0x7632, R109 ;  /* 0x000076326d6d7816 */ /* 0x000fe2000000006d */
[----:B------:R-:W-:Y:S01]  /*15f10*/  STL [R1+0x11c], R18 ;  /* 0x00011c1201007387 */ /* 0x000fe20000100800 */
[----:B------:R-:W-:Y:S01]  /*15f20*/  LEA.HI.X.SX32 R5, R10, R3, 0x1, P4 ;  /* 0x000000030a057211 */ /* 0x000fe200020f0eff */
[----:B------:R-:W-:Y:S01]  /*15f30*/  VIADD R10, R47, UR4 ;  /* 0x000000042f0a7c36 */ /* 0x000fe20008000000 */
[----:B------:R-:W-:Y:S01]  /*15f40*/  ULDC UR6, c[0x0][0x22c] ;  /* 0x00008b0000067ab9 */ /* 0x000fe20000000800 */
[----:B------:R-:W-:Y:S01]  /*15f50*/  STL [R1+0x114], R13 ;  /* 0x0001140d01007387 */ /* 0x000fe20000100800 */
[----:B------:R-:W-:Y:S01]  /*15f60*/  ULDC UR4, c[0x0][0x248] ;  /* 0x0000920000047ab9 */ /* 0x000fe20000000800 */
[----:B------:R-:W-:Y:S01]  /*15f70*/  ISETP.LT.AND P4, PT, R66, UR6, !P0 ;  /* 0x0000000642007c0c */ /* 0x000fe2000c781270 */
[----:B------:R-:W-:Y:S01]  /*15f80*/  VIADD R66, R6, 0x41 ;  /* 0x0000004106427836 */ /* 0x000fe20000000000 */
[----:B------:R0:W-:Y:S01]  /*15f90*/  @P5 STG.E.U16 desc[UR22][R4.64], R109 ;  /* 0x0000006d04005986 */ /* 0x0001e2000c101516 */
[----:B------:R-:W-:-:S03]  /*15fa0*/  ULDC UR6, c[0x0][0x248] ;  /* 0x0000920000067ab9 */ /* 0x000fc60000000800 */
        /* <DEDUP_REMOVED lines=10> */
[----:B------:R-:W-:-:S02]  /*16050*/  ULDC UR4, c[0x0][0x248] ;  /* 0x0000920000047ab9 */ /* 0x000fc40000000800 */
[----:B------:R1:W-:Y:S01]  /*16060*/  @P6 STG.E.U16 desc[UR22][R4.64], R110 ;  /* 0x0000006e04006986 */ /* 0x0003e2000c101516 */
[----:B------:R-:W-:Y:S01]  /*16070*/  VIADD R66, R6, 0x42 ;  /* 0x0000004206427836 */ /* 0x000fe20000000000 */
[----:B------:R-:W-:Y:S01]  /*16080*/  ULDC UR6, c[0x0][0x248] ;  /* 0x0000920000067ab9 */ /* 0x000fe20000000800 */
[----:B0-----:R-:W-:Y:S01]  /*16090*/  VIADD R10, R41, UR4 ;  /* 0x00000004290a7c36 */ /* 0x001fe20008000000 */
[----:B------:R-:W-:-:S03]  /*160a0*/  ULDC UR4, c[0x0][0x248] ;  /* 0x0000920000047ab9 */ /* 0x000fc60000000800 */
[----:B------:R-:W-:Y:S01]  /*160b0*/  VIADD R33, R10, UR4 ;  /* 0x000000040a217c36 */ /* 0x000fe20008000000 */
[----:B------:R-:W-:Y:S01]  /*160c0*/  ULDC UR4, c[0x0][0x22c] ;  /* 0x00008b0000047ab9 */ /* 0x000fe20000000800 */
[----:B-1----:R-:W-:-:S04]  /*160d0*/  LEA R4, P6, R8, R2, 0x1 ;  /* 0x0000000208047211 */ /* 0x002fc800078c08ff */
[----:B------:R-:W-:Y:S01]  /*160e0*/  LEA.HI.X.SX32 R5, R8, R3, 0x1, P6 ;  /* 0x0000000308057211 */ /* 0x000fe200030f0eff */
[----:B------:R-:W-:Y:S01]  /*160f0*/  VIADD R8, R33, UR6 ;  /* 0x0000000621087c36 */ /* 0x000fe20008000000 */
[----:B------:R-:W-:Y:S01]  /*16100*/  ISETP.LT.AND P6, PT, R66, UR4, !P0 ;  /* 0x0000000442007c0c */ /* 0x000fe2000c7c1270 */
[----:B------:R-:W-:Y:S01]  /*16110*/  ULDC UR4, c[0x0][0x248] ;  /* 0x0000920000047ab9 */ /* 0x000fe20000000800 */
[----:B------:R0:W-:Y:S01]  /*16120*/  STL [R1+0xf0], R10 ;  /* 0x0000f00a01007387 */ /* 0x0001e20000100800 */
[----:B------:R-:W-:Y:S01]  /*16130*/  PRMT R110, R110, 0x7632, R110 ;  /* 0x000076326e6e7816 */ /* 0x000fe2000000006e */
[----:B------:R-:W-:Y:S01]  /*16140*/  ULDC UR6, c[0x0][0x22c] ;  /* 0x00008b0000067ab9 */ /* 0x000fe20000000800 */
[----:B0-----:R-:W-:Y:S01]  /*16150*/  VIADD R10, R8, UR4 ;  /* 0x00000004080a7c36 */ /* 0x001fe20008000000 */
[----:B------:R-:W-:-:S04]  /*16160*/  ULDC UR4, c[0x0][0x248] ;  /* 0x0000920000047ab9 */ /* 0x000fc80000000800 */
[----:B------:R0:W-:Y:S02]  /*16170*/  STL [R1+0xe4], R10 ;  /* 0x0000e40a01007387 */ /* 0x0001e40000100800 */
[----:B0-----:R-:W-:Y:S01]  /*16180*/  VIADD R10, R10, UR4 ;  /* 0x000000040a0a7c36 */ /* 0x001fe20008000000 */
[----:B------:R-:W-:-:S03]  /*16190*/  ULDC UR4, c[0x0][0x248] ;  /* 0x0000920000047ab9 */ /* 0x000fc60000000800 */
[----:B------:R-:W-:Y:S01]  /*161a0*/  VIADD R28, R10, UR4 ;  /* 0x000000040a1c7c36 */ /* 0x000fe20008000000 */
[----:B------:R-:W-:Y:S01]  /*161b0*/  ULDC UR4, c[0x0][0x248] ;  /* 0x0000920000047ab9 */ /* 0x000fe20000000800 */
[----:B------:R0:W-:Y:S04]  /*161c0*/  STL [R1+0xe0], R10 ;  /* 0x0000e00a01007387 */ /* 0x0001e80000100800 */
[----:B------:R1:W-:Y:S01]  /*161d0*/  @P1 STG.E.U16 desc[UR22][R4.64], R110 ;  /* 0x0000006e04001986 */ /* 0x0003e2000c101516 */
[----:B0-----:R-:W-:Y:S01]  /*161e0*/  VIADD R10, R28, UR4 ;  /* 0x000000041c0a7c36 */ /* 0x001fe20008000000 */
[----:B------:R-:W-:-:S03]  /*161f0*/  ULDC UR4, c[0x0][0x248] ;  /* 0x0000920000047ab9 */ /* 0x000fc60000000800 */
[----:B------:R-:W-:Y:S01]  /*16200*/  VIADD R25, R10, UR4 ;  /* 0x000000040a197c36 */ /* 0x000fe20008000000 */
[----:B------:R-:W-:Y:S01]  /*16210*/  ULDC UR4, c[0x0][0x248] ;  /* 0x0000920000047ab9 */ /* 0x000fe20000000800 */
[CC--:B-1----:R-:W-:Y:S02]  /*16220*/  LEA R4, P1, R252.reuse, R2.reuse, 0x1 ;  /* 0x00000002fc047211 */ /* 0x0c2fe400078208ff */
[----:B------:R-:W-:Y:S01]  /*16230*/  VIADD R24, R25, UR4 ;  /* 0x0000000419187c36 */ /* 0x000fe20008000000 */
[----:B------:R-:W-:Y:S01]  /*16240*/  ULDC UR4, c[0x0][0x248] ;  /* 0x0000920000047ab9 */ /* 0x000fe20000000800 */
        /* <DEDUP_REMOVED lines=57> */
[----:B------:R-:W-:Y:S01]  /*165e0*/  VIADD R61, R23, UR4 ;  /* 0x00000004173d7c36 */ /* 0x000fe20008000000 */
[----:B------:R-:W-:Y:S01]  /*165f0*/  ULDC UR4, c[0x0][0x248] ;  /* 0x0000920000047ab9 */ /* 0x000fe20000000800 */
[C---:B------:R-:W-:Y:S02]  /*16600*/  VIADD R7, R6.reuse, 0x47 ;  /* 0x0000004706077836 */ /* 0x040fe40000000000 */
[----:B------:R0:W-:Y:S01]  /*16610*/  @P6 STG.E.U16 desc[UR22][R4.64], R85 ;  /* 0x0000005504006986 */ /* 0x0001e2000c101516 */
[----:B------:R-:W-:Y:S01]  /*16620*/  VIADD R22, R61, UR4 ;  /* 0x000000043d167c36 */ /* 0x000fe20008000000 */
[----:B------:R-:W-:Y:S01]  /*16630*/  ULDC UR4, c[0x0][0x248] ;  /* 0x0000920000047ab9 */ /* 0x000fe20000000800 */
[----:B------:R-:W-:Y:S01]  /*16640*/  VIADD R0, R6, 0x48 ;  /* 0x0000004806007836 */ /* 0x000fe20000000000 */
[----:B------:R-:W-:Y:S01]  /*16650*/  ISETP.LT.AND P5, PT, R7, UR6, !P0 ;  /* 0x0000000607007c0c */ /* 0x000fe2000c7a1270 */
[----:B------:R-:W-:Y:S01]  /*16660*/  VIADD R118, R22, UR4 ;  /* 0x0000000416767c36 */ /* 0x000fe20008000000 */
[----:B------:R-:W-:Y:S01]  /*16670*/  ULDC UR6, c[0x0][0x22c] ;  /* 0x00008b0000067ab9 */ /* 0x000fe20000000800 */
[----:B------:R-:W-:Y:S01]  /*16680*/  ULDC UR4, c[0x0][0x248] ;  /* 0x0000920000047ab9 */ /* 0x000fe20000000800 */
[----:B0-----:R-:W-:-:S02]  /*16690*/  LEA R4, P6, R9, R2, 0x1 ;  /* 0x0000000209047211 */ /* 0x001fc400078c08ff */
[----:B------:R-:W-:Y:S02]  /*166a0*/  PRMT R85, R85, 0x7632, R85 ;  /* 0x0000763255557816 */ /* 0x000fe40000000055 */
        /* <DEDUP_REMOVED lines=22> */
[----:B------:R1:W-:Y:S01]  /*16810*/  STL [R1+0xfc0], R118 ;  /* 0x000fc07601007387 */ /* 0x0003e20000100800 */
        /* <DEDUP_REMOVED lines=10> */
[----:B-1----:R-:W-:Y:S01]  /*168c0*/  VIADD R118, R62, UR4 ;  /* 0x000000043e767c36 */ /* 0x002fe20008000000 */
[----:B------:R-:W-:-:S03]  /*168d0*/  ULDC UR4, c[0x0][0x248] ;  /* 0x0000920000047ab9 */ /* 0x000fc60000000800 */
[----:B------:R-:W-:Y:S01]  /*168e0*/  VIADD R113, R118, UR4 ;  /* 0x0000000476717c36 */ /* 0x000fe20008000000 */
[----:B------:R0:W-:Y:S01]  /*168f0*/  @P3 STG.E.U16 desc[UR22][R4.64], R86 ;  /* 0x0000005604003986 */ /* 0x0001e2000c101516 */
[----:B------:R-:W-:-:S03]  /*16900*/  ULDC UR4, c[0x0][0x248] ;  /* 0x0000920000047ab9 */ /* 0x000fc60000000800 */
[----:B------:R1:W-:Y:S01]  /*16910*/  STL.64 [R1+0xfd0], R118 ;  /* 0x000fd07601007387 */ /* 0x0003e20000100a00 */
[----:B0-----:R-:W-:Y:S01]  /*16920*/  LEA R4, P3, R21, R2, 0x1 ;  /* 0x0000000215047211 */ /* 0x001fe200078608ff */
[----:B-1----:R-:W-:Y:S01]  /*16930*/  VIADD R119, R113, UR4 ;  /* 0x0000000471777c36 */ /* 0x002fe20008000000 */
[----:B------:R-:W-:Y:S02]  /*16940*/  ULDC UR4, c[0x0][0x248] ;  /* 0x0000920000047ab9 */ /* 0x000fe40000000800 */
[----:B------:R-:W-:Y:S01]  /*16950*/  LEA.HI.X.SX32 R5, R21, R3, 0x1, P3 ;  /* 0x0000000315057211 */ /* 0x000fe200018f0eff */
[----:B------:R-:W-:Y:S01]  /*16960*/  VIADD R36, R119, UR4 ;  /* 0x0000000477247c36 */ /* 0x000fe20008000000 */
[----:B------:R-:W-:Y:S01]  /*16970*/  ULDC UR4, c[0x0][0x248] ;  /* 0x0000920000047ab9 */ /* 0x000fe20000000800 */
[----:B------:R-:W-:Y:S02]  /*16980*/  VIADD R0, R6, 0x4b ;  /* 0x0000004b06007836 */ /* 0x000fe40000000000 */
[----:B------:R0:W-:Y:S01]  /*16990*/  @P4 STG.E.U16 desc[UR22][R4.64], R87 ;  /* 0x0000005704004986 */ /* 0x0001e2000c101516 */
[----:B------:R-:W-:Y:S01]  /*169a0*/  VIADD R26, R36, UR4 ;  /* 0x00000004241a7c36 */ /* 0x000fe20008000000 */
[----:B------:R-:W-:Y:S01]  /*169b0*/  ULDC UR4, c[0x0][0x248] ;  /* 0x0000920000047ab9 */ /* 0x000fe20000000800 */
[----:B------:R-:W-:-:S02]  /*169c0*/  PRMT R7, R87, 0x7632, R7 ;  /* 0x0000763257077816 */ /* 0x000fc40000000007 */
[----:B------:R-:W-:Y:S01]  /*169d0*/  VIADD R21, R26, UR4 ;  /* 0x000000041a157c36 */ /* 0x000fe20008000000 */
[----:B------:R-:W-:Y:S01]  /*169e0*/  ISETP.LT.AND P3, PT, R0, UR6, !P0 ;  /* 0x0000000600007c0c */ /* 0x000fe2000c761270 */
[----:B------:R-:W-:Y:S01]  /*169f0*/  VIADD R0, R6, 0x4c ;  /* 0x0000004c06007836 */ /* 0x000fe20000000000 */
[----:B------:R-:W-:Y:S01]  /*16a00*/  ULDC UR4, c[0x0][0x248] ;  /* 0x0000920000047ab9 */ /* 0x000fe20000000800 */
[----:B------:R-:W-:Y:S01]  /*16a10*/  ULDC UR6, c[0x0][0x22c] ;  /* 0x00008b0000067ab9 */ /* 0x000fe20000000800 */
[----:B0-----:R-:W-:-:S04]  /*16a20*/  LEA R4, P4, R15, R2, 0x1 ;  /* 0x000000020f047211 */ /* 0x001fc800078808ff */
[----:B------:R-:W-:Y:S01]  /*16a30*/  LEA.HI.X.SX32 R5, R15, R3, 0x1, P4 ;  /* 0x000000030f057211 */ /* 0x000fe200020f0eff */
[----:B------:R-:W-:Y:S01]  /*16a40*/  VIADD R15, R21, UR4 ;  /* 0x00000004150f7c36 */ /* 0x000fe20008000000 */
[----:B------:R-:W-:Y:S01]  /*16a50*/  ULDC UR4, c[0x0][0x248] ;  /* 0x0000920000047ab9 */ /* 0x000fe20000000800 */
[----:B------:R-:W-:Y:S02]  /*16a60*/  ISETP.LT.AND P4, PT, R0, UR6, !P0 ;  /* 0x0000000600007c0c */ /* 0x000fe4000c781270 */
[----:B------:R0:W-:Y:S01]  /*16a70*/  @P5 STG.E.U16 desc[UR22][R4.64], R7 ;  /* 0x0000000704005986 */ /* 0x0001e2000c101516 */
[----:B------:R-:W-:Y:S01]  /*16a80*/  VIADD R124, R15, UR4 ;  /* 0x000000040f7c7c36 */ /* 0x000fe20008000000 */
[----:B------:R-:W-:Y:S01]  /*16a90*/  ULDC UR6, c[0x0][0x248] ;  /* 0x0000920000067ab9 */ /* 0x000fe20000000800 */
[----:B------:R-:W-:Y:S01]  /*16aa0*/  VIADD R0, R6, 0x4d ;  /* 0x0000004d06007836 */ /* 0x000fe20000000000 */
[----:B------:R-:W-:Y:S01]  /*16ab0*/  ULDC UR4, c[0x0][0x22c] ;  /* 0x00008b0000047ab9 */ /* 0x000fe20000000800 */
[----:B0-----:R-:W-:-:S04]  /*16ac0*/  LEA R4, P5, R14, R2, 0x1 ;  /* 0x000000020e047211 */ /* 0x001fc800078a08ff */
[----:B------:R-:W-:Y:S01]  /*16ad0*/  LEA.HI.X.SX32 R5, R14, R3, 0x1, P5 ;  /* 0x000000030e057211 */ /* 0x000fe200028f0eff */
[----:B------:R-:W-:Y:S01]  /*16ae0*/  VIADD R14, R124, UR6 ;  /* 0x000000067c0e7c36 */ /* 0x000fe20008000000 */
[----:B------:R-:W-:Y:S01]  /*16af0*/  ISETP.LT.AND P5, PT, R0, UR4, !P0 ;  /* 0x0000000400007c0c */ /* 0x000fe2000c7a1270 */
[----:B------:R-:W-:Y:S01]  /*16b00*/  ULDC UR4, c[0x0][0x248] ;  /* 0x0000920000047ab9 */ /* 0x000fe20000000800 */
[----:B------:R-:W-:Y:S01]  /*16b10*/  ULDC UR6, c[0x0][0x248] ;  /* 0x0000920000067ab9 */ /* 0x000fe20000000800 */
[----:B------:R-:W-:Y:S01]  /*16b20*/  VIADD R121, R14, UR4 ;  /* 0x000000040e797c36 */ /* 0x000fe20008000000 */
[----:B------:R-:W-:-:S03]  /*16b30*/  ULDC UR4, c[0x0][0x248] ;  /* 0x0000920000047ab9 */ /* 0x000fc60000000800 */
[----:B------:R-:W-:Y:S01]  /*16b40*/  VIADD R120, R121, UR4 ;  /* 0x0000000479787c36 */ /* 0x000fe20008000000 */
[----:B------:R-:W-:Y:S01]  /*16b50*/  ULDC UR4, c[0x0][0x248] ;  /* 0x0000920000047ab9 */ /* 0x000fe20000000800 */
[----:B------:R0:W-:Y:S01]  /*16b60*/  @P6 STG.E.U16 desc[UR22][R4.64], R96 ;  /* 0x0000006004006986 */ /* 0x0001e2000c101516 */
[----:B------:R-:W-:Y:S02]  /*16b70*/  VIADD R0, R6, 0x4e ;  /* 0x0000004e06007836 */ /* 0x000fe40000000000 */
[----:B------:R-:W-:Y:S01]  /*16b80*/  VIADD R126, R120, UR4 ;  /* 0x00000004787e7c36 */ /* 0x000fe20008000000 */
[----:B------:R-:W-:Y:S01]  /*16b90*/  ULDC UR4, c[0x0][0x22c] ;  /* 0x00008b0000047ab9 */ /* 0x000fe20000000800 */
[----:B------:R-:W-:Y:S02]  /*16ba0*/  STL.64 [R1+0xfd8], R112 ;  /* 0x000fd87001007387 */ /* 0x000fe40000100a00 */
[----:B------:R-:W-:Y:S01]  /*16bb0*/  VIADD R127, R126, UR6 ;  /* 0x000000067e7f7c36 */ /* 0x000fe20008000000 */
[----:B------:R-:W-:Y:S01]  /*16bc0*/  ULDC UR6, c[0x0][0x22c] ;  /* 0x00008b0000067ab9 */ /* 0x000fe20000000800 */
[C---:B0-----:R-:W-:Y:S01]  /*16bd0*/  LEA R4, P6, R17.reuse, R2, 0x1 ;  /* 0x0000000211047211 */ /* 0x041fe200078c08ff */
[----:B------:R0:W-:Y:S03]  /*16be0*/  STL.64 [R1+0xfe0], R14 ;  /* 0x000fe00e01007387 */ /* 0x0001e60000100a00 */
[----:B------:R-:W-:-:S02]  /*16bf0*/  LEA.HI.X.SX32 R5, R17, R3, 0x1, P6 ;  /* 0x0000000311057211 */ /* 0x000fc400030f0eff */
[----:B------:R-:W-:Y:S01]  /*16c00*/  ISETP.LT.AND P6, PT, R0, UR4, !P0 ;  /* 0x0000000400007c0c */ /* 0x000fe2000c7c1270 */
[----:B------:R-:W-:Y:S02]  /*16c10*/  ULDC UR4, c[0x0][0x248] ;  /* 0x0000920000047ab9 */ /* 0x000fe40000000800 */
[----:B0-----:R-:W-:Y:S01]  /*16c20*/  VIADD R14, R127, UR4 ;  /* 0x000000047f0e7c36 */ /* 0x001fe20008000000 */
[----:B------:R-:W-:-:S03]  /*16c30*/  ULDC UR4, c[0x0][0x248] ;  /* 0x0000920000047ab9 */ /* 0x000fc60000000800 */
[----:B------:R-:W-:Y:S01]  /*16c40*/  VIADD R122, R14, UR4 ;  /* 0x000000040e7a7c36 */ /* 0x000fe20008000000 */
[----:B------:R-:W-:Y:S01]  /*16c50*/  ULDC UR4, c[0x0][0x248] ;  /* 0x0000920000047ab9 */ /* 0x000fe20000000800 */
[----:B------:R-:W-:Y:S02]  /*16c60*/  PRMT R96, R96, 0x7632, R96 ;  /* 0x0000763260607816 */ /* 0x000fe40000000060 */
[----:B------:R-:W-:Y:S01]  /*16c70*/  VIADD R128, R122, UR4 ;  /* 0x000000047a807c36 */ /* 0x000fe20008000000 */
[----:B------:R-:W-:Y:S02]  /*16c80*/  ULDC UR4, c[0x0][0x248] ;  /* 0x0000920000047ab9 */ /* 0x000fe40000000800 */
[----:B------:R0:W-:Y:S01]  /*16c90*/  @P1 STG.E.U16 desc[UR22][R4.64], R96 ;  /* 0x0000006004001986 */ /* 0x0001e2000c101516 */
[----:B------:R-:W-:Y:S01]  /*16ca0*/  VIADD R129, R128, UR4 ;  /* 0x0000000480817c36 */ /* 0x000fe20008000000 */
[----:B------:R-:W-:-:S03]  /*16cb0*/  ULDC UR4, c[0x0][0x248] ;  /* 0x0000920000047ab9 */ /* 0x000fc60000000800 */
[----:B------:R-:W-:Y:S01]  /*16cc0*/  VIADD R135, R129, UR4 ;  /* 0x0000000481877c36 */ /* 0x000fe20008000000 */
[----:B------:R-:W-:Y:S01]  /*16cd0*/  ULDC UR4, c[0x0][0x248] ;  /* 0x0000920000047ab9 */ /* 0x000fe20000000800 */
[CC--:B0-----:R-:W-:Y:S02]  /*16ce0*/  LEA R4, P1, R16.reuse, R2.reuse, 0x1 ;  /* 0x0000000210047211 */ /* 0x0c1fe400078208ff */
        /* <DEDUP_REMOVED lines=8> */
[----:B------:R-:W-:Y:S01]  /*16d70*/  VIADD R0, R6, 0x50 ;  /* 0x0000005006007836 */ /* 0x000fe20000000000 */
[----:B------:R-:W-:Y:S01]  /*16d80*/  ULDC UR6, c[0x0][0x22c] ;  /* 0x00008b0000067ab9 */ /* 0x000fe20000000800 */
[----:B0-----:R-:W-:-:S04]  /*16d90*/  LEA R4, P2, R11, R2, 0x1 ;  /* 0x000000020b047211 */ /* 0x001fc800078408ff */
[----:B------:R-:W-:Y:S01]  /*16da0*/  LEA.HI.X.SX32 R5, R11, R3, 0x1, P2 ;  /* 0x000000030b057211 */ /* 0x000fe200010f0eff */
[----:B------:R-:W-:Y:S01]  /*16db0*/  VIADD R11, R123, UR4 ;  /* 0x000000047b0b7c36 */ /* 0x000fe20008000000 */
[----:B------:R-:W-:Y:S01]  /*16dc0*/  PRMT R97, R97, 0x7632, R97 ;  /* 0x0000763261617816 */ /* 0x000fe20000000061 */
[----:B------:R-:W-:Y:S02]  /*16dd0*/  ULDC UR4, c[0x0][0x248] ;  /* 0x0000920000047ab9 */ /* 0x000fe40000000800 */
        /* <DEDUP_REMOVED lines=9> */
[----:B------:R-:W-:Y:S01]  /*16e70*/  STL.64 [R1+0xfa0], R120 ;  /* 0x000fa07801007387 */ /* 0x000fe20000100a00 */
[----:B------:R-:W-:Y:S01]  /*16e80*/  ULDC UR6, c[0x0][0x248] ;  /* 0x0000920000067ab9 */ /* 0x000fe20000000800 */
[----:B0-----:R-:W-:-:S04]  /*16e90*/  LEA R4, P3, R251, R2, 0x1 ;  /* 0x00000002fb047211 */ /* 0x001fc800078608ff */
[----:B------:R-:W-:Y:S02]  /*16ea0*/  LEA.HI.X.SX32 R5, R251, R3, 0x1, P3 ;  /* 0x00000003fb057211 */ /* 0x000fe400018f0eff */
[----:B------:R-:W-:Y:S01]  /*16eb0*/  ISETP.LT.AND P3, PT, R0, UR4, !P0 ;  /* 0x0000000400007c0c */ /* 0x000fe2000c761270 */
[----:B------:R-:W-:Y:S02]  /*16ec0*/  ULDC UR4, c[0x0][0x248] ;  /* 0x0000920000047ab9 */ /* 0x000fe40000000800 */
[----:B------:R-:W-:Y:S01]  /*16ed0*/  VIADD R125, R118, UR4 ;  /* 0x00000004767d7c36 */ /* 0x000fe20008000000 */
[----:B------:R-:W-:Y:S01]  /*16ee0*/  STL.64 [R1+0xf80], R128 ;  /* 0x000f808001007387 */ /* 0x000fe20000100a00 */
[----:B------:R-:W-:-:S03]  /*16ef0*/  ULDC UR4, c[0x0][0x248] ;  /* 0x0000920000047ab9 */ /* 0x000fc60000000800 */
[----:B------:R0:W-:Y:S01]  /*16f00*/  STL.64 [R1+0xf98], R134 ;  /* 0x000f988601007387 */ /* 0x0001e20000100a00 */
[----:B------:R-:W-:-:S03]  /*16f10*/  VIADD R0, R6, 0x52 ;  /* 0x0000005206007836 */ /* 0x000fc60000000000 */
[----:B------:R1:W-:Y:S01]  /*16f20*/  @P4 STG.E.U16 desc[UR22][R4.64], R98 ;  /* 0x0000006204004986 */ /* 0x0003e2000c101516 */
[----:B0-----:R-:W-:Y:S01]  /*16f30*/  VIADD R134, R125, UR4 ;  /* 0x000000047d867c36 */ /* 0x001fe20008000000 */
[----:B------:R-:W-:Y:S01]  /*16f40*/  ULDC UR4, c[0x0][0x248] ;  /* 0x0000920000047ab9 */ /* 0x000fe20000000800 */
[----:B-1----:R-:W-:Y:S02]  /*16f50*/  LEA R4, P4, R132, R2, 0x1 ;  /* 0x0000000284047211 */ /* 0x002fe400078808ff */
[----:B------:R-:W-:Y:S01]  /*16f60*/  VIADD R252, R134, UR4 ;  /* 0x0000000486fc7c36 */ /* 0x000fe20008000000 */
[----:B------:R-:W-:Y:S01]  /*16f70*/  ULDC UR4, c[0x0][0x22c] ;  /* 0x00008b0000047ab9 */ /* 0x000fe20000000800 */
[----:B------:R-:W-:Y:S02]  /*16f80*/  LEA.HI.X.SX32 R5, R132, R3, 0x1, P4 ;  /* 0x0000000384057211 */ /* 0x000fe400020f0eff */
[----:B------:R-:W-:Y:S01]  /*16f90*/  VIADD R251, R252, UR6 ;  /* 0x00000006fcfb7c36 */ /* 0x000fe20008000000 */
[----:B------:R-:W-:Y:S01]  /*16fa0*/  ISETP.LT.AND P4, PT, R0, UR4, !P0 ;  /* 0x0000000400007c0c */ /* 0x000fe2000c781270 */
[----:B------:R-:W-:Y:S01]  /*16fb0*/  ULDC UR4, c[0x0][0x248] ;  /* 0x0000920000047ab9 */ /* 0x000fe20000000800 */
[----:B------:R-:W-:Y:S01]  /*16fc0*/  PRMT R98, R98, 0x7632, R98 ;  /* 0x0000763262627816 */ /* 0x000fe20000000062 */
[----:B------:R-:W-:Y:S01]  /*16fd0*/  VIADD R250, R251, UR4 ;  /* 0x00000004fbfa7c36 */ /* 0x000fe20008000000 */
[----:B------:R-:W-:Y:S01]  /*16fe0*/  ULDC UR4, c[0x0][0x248] ;  /* 0x0000920000047ab9 */ /* 0x000fe20000000800 */
[----:B------:R-:W-:-:S02]  /*16ff0*/  ULDC UR6, c[0x0][0x22c] ;  /* 0x00008b0000067ab9 */ /* 0x000fc40000000800 */
        /* <DEDUP_REMOVED lines=8> */
[----:B------:R-:W-:Y:S01]  /*17080*/  ULDC UR4, c[0x0][0x248] ;  /* 0x0000920000047ab9 */ /* 0x000fe20000000800 */
[----:B------:R-:W-:Y:S02]  /*17090*/  VIADD R0, R6, 0x53 ;  /* 0x0000005306007836 */ /* 0x000fe40000000000 */
[----:B------:R-:W-:Y:S01]  /*170a0*/  VIADD R7, R137, UR4 ;  /* 0x0000000489077c36 */ /* 0x000fe20008000000 */
[----:B------:R-:W-:Y:S01]  /*170b0*/  ULDC UR4, c[0x0][0x248] ;  /* 0x0000920000047ab9 */ /* 0x000fe20000000800 */
[----:B0-----:R-:W-:-:S04]  /*170c0*/  LEA R4, P5, R131, R2, 0x1 ;  /* 0x0000000283047211 */ /* 0x001fc800078a08ff */
[----:B------:R-:W-:Y:S02]  /*170d0*/  LEA.HI.X.SX32 R5, R131, R3, 0x1, P5 ;  /* 0x0000000383057211 */ /* 0x000fe400028f0eff */
[----:B------:R-:W-:Y:S01]  /*170e0*/  ISETP.LT.AND P5, PT, R0, UR6, !P0 ;  /* 0x0000000600007c0c */ /* 0x000fe2000c7a1270 */
[----:B------:R-:W-:Y:S01]  /*170f0*/  VIADD R0, R7, UR4 ;  /* 0x0000000407007c36 */ /* 0x000fe20008000000 */
[----:B------:R-:W-:Y:S01]  /*17100*/  ULDC UR4, c[0x0][0x248] ;  /* 0x0000920000047ab9 */ /* 0x000fe20000000800 */
[----:B------:R0:W-:Y:S01]  /*17110*/  @P6 STG.E.U16 desc[UR22][R4.64], R99 ;  /* 0x0000006304006986 */ /* 0x0001e2000c101516 */
[----:B------:R-:W-:Y:S01]  /*17120*/  PRMT R67, R99, 0x7632, R67 ;  /* 0x0000763263437816 */ /* 0x000fe20000000043 */
[----:B------:R-:W-:Y:S01]  /*17130*/  VIADD R131, R0, UR4 ;  /* 0x0000000400837c36 */ /* 0x000fe20008000000 */
[----:B------:R-:W-:Y:S01]  /*17140*/  ULDC UR4, c[0x0][0x248] ;  /* 0x0000920000047ab9 */ /* 0x000fe20000000800 */
[----:B------:R-:W-:Y:S01]  /*17150*/  VIADD R66, R6, 0x54 ;  /* 0x0000005406427836 */ /* 0x000fe20000000000 */
[----:B------:R-:W-:Y:S01]  /*17160*/  ULDC UR6, c[0x0][0x22c] ;  /* 0x00008b0000067ab9 */ /* 0x000fe20000000800 */
[----:B0-----:R-:W-:-:S04]  /*17170*/  LEA R4, P6, R130, R2, 0x1 ;  /* 0x0000000282047211 */ /* 0x001fc800078c08ff */
        /* <DEDUP_REMOVED lines=20> */
[----:B------:R0:W-:Y:S01]  /*172c0*/  STL.64 [R1+0xf58], R250 ;  /* 0x000f58fa01007387 */ /* 0x0001e20000100a00 */
[----:B------:R-:W-:-:S03]  /*172d0*/  VIADD R66, R6, 0x56 ;  /* 0x0000005606427836 */ /* 0x000fc60000000000 */
[----:B------:R1:W-:Y:S01]  /*172e0*/  @P2 STG.E.U16 desc[UR22][R4.64], R68 ;  /* 0x0000004404002986 */ /* 0x0003e2000c101516 */
[----:B0-----:R-:W-:Y:S01]  /*172f0*/  VIADD R251, R114, UR4 ;  /* 0x0000000472fb7c36 */ /* 0x001fe20008000000 */
[----:B------:R-:W-:Y:S01]  /*17300*/  ULDC UR4, c[0x0][0x22c] ;  /* 0x00008b0000047ab9 */ /* 0x000fe20000000800 */
[----:B-1----:R-:W-:Y:S02]  /*17310*/  LEA R4, P2, R139, R2, 0x1 ;  /* 0x000000028b047211 */ /* 0x002fe400078408ff */
[----:B------:R-:W-:Y:S01]  /*17320*/  VIADD R250, R251, UR6 ;  /* 0x00000006fbfa7c36 */ /* 0x000fe20008000000 */
[----:B------:R-:W-:Y:S01]  /*17330*/  PRMT R68, R68, 0x7632, R68 ;  /* 0x0000763244447816 */ /* 0x000fe20000000044 */
[----:B------:R-:W-:Y:S01]  /*17340*/  STL.64 [R1+0xf60], R248 ;  /* 0x000f60f801007387 */ /* 0x000fe20000100a00 */
[----:B------:R-:W-:Y:S01]  /*17350*/  LEA.HI.X.SX32 R5, R139, R3, 0x1, P2 ;  /* 0x000000038b057211 */ /* 0x000fe200010f0eff */
[----:B------:R-:W-:Y:S01]  /*17360*/  ULDC UR6, c[0x0][0x22c] ;  /* 0x00008b0000067ab9 */ /* 0x000fe20000000800 */
[----:B------:R-:W-:Y:S01]  /*17370*/  ISETP.LT.AND P2, PT, R66, UR4, !P0 ;  /* 0x0000000442007c0c */ /* 0x000fe2000c741270 */
[----:B------:R-:W-:-:S02]  /*17380*/  ULDC UR4, c[0x0][0x248] ;  /* 0x0000920000047ab9 */ /* 0x000fc40000000800 */
        /* <DEDUP_REMOVED lines=8> */
[----:B------:R-:W-:Y:S02]  /*17410*/  STL.64 [R1+0xf78], R136 ;  /* 0x000f788801007387 */ /* 0x000fe40000100a00 */
[----:B------:R-:W-:Y:S01]  /*17420*/  VIADD R128, R148, UR4 ;  /* 0x0000000494807c36 */ /* 0x000fe20008000000 */
[----:B------:R-:W-:Y:S01]  /*17430*/  ULDC UR4, c[0x0][0x248] ;  /* 0x0000920000047ab9 */ /* 0x000fe20000000800 */
[----:B------:R0:W-:Y:S04]  /*17440*/  @P3 STG.E.U16 desc[UR22][R4.64], R68 ;  /* 0x0000004404003986 */ /* 0x0001e8000c101516 */
[----:B------:R-:W-:Y:S04]  /*17450*/  STL.64 [R1+0xf88], R130 ;  /* 0x000f888201007387 */ /* 0x000fe80000100a00 */
[----:B------:R-:W-:Y:S01]  /*17460*/  STL.64 [R1+0xf90], R132 ;  /* 0x000f908401007387 */ /* 0x000fe20000100a00 */
[----:B0-----:R-:W-:-:S03]  /*17470*/  LEA R4, P3, R138, R2, 0x1 ;  /* 0x000000028a047211 */ /* 0x001fc600078608ff */
[----:B------:R-:W-:Y:S01]  /*17480*/  STL.64 [R1+0xf68], R250 ;  /* 0x000f68fa01007387 */ /* 0x000fe20000100a00 */
[----:B------:R-:W-:-:S03]  /*17490*/  LEA.HI.X.SX32 R5, R138, R3, 0x1, P3 ;  /* 0x000000038a057211 */ /* 0x000fc600018f0eff */
[----:B------:R0:W-:Y:S01]  /*174a0*/  STL.64 [R1+0xf50], R142 ;  /* 0x000f508e01007387 */ /* 0x0001e20000100a00 */
[----:B------:R-:W-:-:S03]  /*174b0*/  VIADD R66, R6, 0x57 ;  /* 0x0000005706427836 */ /* 0x000fc60000000000 */
[----:B------:R1:W-:Y:S01]  /*174c0*/  @P4 STG.E.U16 desc[UR22][R4.64], R69 ;  /* 0x0000004504004986 */ /* 0x0003e2000c101516 */
[----:B0-----:R-:W-:Y:S01]  /*174d0*/  VIADD R142, R128, UR4 ;  /* 0x00000004808e7c36 */ /* 0x001fe20008000000 */
[----:B------:R-:W-:-:S03]  /*174e0*/  ULDC UR4, c[0x0][0x248] ;  /* 0x0000920000047ab9 */ /* 0x000fc60000000800 */
[----:B------:R-:W-:Y:S01]  /*174f0*/  VIADD R138, R142, UR4 ;  /* 0x000000048e8a7c36 */ /* 0x000fe20008000000 */
[----:B-1----:R-:W-:Y:S01]  /*17500*/  LEA R4, P4, R64, R2, 0x1 ;  /* 0x0000000240047211 */ /* 0x002fe200078808ff */
[----:B------:R-:W-:Y:S02]  /*17510*/  ULDC UR4, c[0x0][0x248] ;  /* 0x0000920000047ab9 */ /* 0x000fe40000000800 */
[----:B------:R-:W-:Y:S01]  /*17520*/  VIADD R139, R138, UR4 ;  /* 0x000000048a8b7c36 */ /* 0x000fe20008000000 */
[----:B------:R-:W-:Y:S01]  /*17530*/  PRMT R69, R69, 0x7632, R69 ;  /* 0x0000763245457816 */ /* 0x000fe20000000045 */
[----:B------:R-:W-:Y:S01]  /*17540*/  ULDC UR4, c[0x0][0x248] ;  /* 0x0000920000047ab9 */ /* 0x000fe20000000800 */
[----:B------:R-:W-:Y:S01]  /*17550*/  LEA.HI.X.SX32 R5, R64, R3, 0x1, P4 ;  /* 0x0000000340057211 */ /* 0x000fe200020f0eff */
[----:B------:R-:W-:Y:S01]  /*17560*/  VIADD R144, R139, UR4 ;  /* 0x000000048b907c36 */ /* 0x000fe20008000000 */
[----:B------:R-:W-:Y:S01]  /*17570*/  ISETP.LT.AND P3, PT, R66, UR6, !P0 ;  /* 0x0000000642007c0c */ /* 0x000fe2000c761270 */
[----:B------:R-:W-:Y:S01]  /*17580*/  VIADD R66, R6, 0x58 ;  /* 0x0000005806427836 */ /* 0x000fe20000000000 */
[----:B------:R-:W-:Y:S01]  /*17590*/  ULDC UR4, c[0x0][0x248] ;  /* 0x0000920000047ab9 */ /* 0x000fe20000000800 */
[----:B------:R-:W-:Y:S01]  /*175a0*/  ULDC UR6, c[0x0][0x22c] ;  /* 0x00008b0000067ab9 */ /* 0x000fe20000000800 */
[----:B------:R0:W-:Y:S01]  /*175b0*/  @P5 STG.E.U16 desc[UR22][R4.64], R69 ;  /* 0x0000004504005986 */ /* 0x0001e2000c101516 */
[----:B------:R-:W-:Y:S01]  /*175c0*/  VIADD R145, R144, UR4 ;  /* 0x0000000490917c36 */ /* 0x000fe20008000000 */
[----:B------:R-:W-:Y:S01]  /*175d0*/  ISETP.LT.AND P4, PT, R66, UR6, !P0 ;  /* 0x0000000642007c0c */ /* 0x000fe2000c781270 */
[----:B------:R-:W-:Y:S01]  /*175e0*/  VIADD R64, R6, 0x59 ;  /* 0x0000005906407836 */ /* 0x000fe20000000000 */
[----:B------:R-:W-:Y:S01]  /*175f0*/  STL.64 [R1+0xfa8], R148 ;  /* 0x000fa89401007387 */ /* 0x000fe20000100a00 */
[----:B------:R-:W-:Y:S01]  /*17600*/  ULDC UR6, c[0x0][0x248] ;  /* 0x0000920000067ab9 */ /* 0x000fe20000000800 */
[----:B------:R-:W-:-:S02]  /*17610*/  ULDC UR4, c[0x0][0x22c] ;  /* 0x00008b0000047ab9 */ /* 0x000fc40000000800 */
[----:B------:R-:W-:Y:S01]  /*17620*/  STL.64 [R1+0xfb8], R128 ;  /* 0x000fb88001007387 */ /* 0x000fe20000100a00 */
[----:B0-----:R-:W-:-:S03]  /*17630*/  LEA R4, P5, R140, R2, 0x1 ;  /* 0x000000028c047211 */ /* 0x001fc600078a08ff */
[----:B------:R0:W-:Y:S01]  /*17640*/  STL.64 [R1+0xf70], R138 ;  /* 0x000f708a01007387 */ /* 0x0001e20000100a00 */
[----:B------:R-:W-:Y:S02]  /*17650*/  LEA.HI.X.SX32 R5, R140, R3, 0x1, P5 ;  /* 0x000000038c057211 */ /* 0x000fe400028f0eff */
[----:B------:R-:W-:Y:S01]  /*17660*/  ISETP.LT.AND P5, PT, R64, UR4, !P0 ;  /* 0x0000000440007c0c */ /* 0x000fe2000c7a1270 */
[----:B------:R-:W-:Y:S01]  /*17670*/  ULDC UR4, c[0x0][0x248] ;  /* 0x0000920000047ab9 */ /* 0x000fe20000000800 */
[----:B0-----:R-:W-:Y:S01]  /*17680*/  VIADD R138, R145, UR6 ;  /* 0x00000006918a7c36 */ /* 0x001fe20008000000 */
[----:B------:R0:W-:Y:S01]  /*17690*/  @P6 STG.E.U16 desc[UR22][R4.64], R70 ;  /* 0x0000004604006986 */ /* 0x0001e2000c101516 */
[----:B------:R-:W-:Y:S01]  /*176a0*/  VIADD R64, R6, 0x5a ;  /* 0x0000005a06407836 */ /* 0x000fe20000000000 */
[----:B------:R-:W-:Y:S01]  /*176b0*/  ULDC UR6, c[0x0][0x248] ;  /* 0x0000920000067ab9 */ /* 0x000fe20000000800 */
[----:B------:R-:W-:Y:S01]  /*176c0*/  VIADD R152, R138, UR4 ;  /* 0x000000048a987c36 */ /* 0x000fe20008000000 */
[----:B------:R-:W-:-:S03]  /*176d0*/  ULDC UR4, c[0x0][0x248] ;  /* 0x0000920000047ab9 */ /* 0x000fc60000000800 */
[----:B------:R-:W-:Y:S01]  /*176e0*/  VIADD R146, R152, UR4 ;  /* 0x0000000498927c36 */ /* 0x000fe20008000000 */
[----:B------:R-:W-:-:S03]  /*176f0*/  ULDC UR4, c[0x0][0x248] ;  /* 0x0000920000047ab9 */ /* 0x000fc60000000800 */
[----:B------:R-:W-:Y:S01]  /*17700*/  VIADD R141, R146, UR4 ;  /* 0x00000004928d7c36 */ /* 0x000fe20008000000 */
[----:B0-----:R-:W-:Y:S01]  /*17710*/  LEA R4, P6, R57, R2, 0x1 ;  /* 0x0000000239047211 */ /* 0x001fe200078c08ff */
[----:B------:R-:W-:Y:S02]  /*17720*/  ULDC UR4, c[0x0][0x22c] ;  /* 0x00008b0000047ab9 */ /* 0x000fe40000000800 */
[----:B------:R-:W-:Y:S01]  /*17730*/  VIADD R147, R141, UR6 ;  /* 0x000000068d937c36 */ /* 0x000fe20008000000 */
[----:B------:R-:W-:Y:S01]  /*17740*/  LEA.HI.X.SX32 R5, R57, R3, 0x1, P6 ;  /* 0x0000000339057211 */ /* 0x000fe200030f0eff */
[----:B------:R-:W-:Y:S01]  /*17750*/  ULDC UR6, c[0x0][0x22c] ;  /* 0x00008b0000067ab9 */ /* 0x000fe20000000800 */
[----:B------:R-:W-:Y:S01]  /*17760*/  ISETP.LT.AND P6, PT, R64, UR4, !P0 ;  /* 0x0000000440007c0c */ /* 0x000fe2000c7c1270 */
[----:B------:R-:W-:Y:S02]  /*17770*/  ULDC UR4, c[0x0][0x248] ;  /* 0x0000920000047ab9 */ /* 0x000fe40000000800 */
[----:B------:R-:W-:Y:S01]  /*17780*/  VIADD R140, R147, UR4 ;  /* 0x00000004938c7c36 */ /* 0x000fe20008000000 */
[----:B------:R-:W-:Y:S01]  /*17790*/  ULDC UR4, c[0x0][0x248] ;  /* 0x0000920000047ab9 */ /* 0x000fe20000000800 */
[----:B------:R-:W-:-:S02]  /*177a0*/  PRMT R70, R70, 0x7632, R70 ;  /* 0x0000763246467816 */ /* 0x000fc40000000046 */
        /* <DEDUP_REMOVED lines=10> */
[----:B------:R-:W-:-:S03]  /*17850*/  ULDC UR4, c[0x0][0x248] ;  /* 0x0000920000047ab9 */ /* 0x000fc60000000800 */
[----:B------:R-:W-:Y:S01]  /*17860*/  VIADD R150, R56, UR4 ;  /* 0x0000000438967c36 */ /* 0x000fe20008000000 */
[----:B------:R-:W-:Y:S01]  /*17870*/  ULDC UR4, c[0x0][0x248] ;  /* 0x0000920000047ab9 */ /* 0x000fe20000000800 */
[----:B------:R-:W-:Y:S01]  /*17880*/  VIADD R64, R6, 0x5b ;  /* 0x0000005b06407836 */ /* 0x000fe20000000000 */
[----:B------:R0:W-:Y:S01]  /*17890*/  @P2 STG.E.U16 desc[UR22][R4.64], R71 ;  /* 0x0000004704002986 */ /* 0x0001e2000c101516 */
[----:B------:R-:W-:Y:S01]  /*178a0*/  VIADD R151, R150, UR4 ;  /* 0x0000000496977c36 */ /* 0x000fe20008000000 */
[----:B------:R-:W-:Y:S01]  /*178b0*/  ULDC UR4, c[0x0][0x248] ;  /* 0x0000920000047ab9 */ /* 0x000fe20000000800 */
[----:B------:R-:W-:Y:S02]  /*178c0*/  PRMT R66, R71, 0x7632, R66 ;  /* 0x0000763247427816 */ /* 0x000fe40000000042 */
        /* <DEDUP_REMOVED lines=8> */
[----:B------:R-:W-:Y:S01]  /*17950*/  STL.64 [R1+0xfb0], R144 ;  /* 0x000fb09001007387 */ /* 0x000fe20000100a00 */
[----:B------:R-:W-:Y:S01]  /*17960*/  ULDC UR4, c[0x0][0x248] ;  /* 0x0000920000047ab9 */ /* 0x000fe20000000800 */
[----:B------:R-:W-:Y:S02]  /*17970*/  ISETP.LT.AND P2, PT, R64, UR6, !P0 ;  /* 0x0000000640007c0c */ /* 0x000fe4000c741270 */
[----:B------:R0:W-:Y:S01]  /*17980*/  @P3 STG.E.U16 desc[UR22][R4.64], R66 ;  /* 0x0000004204003986 */ /* 0x0001e2000c101516 */
[----:B------:R-:W-:Y:S01]  /*17990*/  VIADD R64, R6, 0x5d ;  /* 0x0000005d06407836 */ /* 0x000fe20000000000 */
[----:B------:R-:W-:Y:S02]  /*179a0*/  ULDC UR6, c[0x0][0x248] ;  /* 0x0000920000067ab9 */ /* 0x000fe40000000800 */
[----:B------:R1:W-:Y:S01]  /*179b0*/  STL.64 [R1+0xf20], R156 ;  /* 0x000f209c01007387 */ /* 0x0003e20000100a00 */
[----:B0-----:R-:W-:Y:S01]  /*179c0*/  LEA R4, P3, R153, R2, 0x1 ;  /* 0x0000000299047211 */ /* 0x001fe200078608ff */
[----:B-1----:R-:W-:-:S03]  /*179d0*/  VIADD R156, R158, UR4 ;  /* 0x000000049e9c7c36 */ /* 0x002fc60008000000 */
[----:B------:R-:W-:Y:S01]  /*179e0*/  LEA.HI.X.SX32 R5, R153, R3, 0x1, P3 ;  /* 0x0000000399057211 */ /* 0x000fe200018f0eff */
[----:B------:R-:W-:Y:S01]  /*179f0*/  ULDC UR4, c[0x0][0x22c] ;  /* 0x00008b0000047ab9 */ /* 0x000fe20000000800 */
[----:B------:R-:W-:Y:S01]  /*17a00*/  VIADD R153, R156, UR6 ;  /* 0x000000069c997c36 */ /* 0x000fe20008000000 */
[----:B------:R-:W-:Y:S01]  /*17a10*/  ISETP.LT.AND P3, PT, R64, UR4, !P0 ;  /* 0x0000000440007c0c */ /* 0x000fe2000c761270 */
[----:B------:R-:W-:Y:S01]  /*17a20*/  ULDC UR4, c[0x0][0x248] ;  /* 0x0000920000047ab9 */ /* 0x000fe20000000800 */
[----:B------:R0:W-:Y:S01]  /*17a30*/  STL.64 [R1+0xf30], R56 ;  /* 0x000f303801007387 */ /* 0x0001e20000100a00 */
[----:B------:R-:W-:Y:S01]  /*17a40*/  VIADD R161, R153, UR4 ;  /* 0x0000000499a17c36 */ /* 0x000fe20008000000 */
[----:B------:R-:W-:Y:S01]  /*17a50*/  ULDC UR4, c[0x0][0x248] ;  /* 0x0000920000047ab9 */ /* 0x000fe20000000800 */
[----:B------:R-:W-:Y:S02]  /*17a60*/  ULDC UR6, c[0x0][0x248] ;  /* 0x0000920000067ab9 */ /* 0x000fe40000000800 */
[----:B------:R-:W-:Y:S01]  /*17a70*/  VIADD R160, R161, UR4 ;  /* 0x00000004a1a07c36 */ /* 0x000fe20008000000 */
[----:B------:R-:W-:Y:S01]  /*17a80*/  ULDC UR4, c[0x0][0x248] ;  /* 0x0000920000047ab9 */ /* 0x000fe20000000800 */
[----:B------:R1:W-:Y:S01]  /*17a90*/  @P4 STG.E.U16 desc[UR22][R4.64], R80 ;  /* 0x0000005004004986 */ /* 0x0003e2000c101516 */
[----:B------:R-:W-:-:S02]  /*17aa0*/  VIADD R64, R6, 0x5e ;  /* 0x0000005e06407836 */ /* 0x000fc40000000000 */
[----:B0-----:R-:W-:Y:S01]  /*17ab0*/  VIADD R56, R160, UR4 ;  /* 0x00000004a0387c36 */ /* 0x001fe20008000000 */
[----:B------:R-:W-:Y:S01]  /*17ac0*/  ULDC UR4, c[0x0][0x22c] ;  /* 0x00008b0000047ab9 */ /* 0x000fe20000000800 */
[----:B-1----:R-:W-:Y:S02]  /*17ad0*/  LEA R4, P4, R154, R2, 0x1 ;  /* 0x000000029a047211 */ /* 0x002fe400078808ff */
[----:B------:R-:W-:Y:S01]  /*17ae0*/  VIADD R57, R56, UR6 ;  /* 0x0000000638397c36 */ /* 0x000fe20008000000 */
[----:B------:R-:W-:Y:S01]  /*17af0*/  PRMT R80, R80, 0x7632, R80 ;  /* 0x0000763250507816 */ /* 0x000fe20000000050 */
[----:B------:R-:W-:Y:S01]  /*17b00*/  ULDC UR6, c[0x0][0x22c] ;  /* 0x00008b0000067ab9 */ /* 0x000fe20000000800 */
[----:B------:R-:W-:Y:S02]  /*17b10*/  LEA.HI.X.SX32 R5, R154, R3, 0x1, P4 ;  /* 0x000000039a057211 */ /* 0x000fe400020f0eff */
[----:B------:R-:W-:Y:S01]  /*17b20*/  ISETP.LT.AND P4, PT, R64, UR4, !P0 ;  /* 0x0000000440007c0c */ /* 0x000fe2000c781270 */
[----:B------:R-:W-:-:S02]  /*17b30*/  ULDC UR4, c[0x0][0x248] ;  /* 0x0000920000047ab9 */ /* 0x000fc40000000800 */
        /* <DEDUP_REMOVED lines=13> */
[----:B------:R-:W-:Y:S02]  /*17c10*/  VIADD R64, R6, 0x5f ;  /* 0x0000005f06407836 */ /* 0x000fe40000000000 */
        /* <DEDUP_REMOVED lines=8> */
[----:B------:R-:W-:Y:S01]  /*17ca0*/  ULDC UR6, c[0x0][0x248] ;  /* 0x0000920000067ab9 */ /* 0x000fe20000000800 */
[CC--:B0-----:R-:W-:Y:S02]  /*17cb0*/  LEA R4, P6, R65.reuse, R2.reuse, 0x1 ;  /* 0x0000000241047211 */ /* 0x0c1fe400078c08ff */
[----:B------:R-:W-:Y:S01]  /*17cc0*/  VIADD R167, R246, UR4 ;  /* 0x00000004f6a77c36 */ /* 0x000fe20008000000 */
[----:B------:R-:W-:Y:S01]  /*17cd0*/  ULDC UR4, c[0x0][0x248] ;  /* 0x0000920000047ab9 */ /* 0x000fe20000000800 */
[----:B------:R-:W-:Y:S02]  /*17ce0*/  LEA.HI.X.SX32 R5, R65, R3, 0x1, P6 ;  /* 0x0000000341057211 */ /* 0x000fe400030f0eff */
[----:B------:R-:W-:Y:S02]  /*17cf0*/  LEA R64, P6, R166, R2, 0x1 ;  /* 0x00000002a6407211 */ /* 0x000fe400078c08ff */
[----:B------:R-:W-:-:S02]  /*17d00*/  PRMT R81, R81, 0x7632, R81 ;  /* 0x0000763251517816 */ /* 0x000fc40000000051 */
        /* <DEDUP_REMOVED lines=8> */
[----:B------:R-:W-:Y:S01]  /*17d90*/  VIADD R212, R213, UR4 ;  /* 0x00000004d5d47c36 */ /* 0x000fe20008000000 */
[----:B------:R1:W-:Y:S01]  /*17da0*/  @P2 STG.E.U16 desc[UR22][R64.64], R82 ;  /* 0x0000005240002986 */ /* 0x0003e2000c101516 */
[----:B------:R-:W-:Y:S01]  /*17db0*/  ULDC UR5, c[0x0][0x248] ;  /* 0x0000920000057ab9 */ /* 0x000fe20000000800 */
[----:B------:R-:W-:Y:S01]  /*17dc0*/  ULDC UR4, c[0x0][0x22c] ;  /* 0x00008b0000047ab9 */ /* 0x000fe20000000800 */
[----:B------:R-:W-:Y:S01]  /*17dd0*/  VIADD R169, R212, UR5 ;  /* 0x00000005d4a97c36 */ /* 0x000fe20008000000 */
[----:B------:R-:W-:Y:S01]  /*17de0*/  ULDC UR5, c[0x0][0x22c] ;  /* 0x00008b0000057ab9 */ /* 0x000fe20000000800 */
[----:B0-----:R-:W-:Y:S01]  /*17df0*/  LEA R4, P2, R168, R2, 0x1 ;  /* 0x00000002a8047211 */ /* 0x001fe200078408ff */
[----:B-1----:R-:W-:-:S03]  /*17e00*/  VIADD R64, R6, 0x6e ;  /* 0x0000006e06407836 */ /* 0x002fc60000000000 */
        /* <DEDUP_REMOVED lines=21> */
[----:B------:R0:W-:Y:S01]  /*17f60*/  @P4 STG.E.U16 desc[UR22][R4.64], R83 ;  /* 0x0000005304004986 */ /* 0x0001e2000c101516 */
[----:B------:R-:W-:Y:S02]  /*17f70*/  ULDC UR4, c[0x0][0x248] ;  /* 0x0000920000047ab9 */ /* 0x000fe40000000800 */
[----:B------:R-:W-:Y:S01]  /*17f80*/  VIADD R173, R207, UR4 ;  /* 0x00000004cfad7c36 */ /* 0x000fe20008000000 */
[----:B------:R-:W-:Y:S01]  /*17f90*/  ULDC UR4, c[0x0][0x248] ;  /* 0x0000920000047ab9 */ /* 0x000fe20000000800 */
[----:B------:R-:W-:Y:S01]  /*17fa0*/  ISETP.LT.AND P3, PT, R64, UR5, !P0 ;  /* 0x0000000540007c0c */ /* 0x000fe2000c761270 */
[----:B------:R-:W-:Y:S01]  /*17fb0*/  VIADD R64, R6, 0x62 ;  /* 0x0000006206407836 */ /* 0x000fe20000000000 */
[----:B------:R-:W-:Y:S01]  /*17fc0*/  ULDC UR5, c[0x0][0x22c] ;  /* 0x00008b0000057ab9 */ /* 0x000fe20000000800 */
[----:B0-----:R-:W-:-:S04]  /*17fd0*/  LEA R4, P4, R172, R2, 0x1 ;  /* 0x00000002ac047211 */ /* 0x001fc800078808ff */
[----:B------:R-:W-:Y:S01]  /*17fe0*/  LEA.HI.X.SX32 R5, R172, R3, 0x1, P4 ;  /* 0x00000003ac057211 */ /* 0x000fe200020f0eff */
[----:B------:R-:W-:Y:S01]  /*17ff0*/  VIADD R172, R173, UR4 ;  /* 0x00000004adac7c36 */ /* 0x000fe20008000000 */
[----:B------:R-:W-:Y:S01]  /*18000*/  ULDC UR4, c[0x0][0x248] ;  /* 0x0000920000047ab9 */ /* 0x000fe20000000800 */
[----:B------:R-:W-:Y:S02]  /*18010*/  PRMT R65, R83, 0x7632, R65 ;  /* 0x0000763253417816 */ /* 0x000fe40000000041 */
[----:B------:R-:W-:Y:S01]  /*18020*/  VIADD R206, R172, UR4 ;  /* 0x00000004acce7c36 */ /* 0x000fe20008000000 */
[----:B------:R-:W-:Y:S01]  /*18030*/  ISETP.LT.AND P4, PT, R64, UR5, !P0 ;  /* 0x0000000540007c0c */ /* 0x000fe2000c781270 */
[----:B------:R-:W-:Y:S01]  /*18040*/  ULDC UR5, c[0x0][0x248] ;  /* 0x0000920000057ab9 */ /* 0x000fe20000000800 */
[----:B------:R0:W-:Y:S01]  /*18050*/  @P5 STG.E.U16 desc[UR22][R4.64], R65 ;  /* 0x0000004104005986 */ /* 0x0001e2000c101516 */
[----:B------:R-:W-:Y:S01]  /*18060*/  VIADD R205, R206, UR5 ;  /* 0x00000005cecd7c36 */ /* 0x000fe20008000000 */
[----:B------:R-:W-:Y:S01]  /*18070*/  ULDC UR4, c[0x0][0x248] ;  /* 0x0000920000047ab9 */ /* 0x000fe20000000800 */
[-C--:B------:R-:W-:Y:S01]  /*18080*/  LEA R66, P6, R177, R2.reuse, 0x1 ;  /* 0x00000002b1427211 */ /* 0x080fe200078c08ff */
[----:B------:R-:W-:Y:S01]  /*18090*/  ULDC UR5, c[0x0][0x248] ;  /* 0x0000920000057ab9 */ /* 0x000fe20000000800 */
[----:B------:R-:W-:Y:S01]  /*180a0*/  VIADD R175, R205, UR4 ;  /* 0x00000004cdaf7c36 */ /* 0x000fe20008000000 */
[----:B------:R-:W-:Y:S01]  /*180b0*/  ULDC UR4, c[0x0][0x248] ;  /* 0x0000920000047ab9 */ /* 0x000fe20000000800 */
[----:B0-----:R-:W-:-:S02]  /*180c0*/  LEA R4, P5, R194, R2, 0x1 ;  /* 0x00000002c2047211 */ /* 0x001fc400078a08ff */
[----:B------:R-:W-:Y:S01]  /*180d0*/  VIADD R174, R175, UR6 ;  /* 0x00000006afae7c36 */ /* 0x000fe20008000000 */
[-C--:B------:R-:W-:Y:S01]  /*180e0*/  LEA.HI.X.SX32 R67, R177, R3.reuse, 0x1, P6 ;  /* 0x00000003b1437211 */ /* 0x080fe200030f0eff */
[----:B------:R-:W-:Y:S01]  /*180f0*/  ULDC UR6, c[0x0][0x248] ;  /* 0x0000920000067ab9 */ /* 0x000fe20000000800 */
[-C--:B------:R-:W-:Y:S02]  /*18100*/  LEA.HI.X.SX32 R5, R194, R3.reuse, 0x1, P5 ;  /* 0x00000003c2057211 */ /* 0x080fe400028f0eff */
[CC--:B------:R-:W-:Y:S02]  /*18110*/  LEA R64, P5, R193.reuse, R2.reuse, 0x1 ;  /* 0x00000002c1407211 */ /* 0x0c0fe400078a08ff */
[-C--:B------:R-:W-:Y:S01]  /*18120*/  LEA R70, P6, R176, R2.reuse, 0x1 ;  /* 0x00000002b0467211 */ /* 0x080fe200078c08ff */
[----:B------:R-:W-:Y:S01]  /*18130*/  VIADD R203, R174, UR7 ;  /* 0x00000007aecb7c36 */ /* 0x000fe20008000000 */
[----:B------:R-:W-:Y:S01]  /*18140*/  LEA.HI.X.SX32 R65, R193, R3, 0x1, P5 ;  /* 0x00000003c1417211 */ /* 0x000fe200028f0eff */
[----:B------:R-:W-:Y:S01]  /*18150*/  VIADD R105, R6, 0x60 ;  /* 0x0000006006697836 */ /* 0x000fe20000000000 */
[----:B------:R-:W-:-:S02]  /*18160*/  LEA R68, P5, R192, R2, 0x1 ;  /* 0x00000002c0447211 */ /* 0x000fc400078a08ff */
[-C--:B------:R-:W-:Y:S01]  /*18170*/  LEA.HI.X.SX32 R71, R176, R3.reuse, 0x1, P6 ;  /* 0x00000003b0477211 */ /* 0x080fe200030f0eff */
[----:B------:R-:W-:Y:S01]  /*18180*/  ULDC UR7, c[0x0][0x248] ;  /* 0x0000920000077ab9 */ /* 0x000fe20000000800 */
[-C--:B------:R-:W-:Y:S01]  /*18190*/  LEA R74, P6, R190, R2.reuse, 0x1 ;  /* 0x00000002be4a7211 */ /* 0x080fe200078c08ff */
[----:B------:R-:W-:Y:S01]  /*181a0*/  VIADD R201, R203, UR5 ;  /* 0x00000005cbc97c36 */ /* 0x000fe20008000000 */
[-C--:B------:R-:W-:Y:S01]  /*181b0*/  LEA.HI.X.SX32 R69, R192, R3.reuse, 0x1, P5 ;  /* 0x00000003c0457211 */ /* 0x080fe200028f0eff */
[----:B------:R-:W-:Y:S01]  /*181c0*/  ULDC UR5, c[0x0][0x248] ;  /* 0x0000920000057ab9 */ /* 0x000fe20000000800 */
[-C--:B------:R-:W-:Y:S02]  /*181d0*/  LEA R72, P5, R191, R2.reuse, 0x1 ;  /* 0x00000002bf487211 */ /* 0x080fe400078a08ff */
[-C--:B------:R-:W-:Y:S01]  /*181e0*/  LEA.HI.X.SX32 R75, R190, R3.reuse, 0x1, P6 ;  /* 0x00000003be4b7211 */ /* 0x080fe200030f0eff */
[----:B------:R-:W-:Y:S01]  /*181f0*/  VIADD R177, R201, UR8 ;  /* 0x00000008c9b17c36 */ /* 0x000fe20008000000 */
[CC--:B------:R-:W-:Y:S01]  /*18200*/  LEA R78, P6, R178.reuse, R2.reuse, 0x1 ;  /* 0x00000002b24e7211 */ /* 0x0c0fe200078c08ff */
[----:B------:R-:W-:Y:S01]  /*18210*/  STL.64 [R1+0xf38], R150 ;  /* 0x000f389601007387 */ /* 0x000fe20000100a00 */
[-C--:B------:R-:W-:Y:S01]  /*18220*/  LEA.HI.X.SX32 R73, R191, R3.reuse, 0x1, P5 ;  /* 0x00000003bf497211 */ /* 0x080fe200028f0eff */
[----:B------:R-:W-:Y:S01]  /*18230*/  ULDC UR8, c[0x0][0x248] ;  /* 0x0000920000087ab9 */ /* 0x000fe20000000800 */
[-C--:B------:R-:W-:Y:S01]  /*18240*/  LEA R76, P5, R179, R2.reuse, 0x1 ;  /* 0x00000002b34c7211 */ /* 0x080fe200078a08ff */
[----:B------:R-:W-:Y:S01]  /*18250*/  VIADD R176, R177, UR9 ;  /* 0x00000009b1b07c36 */ /* 0x000fe20008000000 */
[----:B------:R-:W-:Y:S01]  /*18260*/  LEA.HI.X.SX32 R79, R178, R3, 0x1, P6 ;  /* 0x00000003b24f7211 */ /* 0x000fe200030f0eff */
[----:B------:R-:W-:Y:S01]  /*18270*/  STL.64 [R1+0xf28], R158 ;  /* 0x000f289e01007387 */ /* 0x000fe20000100a00 */
[----:B------:R-:W-:-:S02]  /*18280*/  LEA R82, P6, R188, R2, 0x1 ;  /* 0x00000002bc527211 */ /* 0x000fc400078c08ff */
[-C--:B------:R-:W-:Y:S01]  /*18290*/  LEA.HI.X.SX32 R77, R179, R3.reuse, 0x1, P5 ;  /* 0x00000003b34d7211 */ /* 0x080fe200028f0eff */
[----:B------:R-:W-:Y:S01]  /*182a0*/  VIADD R200, R176, UR4 ;  /* 0x00000004b0c87c36 */ /* 0x000fe20008000000 */
[-C--:B------:R-:W-:Y:S01]  /*182b0*/  LEA R80, P5, R189, R2.reuse, 0x1 ;  /* 0x00000002bd507211 */ /* 0x080fe200078a08ff */
[----:B------:R-:W-:Y:S01]  /*182c0*/  STL.64 [R1+0xf40], R152 ;  /* 0x000f409801007387 */ /* 0x000fe20000100a00 */
[-C--:B------:R-:W-:Y:S01]  /*182d0*/  LEA.HI.X.SX32 R83, R188, R3.reuse, 0x1, P6 ;  /* 0x00000003bc537211 */ /* 0x080fe200030f0eff */
[----:B------:R-:W-:Y:S01]  /*182e0*/  ULDC UR4, c[0x0][0x248] ;  /* 0x0000920000047ab9 */ /* 0x000fe20000000800 */
[-C--:B------:R-:W-:Y:S01]  /*182f0*/  LEA R86, P6, R181, R2.reuse, 0x1 ;  /* 0x00000002b5567211 */ /* 0x080fe200078c08ff */
[----:B------:R-:W-:Y:S01]  /*18300*/  VIADD R199, R200, UR10 ;  /* 0x0000000ac8c77c36 */ /* 0x000fe20008000000 */
[-C--:B------:R-:W-:Y:S01]  /*18310*/  LEA.HI.X.SX32 R81, R189, R3.reuse, 0x1, P5 ;  /* 0x00000003bd517211 */ /* 0x080fe200028f0eff */
[----:B------:R-:W-:Y:S01]  /*18320*/  STL.64 [R1+0xf48], R160 ;  /* 0x000f48a001007387 */ /* 0x000fe20000100a00 */
[-C--:B------:R-:W-:Y:S01]  /*18330*/  LEA R84, P5, R187, R2.reuse, 0x1 ;  /* 0x00000002bb547211 */ /* 0x080fe200078a08ff */
[----:B------:R-:W-:Y:S01]  /*18340*/  VIADD R15, R6, 0x61 ;  /* 0x00000061060f7836 */ /* 0x000fe20000000000 */
[-C--:B------:R-:W-:Y:S01]  /*18350*/  LEA.HI.X.SX32 R87, R181, R3.reuse, 0x1, P6 ;  /* 0x00000003b5577211 */ /* 0x080fe200030f0eff */
[----:B------:R-:W-:Y:S01]  /*18360*/  ULDC UR9, c[0x0][0x248] ;  /* 0x0000920000097ab9 */ /* 0x000fe20000000800 */
[-C--:B------:R-:W-:Y:S01]  /*18370*/  LEA R98, P6, R186, R2.reuse, 0x1 ;  /* 0x00000002ba627211 */ /* 0x080fe200078c08ff */
[----:B------:R-:W-:Y:S01]  /*18380*/  VIADD R179, R199, UR6 ;  /* 0x00000006c7b37c36 */ /* 0x000fe20008000000 */
[-C--:B------:R-:W-:Y:S01]  /*18390*/  LEA.HI.X.SX32 R85, R187, R3.reuse, 0x1, P5 ;  /* 0x00000003bb557211 */ /* 0x080fe200028f0eff */
[----:B------:R-:W-:Y:S01]  /*183a0*/  STL.64 [R1+0xf18], R164 ;  /* 0x000f18a401007387 */ /* 0x000fe20000100a00 */
[-C--:B------:R-:W-:Y:S01]  /*183b0*/  LEA R96, P5, R180, R2.reuse, 0x1 ;  /* 0x00000002b4607211 */ /* 0x080fe200078a08ff */
[----:B------:R-:W-:Y:S01]  /*183c0*/  ULDC UR10, c[0x0][0x248] ;  /* 0x00009200000a7ab9 */ /* 0x000fe20000000800 */
[-C--:B------:R-:W-:Y:S01]  /*183d0*/  LEA.HI.X.SX32 R99, R186, R3.reuse, 0x1, P6 ;  /* 0x00000003ba637211 */ /* 0x080fe200030f0eff */
[----:B------:R-:W-:Y:S01]  /*183e0*/  VIADD R178, R179, UR7 ;  /* 0x00000007b3b27c36 */ /* 0x000fe20008000000 */
[-C--:B------:R-:W-:Y:S01]  /*183f0*/  LEA R104, P6, R183, R2.reuse, 0x1 ;  /* 0x00000002b7687211 */ /* 0x080fe200078c08ff */
[----:B------:R-:W2:Y:S01]  /*18400*/  LDL.LU R137, [R1+0x314] ;  /* 0x0003140001897983 */ /* 0x000ea20000300800 */
[-C--:B------:R-:W-:Y:S01]  /*18410*/  LEA.HI.X.SX32 R97, R180, R3.reuse, 0x1, P5 ;  /* 0x00000003b4617211 */ /* 0x080fe200028f0eff */
[----:B------:R-:W-:Y:S01]  /*18420*/  ULDC UR6, c[0x0][0x248] ;  /* 0x0000920000067ab9 */ /* 0x000fe20000000800 */
[----:B------:R-:W-:Y:S01]  /*18430*/  ISETP.LT.AND P5, PT, R105, UR11, !P0 ;  /* 0x0000000b69007c0c */ /* 0x000fe2000c7a1270 */
[----:B------:R-:W-:Y:S01]  /*18440*/  VIADD R197, R178, UR5 ;  /* 0x00000005b2c57c36 */ /* 0x000fe20008000000 */
[-C--:B------:R-:W-:Y:S01]  /*18450*/  LEA.HI.X.SX32 R105, R183, R3.reuse, 0x1, P6 ;  /* 0x00000003b7697211 */ /* 0x080fe200030f0eff */
[----:B------:R-:W3:Y:S01]  /*18460*/  LDL.LU R136, [R1+0x30c] ;  /* 0x00030c0001887983 */ /* 0x000ee20000300800 */
[CC--:B------:R-:W-:Y:S01]  /*18470*/  LEA R106, P6, R182.reuse, R2.reuse, 0x1 ;  /* 0x00000002b66a7211 */ /* 0x0c0fe200078c08ff */
[----:B------:R-:W-:Y:S01]  /*18480*/  VIADD R196, R197, UR8 ;  /* 0x00000008c5c47c36 */ /* 0x000fe20008000000 */
[----:B------:R-:W-:Y:S01]  /*18490*/  ULDC UR5, c[0x0][0x248] ;  /* 0x0000920000057ab9 */ /* 0x000fe20000000800 */
[----:B------:R-:W-:Y:S01]  /*184a0*/  ULDC UR7, c[0x0][0x248] ;  /* 0x0000920000077ab9 */ /* 0x000fe20000000800 */
[-C--:B------:R-:W-:Y:S01]  /*184b0*/  LEA.HI.X.SX32 R107, R182, R3.reuse, 0x1, P6 ;  /* 0x00000003b66b7211 */ /* 0x080fe200030f0eff */
[----:B------:R-:W-:Y:S01]  /*184c0*/  ULDC UR8, c[0x0][0x248] ;  /* 0x0000920000087ab9 */ /* 0x000fe20000000800 */
[C---:B------:R-:W-:Y:S01]  /*184d0*/  LEA R108, P6, R185.reuse, R2, 0x1 ;  /* 0x00000002b96c7211 */ /* 0x040fe200078c08ff */
[----:B------:R-:W-:Y:S01]  /*184e0*/  VIADD R181, R196, UR4 ;  /* 0x00000004c4b57c36 */ /* 0x000fe20008000000 */
[----:B------:R-:W-:Y:S01]  /*184f0*/  ULDC UR4, c[0x0][0x248] ;  /* 0x0000920000047ab9 */ /* 0x000fe20000000800 */
[----:B------:R-:W-:Y:S01]  /*18500*/  ULDC UR11, c[0x0][0x248] ;  /* 0x00009200000b7ab9 */ /* 0x000fe20000000800 */
[----:B------:R-:W-:-:S02]  /*18510*/  LEA.HI.X.SX32 R109, R185, R3, 0x1, P6 ;  /* 0x00000003b96d7211 */ /* 0x000fc400030f0eff */
[C---:B------:R-:W-:Y:S01]  /*18520*/  LEA R110, P6, R184.reuse, R2, 0x1 ;  /* 0x00000002b86e7211 */ /* 0x040fe200078c08ff */
[----:B------:R-:W-:Y:S01]  /*18530*/  VIADD R180, R181, UR6 ;  /* 0x00000006b5b47c36 */ /* 0x000fe20008000000 */
[----:B------:R-:W-:Y:S02]  /*18540*/  ULDC UR6, c[0x0][0x22c] ;  /* 0x00008b0000067ab9 */ /* 0x000fe40000000800 */
[----:B------:R-:W-:Y:S02]  /*18550*/  LEA.HI.X.SX32 R111, R184, R3, 0x1, P6 ;  /* 0x00000003b86f7211 */ /* 0x000fe400030f0eff */
[----:B------:R-:W-:Y:S01]  /*18560*/  ISETP.LT.AND P6, PT, R15, UR6, !P0 ;  /* 0x000000060f007c0c */ /* 0x000fe2000c7c1270 */
[----:B------:R-:W-:Y:S01]  /*18570*/  VIADD R195, R180, UR5 ;  /* 0x00000005b4c37c36 */ /* 0x000fe20008000000 */
[----:B------:R-:W4:Y:S01]  /*18580*/  LDL.LU R15, [R1+0x308] ;  /* 0x00030800010f7983 */ /* 0x000f220000300800 */
[----:B------:R-:W-:Y:S01]  /*18590*/  ULDC UR5, c[0x0][0x248] ;  /* 0x0000920000057ab9 */ /* 0x000fe20000000800 */
[----:B------:R-:W-:-:S02]  /*185a0*/  ULDC UR6, c[0x0][0x248] ;  /* 0x0000920000067ab9 */ /* 0x000fc40000000800 */
[----:B------:R-:W4:Y:S04]  /*185b0*/  LDL.LU R249, [R1+0x2e4] ;  /* 0x0002e40001f97983 */ /* 0x000f280000300800 */
[----:B------:R-:W4:Y:S01]  /*185c0*/  LDL.LU R122, [R1+0x2e0] ;  /* 0x0002e000017a7983 */ /* 0x000f220000300800 */
[----:B------:R-:W-:Y:S01]  /*185d0*/  VIADD R193, R195, UR4 ;  /* 0x00000004c3c17c36 */ /* 0x000fe20008000000 */
[----:B------:R-:W-:Y:S02]  /*185e0*/  ULDC UR4, c[0x0][0x248] ;  /* 0x0000920000047ab9 */ /* 0x000fe40000000800 */
[----:B------:R0:W-:Y:S01]  /*185f0*/  @P5 STG.E.U16 desc[UR22][R4.64], R100 ;  /* 0x0000006404005986 */ /* 0x0001e2000c101516 */
[----:B------:R-:W-:Y:S01]  /*18600*/  VIADD R183, R193, UR4 ;  /* 0x00000004c1b77c36 */ /* 0x000fe20008000000 */
[----:B------:R-:W-:-:S02]  /*18610*/  ULDC UR4, c[0x0][0x248] ;  /* 0x0000920000047ab9 */ /* 0x000fc40000000800 */
[----:B------:R-:W4:Y:S01]  /*18620*/  LDL.LU R123, [R1+0x2c4] ;  /* 0x0002c400017b7983 */ /* 0x000f220000300800 */
[----:B------:R-:W-:Y:S01]  /*18630*/  VIADD R182, R183, UR4 ;  /* 0x00000004b7b67c36 */ /* 0x000fe20008000000 */
[----:B------:R-:W-:Y:S02]  /*18640*/  ULDC UR4, c[0x0][0x248] ;  /* 0x0000920000047ab9 */ /* 0x000fe40000000800 */
[----:B------:R-:W4:Y:S01]  /*18650*/  LDL.LU R135, [R1+0x2c0] ;  /* 0x0002c00001877983 */ /* 0x000f220000300800 */
[----:B------:R-:W-:Y:S01]  /*18660*/  VIADD R192, R182, UR5 ;  /* 0x00000005b6c07c36 */ /* 0x000fe20008000000 */
[----:B------:R-:W-:Y:S01]  /*18670*/  ULDC UR5, c[0x0][0x22c] ;  /* 0x00008b0000057ab9 */ /* 0x000fe20000000800 */
[----:B0-----:R-:W-:Y:S02]  /*18680*/  PRMT R5, R100, 0x7632, R5 ;  /* 0x0000763264057816 */ /* 0x001fe40000000005 */
[----:B------:R-:W-:Y:S01]  /*18690*/  VIADD R185, R192, UR4 ;  /* 0x00000004c0b97c36 */ /* 0x000fe20008000000 */
[----:B------:R-:W-:Y:S01]  /*186a0*/  ULDC UR4, c[0x0][0x248] ;  /* 0x0000920000047ab9 */ /* 0x000fe20000000800 */
[----:B------:R-:W-:Y:S01]  /*186b0*/  VIADD R4, R6, 0x6a ;  /* 0x0000006a06047836 */ /* 0x000fe20000000000 */
[----:B------:R-:W4:Y:S01]  /*186c0*/  LDL.LU R120, [R1+0x2bc] ;  /* 0x0002bc0001787983 */ /* 0x000f220000300800 */
[----:B------:R-:W-:Y:S01]  /*186d0*/  VIADD R184, R185, UR4 ;  /* 0x00000004b9b87c36 */ /* 0x000fe20008000000 */
[----:B------:R-:W-:-:S02]  /*186e0*/  ULDC UR4, c[0x0][0x248] ;  /* 0x0000920000047ab9 */ /* 0x000fc40000000800 */
[----:B------:R-:W-:Y:S01]  /*186f0*/  ISETP.LT.AND P5, PT, R4, UR5, !P0 ;  /* 0x0000000504007c0c */ /* 0x000fe2000c7a1270 */
[----:B------:R-:W-:Y:S01]  /*18700*/  VIADD R100, R184, UR4 ;  /* 0x00000004b8647c36 */ /* 0x000fe20008000000 */
[----:B------:R-:W-:Y:S01]  /*18710*/  ULDC UR4, c[0x0][0x248] ;  /* 0x0000920000047ab9 */ /* 0x000fe20000000800 */
[----:B------:R-:W-:Y:S01]  /*18720*/  VIADD R4, R6, 0x63 ;  /* 0x0000006306047836 */ /* 0x000fe20000000000 */
[----:B------:R-:W-:Y:S01]  /*18730*/  ULDC UR5, c[0x0][0x22c] ;  /* 0x00008b0000057ab9 */ /* 0x000fe20000000800 */
[----:B------:R-:W-:Y:S01]  /*18740*/  VIADD R191, R100, UR4 ;  /* 0x0000000464bf7c36 */ /* 0x000fe20008000000 */
[----:B------:R-:W-:Y:S01]  /*18750*/  ULDC UR4, c[0x0][0x248] ;  /* 0x0000920000047ab9 */ /* 0x000fe20000000800 */
[----:B------:R0:W-:Y:S02]  /*18760*/  @P6 STG.E.U16 desc[UR22][R64.64], R5 ;  /* 0x0000000540006986 */ /* 0x0001e4000c101516 */
[----:B------:R-:W-:Y:S01]  /*18770*/  VIADD R189, R191, UR4 ;  /* 0x00000004bfbd7c36 */ /* 0x000fe20008000000 */
[----:B------:R-:W-:Y:S01]  /*18780*/  ULDC UR4, c[0x0][0x248] ;  /* 0x0000920000047ab9 */ /* 0x000fe20000000800 */
[----:B------:R-:W4:Y:S02]  /*18790*/  LDL.LU R121, [R1+0x2b8] ;  /* 0x0002b80001797983 */ /* 0x000f240000300800 */
[----:B------:R-:W-:Y:S01]  /*187a0*/  VIADD R187, R189, UR4 ;  /* 0x00000004bdbb7c36 */ /* 0x000fe20008000000 */
[----:B------:R-:W-:Y:S01]  /*187b0*/  ULDC UR4, c[0x0][0x248] ;  /* 0x0000920000047ab9 */ /* 0x000fe20000000800 */
[----:B------:R-:W-:Y:S01]  /*187c0*/  ISETP.LT.AND P6, PT, R4, UR5, !P0 ;  /* 0x0000000504007c0c */ /* 0x000fe2000c7c1270 */
[----:B------:R1:W-:Y:S01]  /*187d0*/  @P4 STG.E.U16 desc[UR22][R66.64], R101 ;  /* 0x0000006542004986 */ /* 0x0003e2000c101516 */
[----:B------:R-:W-:Y:S01]  /*187e0*/  VIADD R186, R187, UR4 ;  /* 0x00000004bbba7c36 */ /* 0x000fe20008000000 */
[----:B------:R-:W-:Y:S01]  /*187f0*/  ULDC UR4, c[0x0][0x248] ;  /* 0x0000920000047ab9 */ /* 0x000fe20000000800 */
[----:B------:R-:W-:Y:S01]  /*18800*/  VIADD R4, R6, 0x64 ;  /* 0x0000006406047836 */ /* 0x000fe20000000000 */
[----:B0-----:R-:W-:Y:S01]  /*18810*/  PRMT R5, R101, 0x7632, R5 ;  /* 0x0000763265057816 */ /* 0x001fe20000000005 */
[----:B------:R-:W-:Y:S01]  /*18820*/  VIADD R188, R186, UR4 ;  /* 0x00000004babc7c36 */ /* 0x000fe20008000000 */
[----:B------:R-:W-:Y:S01]  /*18830*/  ULDC UR4, c[0x0][0x248] ;  /* 0x0000920000047ab9 */ /* 0x000fe20000000800 */
[----:B------:R-:W-:Y:S01]  /*18840*/  ULDC UR5, c[0x0][0x22c] ;  /* 0x00008b0000057ab9 */ /* 0x000fe20000000800 */
[----:B------:R-:W4:Y:S01]  /*18850*/  LDL.LU R248, [R1+0x2ac] ;  /* 0x0002ac0001f87983 */ /* 0x000f220000300800 */
[----:B------:R-:W-:Y:S01]  /*18860*/  ISETP.LT.AND P4, PT, R4, UR5, !P0 ;  /* 0x0000000504007c0c */ /* 0x000fe2000c781270 */
[----:B-1----:R-:W-:Y:S01]  /*18870*/  VIADD R101, R188, UR4 ;  /* 0x00000004bc657c36 */ /* 0x002fe20008000000 */
[----:B------:R-:W-:Y:S01]  /*18880*/  ULDC UR4, c[0x0][0x248] ;  /* 0x0000920000047ab9 */ /* 0x000fe20000000800 */
[----:B------:R-:W-:Y:S01]  /*18890*/  VIADD R4, R6, 0x65 ;  /* 0x0000006506047836 */ /* 0x000fe20000000000 */
[----:B------:R-:W-:Y:S01]  /*188a0*/  ULDC UR5, c[0x0][0x22c] ;  /* 0x00008b0000057ab9 */ /* 0x000fe20000000800 */
[----:B------:R-:W-:Y:S01]  /*188b0*/  VIADD R67, R101, UR4 ;  /* 0x0000000465437c36 */ /* 0x000fe20008000000 */
[----:B------:R-:W-:-:S03]  /*188c0*/  ULDC UR4, c[0x0][0x248] ;  /* 0x0000920000047ab9 */ /* 0x000fc60000000800 */
[----:B------:R-:W-:Y:S01]  /*188d0*/  VIADD R66, R67, UR4 ;  /* 0x0000000443427c36 */ /* 0x000fe20008000000 */
[----:B------:R-:W-:Y:S01]  /*188e0*/  ULDC UR4, c[0x0][0x248] ;  /* 0x0000920000047ab9 */ /* 0x000fe20000000800 */
[----:B------:R-:W-:Y:S02]  /*188f0*/  @P6 STG.E.U16 desc[UR22][R68.64], R5 ;  /* 0x0000000544006986 */ /* 0x000fe4000c101516 */
[----:B------:R-:W-:Y:S01]  /*18900*/  VIADD R190, R66, UR4 ;  /* 0x0000000442be7c36 */ /* 0x000fe20008000000 */
[----:B------:R-:W-:Y:S01]  /*18910*/  ISETP.LT.AND P6, PT, R4, UR5, !P0 ;  /* 0x0000000504007c0c */ /* 0x000fe2000c7c1270 */
[----:B------:R-:W-:Y:S01]  /*18920*/  ULDC UR4, c[0x0][0x248] ;  /* 0x0000920000047ab9 */ /* 0x000fe20000000800 */
[----:B------:R0:W-:Y:S01]  /*18930*/  @P4 STG.E.U16 desc[UR22][R70.64], R102 ;  /* 0x0000006646004986 */ /* 0x0001e2000c101516 */
[----:B------:R-:W-:Y:S01]  /*18940*/  VIADD R4, R6, 0x66 ;  /* 0x0000006606047836 */ /* 0x000fe20000000000 */
[----:B------:R-:W-:Y:S01]  /*18950*/  ULDC UR5, c[0x0][0x22c] ;  /* 0x00008b0000057ab9 */ /* 0x000fe20000000800 */
[----:B0-----:R-:W-:Y:S01]  /*18960*/  VIADD R70, R190, UR4 ;  /* 0x00000004be467c36 */ /* 0x001fe20008000000 */
[----:B------:R-:W-:Y:S01]  /*18970*/  ULDC UR4, c[0x0][0x248] ;  /* 0x0000920000047ab9 */ /* 0x000fe20000000800 */
[----:B------:R-:W-:-:S02]  /*18980*/  PRMT R102, R102, 0x7632, R102 ;  /* 0x0000763266667816 */ /* 0x000fc40000000066 */
[----:B------:R-:W-:Y:S01]  /*18990*/  VIADD R69, R70, UR4 ;  /* 0x0000000446457c36 */ /* 0x000fe20008000000 */
[----:B------:R-:W-:-:S03]  /*189a0*/  ULDC UR4, c[0x0][0x248] ;  /* 0x0000920000047ab9 */ /* 0x000fc60000000800 */
[----:B------:R-:W-:Y:S01]  /*189b0*/  VIADD R68, R69, UR4 ;  /* 0x0000000445447c36 */ /* 0x000fe20008000000 */
[----:B------:R-:W-:Y:S01]  /*189c0*/  ULDC UR4, c[0x0][0x248] ;  /* 0x0000920000047ab9 */ /* 0x000fe20000000800 */
[----:B------:R0:W-:Y:S01]  /*189d0*/  @P6 STG.E.U16 desc[UR22][R72.64], R102 ;  /* 0x0000006648006986 */ /* 0x0001e2000c101516 */
[----:B------:R-:W-:Y:S01]  /*189e0*/  ISETP.LT.AND P4, PT, R4, UR5, !P0 ;  /* 0x0000000504007c0c */ /* 0x000fe2000c781270 */
[----:B------:R-:W-:Y:S01]  /*189f0*/  VIADD R4, R6, 0x67 ;  /* 0x0000006706047836 */ /* 0x000fe20000000000 */
[----:B------:R-:W-:Y:S01]  /*18a00*/  ULDC UR5, c[0x0][0x22c] ;  /* 0x00008b0000057ab9 */ /* 0x000fe20000000800 */
[----:B0-----:R-:W-:Y:S01]  /*18a10*/  VIADD R102, R68, UR4 ;  /* 0x0000000444667c36 */ /* 0x001fe20008000000 */
[----:B------:R-:W-:-:S03]  /*18a20*/  ULDC UR4, c[0x0][0x248] ;  /* 0x0000920000047ab9 */ /* 0x000fc60000000800 */
[----:B------:R-:W-:Y:S01]  /*18a30*/  VIADD R73, R102, UR4 ;  /* 0x0000000466497c36 */ /* 0x000fe20008000000 */
[----:B------:R-:W-:Y:S01]  /*18a40*/  ULDC UR4, c[0x0][0x248] ;  /* 0x0000920000047ab9 */ /* 0x000fe20000000800 */
[----:B------:R-:W-:Y:S01]  /*18a50*/  ISETP.LT.AND P6, PT, R4, UR5, !P0 ;  /* 0x0000000504007c0c */ /* 0x000fe2000c7c1270 */
[----:B------:R-:W-:Y:S01]  /*18a60*/  ULDC UR5, c[0x0][0x248] ;  /* 0x0000920000057ab9 */ /* 0x000fe20000000800 */
[----:B------:R-:W-:Y:S01]  /*18a70*/  VIADD R72, R73, UR4 ;  /* 0x0000000449487c36 */ /* 0x000fe20008000000 */
[----:B------:R-:W-:Y:S01]  /*18a80*/  ULDC UR4, c[0x0][0x248] ;  /* 0x0000920000047ab9 */ /* 0x000fe20000000800 */
[----:B------:R-:W-:Y:S02]  /*18a90*/  VIADD R4, R6, 0x68 ;  /* 0x0000006806047836 */ /* 0x000fe40000000000 */
[----:B------:R-:W-:Y:S01]  /*18aa0*/  VIADD R71, R72, UR5 ;  /* 0x0000000548477c36 */ /* 0x000fe20008000000 */
[----:B------:R-:W-:Y:S01]  /*18ab0*/  ULDC UR5, c[0x0][0x22c] ;  /* 0x00008b0000057ab9 */ /* 0x000fe20000000800 */
[----:B------:R0:W-:Y:S02]  /*18ac0*/  @P4 STG.E.U16 desc[UR22][R74.64], R103 ;  /* 0x000000674a004986 */ /* 0x0001e4000c101516 */
[----:B------:R-:W-:Y:S01]  /*18ad0*/  VIADD R194, R71, UR4 ;  /* 0x0000000447c27c36 */ /* 0x000fe20008000000 */
[----:B------:R-:W-:Y:S01]  /*18ae0*/  ISETP.LT.AND P4, PT, R4, UR5, !P0 ;  /* 0x0000000504007c0c */ /* 0x000fe2000c781270 */
[----:B------:R-:W-:Y:S01]  /*18af0*/  ULDC UR4, c[0x0][0x248] ;  /* 0x0000920000047ab9 */ /* 0x000fe20000000800 */
[----:B------:R-:W-:Y:S01]  /*18b00*/  PRMT R5, R103, 0x7632, R5 ;  /* 0x0000763267057816 */ /* 0x000fe20000000005 */
[----:B------:R-:W-:Y:S01]  /*18b10*/  VIADD R4, R6, 0x69 ;  /* 0x0000006906047836 */ /* 0x000fe20000000000 */
[----:B------:R-:W-:Y:S01]  /*18b20*/  ULDC UR5, c[0x0][0x22c] ;  /* 0x00008b0000057ab9 */ /* 0x000fe20000000800 */
[----:B0-----:R-:W-:Y:S01]  /*18b30*/  VIADD R103, R194, UR4 ;  /* 0x00000004c2677c36 */ /* 0x001fe20008000000 */
[----:B------:R-:W-:-:S03]  /*18b40*/  ULDC UR4, c[0x0][0x248] ;  /* 0x0000920000047ab9 */ /* 0x000fc60000000800 */
[----:B------:R-:W-:Y:S01]  /*18b50*/  VIADD R75, R103, UR4 ;  /* 0x00000004674b7c36 */ /* 0x000fe20008000000 */
[----:B------:R-:W-:Y:S01]  /*18b60*/  ULDC UR4, c[0x0][0x248] ;  /* 0x0000920000047ab9 */ /* 0x000fe20000000800 */
[----:B------:R-:W-:Y:S02]  /*18b70*/  @P6 STG.E.U16 desc[UR22][R76.64], R5 ;  /* 0x000000054c006986 */ /* 0x000fe4000c101516 */
[----:B------:R-:W-:Y:S01]  /*18b80*/  VIADD R74, R75, UR4 ;  /* 0x000000044b4a7c36 */ /* 0x000fe20008000000 */
[----:B------:R-:W-:Y:S01]  /*18b90*/  ULDC UR4, c[0x0][0x248] ;  /* 0x0000920000047ab9 */ /* 0x000fe20000000800 */
[----:B------:R0:W-:Y:S01]  /*18ba0*/  @P4 STG.E.U16 desc[UR22][R78.64], R92 ;  /* 0x0000005c4e004986 */ /* 0x0001e2000c101516 */
[----:B------:R-:W-:Y:S01]  /*18bb0*/  ISETP.LT.AND P6, PT, R4, UR5, !P0 ;  /* 0x0000000504007c0c */ /* 0x000fe2000c7c1270 */
[----:B0-----:R-:W-:Y:S01]  /*18bc0*/  VIADD R79, R74, UR4 ;  /* 0x000000044a4f7c36 */ /* 0x001fe20008000000 */
[----:B------:R-:W-:Y:S01]  /*18bd0*/  ULDC UR4, c[0x0][0x248] ;  /* 0x0000920000047ab9 */ /* 0x000fe20000000800 */
[----:B------:R-:W-:Y:S01]  /*18be0*/  VIADD R4, R6, 0x6c ;  /* 0x0000006c06047836 */ /* 0x000fe20000000000 */
[----:B------:R-:W-:Y:S01]  /*18bf0*/  PRMT R92, R92, 0x7632, R92 ;  /* 0x000076325c5c7816 */ /* 0x000fe2000000005c */
[----:B------:R-:W-:Y:S01]  /*18c00*/  VIADD R78, R79, UR4 ;  /* 0x000000044f4e7c36 */ /* 0x000fe20008000000 */
[----:B------:R-:W-:Y:S01]  /*18c10*/  ULDC UR4, c[0x0][0x248] ;  /* 0x0000920000047ab9 */ /* 0x000fe20000000800 */
[----:B------:R-:W-:-:S02]  /*18c20*/  ULDC UR5, c[0x0][0x22c] ;  /* 0x00008b0000057ab9 */ /* 0x000fc40000000800 */
[----:B------:R-:W-:Y:S01]  /*18c30*/  VIADD R77, R78, UR4 ;  /* 0x000000044e4d7c36 */ /* 0x000fe20008000000 */
[----:B------:R-:W-:-:S03]  /*18c40*/  ULDC UR4, c[0x0][0x248] ;  /* 0x0000920000047ab9 */ /* 0x000fc60000000800 */
        /* <DEDUP_REMOVED lines=8> */
[----:B------:R-:W-:Y:S01]  /*18cd0*/  ISETP.LT.AND P6, PT, R4, UR5, !P0 ;  /* 0x0000000504007c0c */ /* 0x000fe2000c7c1270 */
[----:B0-----:R-:W-:Y:S01]  /*18ce0*/  VIADD R92, R198, UR4 ;  /* 0x00000004c65c7c36 */ /* 0x001fe20008000000 */
[----:B------:R-:W-:Y:S01]  /*18cf0*/  ULDC UR4, c[0x0][0x248] ;  /* 0x0000920000047ab9 */ /* 0x000fe20000000800 */
[----:B------:R-:W-:Y:S01]  /*18d00*/  PRMT R5, R93, 0x7632, R5 ;  /* 0x000076325d057816 */ /* 0x000fe20000000005 */
[----:B------:R0:W-:Y:S01]  /*18d10*/  @P5 STG.E.U16 desc[UR22][R82.64], R93 ;  /* 0x0000005d52005986 */ /* 0x0001e2000c101516 */
[----:B------:R-:W-:Y:S01]  /*18d20*/  VIADD R81, R92, UR4 ;  /* 0x000000045c517c36 */ /* 0x000fe20008000000 */
[----:B------:R-:W-:Y:S01]  /*18d30*/  ULDC UR4, c[0x0][0x248] ;  /* 0x0000920000047ab9 */ /* 0x000fe20000000800 */
[----:B------:R-:W-:Y:S01]  /*18d40*/  VIADD R4, R6, 0x70 ;  /* 0x0000007006047836 */ /* 0x000fe20000000000 */
[----:B------:R-:W-:Y:S01]  /*18d50*/  ULDC UR5, c[0x0][0x22c] ;  /* 0x00008b0000057ab9 */ /* 0x000fe20000000800 */
[----:B------:R-:W-:Y:S01]  /*18d60*/  VIADD R80, R81, UR4 ;  /* 0x0000000451507c36 */ /* 0x000fe20008000000 */
[----:B------:R-:W-:-:S03]  /*18d70*/  ULDC UR4, c[0x0][0x248] ;  /* 0x0000920000047ab9 */ /* 0x000fc60000000800 */
[----:B------:R1:W-:Y:S01]  /*18d80*/  @P6 STG.E.U16 desc[UR22][R84.64], R5 ;  /* 0x0000000554006986 */ /* 0x0003e2000c101516 */
[----:B0-----:R-:W-:Y:S01]  /*18d90*/  VIADD R93, R80, UR4 ;  /* 0x00000004505d7c36 */ /* 0x001fe20008000000 */
[----:B------:R-:W-:-:S03]  /*18da0*/  ULDC UR4, c[0x0][0x248] ;  /* 0x0000920000047ab9 */ /* 0x000fc60000000800 */
[----:B-1----:R-:W-:Y:S01]  /*18db0*/  VIADD R84, R93, UR4 ;  /* 0x000000045d547c36 */ /* 0x002fe20008000000 */
[----:B------:R-:W-:-:S03]  /*18dc0*/  ULDC UR4, c[0x0][0x248] ;  /* 0x0000920000047ab9 */ /* 0x000fc60000000800 */
[----:B------:R-:W-:Y:S01]  /*18dd0*/  VIADD R83, R84, UR4 ;  /* 0x0000000454537c36 */ /* 0x000fe20008000000 */
[----:B------:R-:W-:-:S03]  /*18de0*/  ULDC UR4, c[0x0][0x248] ;  /* 0x0000920000047ab9 */ /* 0x000fc60000000800 */
        /* <DEDUP_REMOVED lines=15> */
[----:B------:R-:W-:Y:S02]  /*18ee0*/  PRMT R94, R94, 0x7632, R94 ;  /* 0x000076325e5e7816 */ /* 0x000fe4000000005e */
        /* <DEDUP_REMOVED lines=9> */
[----:B------:R-:W-:Y:S01]  /*18f80*/  VIADD R4, R6, 0x74 ;  /* 0x0000007406047836 */ /* 0x000fe20000000000 */
[----:B------:R-:W-:Y:S01]  /*18f90*/  @P2 STG.E.U16 desc[UR22][R98.64], R95 ;  /* 0x0000005f62002986 */ /* 0x000fe2000c101516 */
[----:B------:R-:W-:Y:S01]  /*18fa0*/  PRMT R5, R95, 0x7632, R5 ;  /* 0x000076325f057816 */ /* 0x000fe20000000005 */
[----:B------:R-:W-:Y:S01]  /*18fb0*/  ULDC UR4, c[0x0][0x248] ;  /* 0x0000920000047ab9 */ /* 0x000fe20000000800 */
[----:B0-----:R-:W-:Y:S01]  /*18fc0*/  VIADD R96, R204, UR5 ;  /* 0x00000005cc607c36 */ /* 0x001fe20008000000 */
[----:B------:R-:W-:-:S02]  /*18fd0*/  ULDC UR5, c[0x0][0x22c] ;  /* 0x00008b0000057ab9 */ /* 0x000fc40000000800 */
[----:B------:R-:W-:Y:S01]  /*18fe0*/  ISETP.LT.AND P2, PT, R4, UR5, !P0 ;  /* 0x0000000504007c0c */ /* 0x000fe2000c741270 */
[----:B------:R-:W-:Y:S01]  /*18ff0*/  VIADD R4, R6, 0x75 ;  /* 0x0000007506047836 */ /* 0x000fe20000000000 */
[----:B------:R-:W-:Y:S01]  /*19000*/  ULDC UR5, c[0x0][0x22c] ;  /* 0x00008b0000057ab9 */ /* 0x000fe20000000800 */
[----:B------:R0:W-:Y:S03]  /*19010*/  @P1 STG.E.U16 desc[UR22][R104.64], R5 ;  /* 0x0000000568001986 */ /* 0x0001e6000c101516 */
[----:B------:R-:W-:Y:S01]  /*19020*/  ISETP.LT.AND P1, PT, R4, UR5, !P0 ;  /* 0x0000000504007c0c */ /* 0x000fe2000c721270 */
[----:B------:R-:W-:Y:S01]  /*19030*/  VIADD R4, R6, 0x76 ;  /* 0x0000007606047836 */ /* 0x000fe20000000000 */
[----:B------:R-:W-:Y:S01]  /*19040*/  @P5 STG.E.U16 desc[UR22][R106.64], R88 ;  /* 0x000000586a005986 */ /* 0x000fe2000c101516 */
[----:B------:R-:W-:Y:S01]  /*19050*/  ULDC UR5, c[0x0][0x22c] ;  /* 0x00008b0000057ab9 */ /* 0x000fe20000000800 */
[----:B0-----:R-:W-:-:S02]  /*19060*/  PRMT R5, R88, 0x7632, R5 ;  /* 0x0000763258057816 */ /* 0x001fc40000000005 */
[----:B------:R-:W-:Y:S01]  /*19070*/  ISETP.LT.AND P5, PT, R4, UR5, !P0 ;  /* 0x0000000504007c0c */ /* 0x000fe2000c7a1270 */
[----:B------:R-:W-:Y:S01]  /*19080*/  VIADD R95, R96, UR4 ;  /* 0x00000004605f7c36 */ /* 0x000fe20008000000 */
[----:B------:R-:W-:Y:S01]  /*19090*/  ULDC UR4, c[0x0][0x248] ;  /* 0x0000920000047ab9 */ /* 0x000fe20000000800 */
[----:B------:R0:W-:Y:S01]  /*190a0*/  @P6 STG.E.U16 desc[UR22][R108.64], R5 ;  /* 0x000000056c006986 */ /* 0x0001e2000c101516 */
[----:B------:R-:W-:-:S03]  /*190b0*/  ULDC UR5, c[0x0][0x248] ;  /* 0x0000920000057ab9 */ /* 0x000fc60000000800 */
[----:B------:R1:W-:Y:S01]  /*190c0*/  @P4 STG.E.U16 desc[UR22][R110.64], R89 ;  /* 0x000000596e004986 */ /* 0x0003e2000c101516 */
[----:B------:R-:W-:-:S04]  /*190d0*/  LEA R4, P4, R216, R2, 0x1 ;  /* 0x00000002d8047211 */ /* 0x000fc800078808ff */
[-C--:B0-----:R-:W-:Y:S02]  /*190e0*/  LEA.HI.X.SX32 R5, R216, R3.reuse, 0x1, P4 ;  /* 0x00000003d8057211 */ /* 0x081fe400020f0eff */
[----:B------:R-:W-:Y:S02]  /*190f0*/  LEA R64, P4, R215, R2, 0x1 ;  /* 0x00000002d7407211 */ /* 0x000fe400078808ff */
[----:B-1----:R-:W-:Y:S02]  /*19100*/  PRMT R89, R89, 0x7632, R89 ;  /* 0x0000763259597816 */ /* 0x002fe40000000059 */
[----:B------:R-:W-:-:S03]  /*19110*/  LEA.HI.X.SX32 R65, R215, R3, 0x1, P4 ;  /* 0x00000003d7417211 */ /* 0x000fc600020f0eff */
[----:B------:R0:W-:Y:S04]  /*19120*/  @P3 STG.E.U16 desc[UR22][R4.64], R89 ;  /* 0x0000005904003986 */ /* 0x0001e8000c101516 */
[----:B------:R1:W-:Y:S01]  /*19130*/  @P2 STG.E.U16 desc[UR22][R64.64], R90 ;  /* 0x0000005a40002986 */ /* 0x0003e2000c101516 */
[----:B------:R-:W-:Y:S02]  /*19140*/  PRMT R111, R90, 0x7632, R111 ;  /* 0x000076325a6f7816 */ /* 0x000fe4000000006f */
[----:B0-----:R-:W-:-:S04]  /*19150*/  LEA R4, P2, R214, R2, 0x1 ;  /* 0x00000002d6047211 */ /* 0x001fc800078408ff */
[----:B------:R-:W-:-:S05]  /*19160*/  LEA.HI.X.SX32 R5, R214, R3, 0x1, P2 ;  /* 0x00000003d6057211 */ /* 0x000fca00010f0eff */
[----:B------:R-:W-:Y:S01]  /*19170*/  @P1 STG.E.U16 desc[UR22][R4.64], R111 ;  /* 0x0000006f04001986 */ /* 0x000fe2000c101516 */
[----:B------:R-:W-:-:S04]  /*19180*/  LEA R238, P1, R58, R2, 0x1 ;  /* 0x000000023aee7211 */ /* 0x000fc800078208ff */
[-C--:B------:R-:W-:Y:S02]  /*19190*/  LEA.HI.X.SX32 R239, R58, R3.reuse, 0x1, P1 ;  /* 0x000000033aef7211 */ /* 0x080fe400008f0eff */
[-C--:B--2---:R-:W-:Y:S02]  /*191a0*/  LEA R240, P1, R137, R2.reuse, 0x1 ;  /* 0x0000000289f07211 */ /* 0x084fe400078208ff */
[-C--:B-1----:R-:W-:Y:S02]  /*191b0*/  LEA R64, P2, R59, R2.reuse, 0x1 ;  /* 0x000000023b407211 */ /* 0x082fe400078408ff */
[-C--:B------:R-:W-:Y:S02]  /*191c0*/  LEA.HI.X.SX32 R241, R137, R3.reuse, 0x1, P1 ;  /* 0x0000000389f17211 */ /* 0x080fe400008f0eff */
[----:B------:R-:W2:Y:S01]  /*191d0*/  LDL.LU R137, [R1+0x2b0] ;  /* 0x0002b00001897983 */ /* 0x000ea20000300800 */
[----:B------:R-:W-:Y:S02]  /*191e0*/  LEA.HI.X.SX32 R65, R59, R3, 0x1, P2 ;  /* 0x000000033b417211 */ /* 0x000fe400010f0eff */
[----:B---3--:R-:W-:-:S02]  /*191f0*/  LEA R242, P2, R136, R2, 0x1 ;  /* 0x0000000288f27211 */ /* 0x008fc400078408ff */
[-C--:B----4-:R-:W-:Y:S02]  /*19200*/  LEA R112, P3, R15, R2.reuse, 0x1 ;  /* 0x000000020f707211 */ /* 0x090fe400078608ff */
[-C--:B------:R-:W-:Y:S02]  /*19210*/  LEA R58, P4, R63, R2.reuse, 0x1 ;  /* 0x000000023f3a7211 */ /* 0x080fe400078808ff */
[-C--:B------:R-:W-:Y:S02]  /*19220*/  LEA R130, P1, R249, R2.reuse, 0x1 ;  /* 0x00000002f9827211 */ /* 0x080fe400078208ff */
[-C--:B------:R-:W-:Y:S02]  /*19230*/  LEA.HI.X.SX32 R243, R136, R3.reuse, 0x1, P2 ;  /* 0x0000000388f37211 */ /* 0x080fe400010f0eff */
[----:B------:R-:W-:Y:S02]  /*19240*/  LEA.HI.X.SX32 R113, R15, R3, 0x1, P3 ;  /* 0x000000030f717211 */ /* 0x000fe400018f0eff */
[----:B------:R-:W-:-:S02]  /*19250*/  LEA R128, P2, R122, R2, 0x1 ;  /* 0x000000027a807211 */ /* 0x000fc400078408ff */
[-C--:B------:R-:W-:Y:S02]  /*19260*/  LEA.HI.X.SX32 R59, R63, R3.reuse, 0x1, P4 ;  /* 0x000000033f3b7211 */ /* 0x080fe400020f0eff */
[-C--:B------:R-:W-:Y:S01]  /*19270*/  LEA.HI.X.SX32 R131, R249, R3.reuse, 0x1, P1 ;  /* 0x00000003f9837211 */ /* 0x080fe200008f0eff */
[----:B------:R0:W-:Y:S01]  /*19280*/  STL.64 [R1+0xb80], R112 ;  /* 0x000b807001007387 */ /* 0x0001e20000100a00 */
[----:B------:R-:W-:-:S03]  /*19290*/  LEA.HI.X.SX32 R129, R122, R3, 0x1, P2 ;  /* 0x000000037a817211 */ /* 0x000fc600010f0eff */
[----:B------:R-:W-:Y:S04]  /*192a0*/  STL.64 [R1+0xf08], R58 ;  /* 0x000f083a01007387 */ /* 0x000fe80000100a00 */
[----:B------:R-:W-:Y:S04]  /*192b0*/  STL.64 [R1+0xb70], R130 ;  /* 0x000b708201007387 */ /* 0x000fe80000100a00 */
[----:B------:R-:W3:Y:S04]  /*192c0*/  LDL.LU R249, [R1+0x294] ;  /* 0x0002940001f97983 */ /* 0x000ee80000300800 */
[----:B------:R1:W-:Y:S04]  /*192d0*/  STL.64 [R1+0xb68], R128 ;  /* 0x000b688001007387 */ /* 0x0003e80000100a00 */
[----:B------:R-:W4:Y:S01]  /*192e0*/  LDL.LU R122, [R1+0x290] ;  /* 0x00029000017a7983 */ /* 0x000f220000300800 */
[----:B0-----:R-:W-:Y:S01]  /*192f0*/  IMAD.MOV.U32 R113, RZ, RZ, R62 ;  /* 0x000000ffff717224 */ /* 0x001fe200078e003e */
[CC--:B------:R-:W-:Y:S01]  /*19300*/  LEA R62, P3, R53.reuse, R2.reuse, 0x1 ;  /* 0x00000002353e7211 */ /* 0x0c0fe200078608ff */
[----:B------:R-:W-:Y:S01]  /*19310*/  IMAD.MOV.U32 R112, RZ, RZ, R60 ;  /* 0x000000ffff707224 */ /* 0x000fe200078e003c */
[----:B------:R-:W-:Y:S01]  /*19320*/  LEA R60, P4, R52, R2, 0x1 ;  /* 0x00000002343c7211 */ /* 0x000fe200078808ff */
[----:B------:R-:W-:Y:S01]  /*19330*/  IMAD.MOV.U32 R15, RZ, RZ, R61 ;  /* 0x000000ffff0f7224 */ /* 0x000fe200078e003d */
[----:B------:R-:W-:-:S02]  /*19340*/  LEA.HI.X.SX32 R63, R53, R3, 0x1, P3 ;  /* 0x00000003353f7211 */ /* 0x000fc400018f0eff */
[-C--:B-1----:R-:W-:Y:S02]  /*19350*/  LEA R128, P1, R123, R2.reuse, 0x1 ;  /* 0x000000027b807211 */ /* 0x082fe400078208ff */
[-C--:B------:R-:W-:Y:S02]  /*19360*/  LEA R58, P2, R135, R2.reuse, 0x1 ;  /* 0x00000002873a7211 */ /* 0x080fe400078408ff */
[-C--:B------:R-:W-:Y:S02]  /*19370*/  LEA.HI.X.SX32 R61, R52, R3.reuse, 0x1, P4 ;  /* 0x00000003343d7211 */ /* 0x080fe400020f0eff */
[-C--:B------:R-:W-:Y:S02]  /*19380*/  LEA.HI.X.SX32 R129, R123, R3.reuse, 0x1, P1 ;  /* 0x000000037b817211 */ /* 0x080fe400008f0eff */
[----:B------:R-:W-:Y:S01]  /*19390*/  LEA R52, P4, R121, R2, 0x1 ;  /* 0x0000000279347211 */ /* 0x000fe200078808ff */
[----:B------:R0:W-:Y:S01]  /*193a0*/  STL.64 [R1+0xb60], R62 ;  /* 0x000b603e01007387 */ /* 0x0001e20000100a00 */
[----:B------:R-:W-:-:S02]  /*193b0*/  LEA.HI.X.SX32 R59, R135, R3, 0x1, P2 ;  /* 0x00000003873b7211 */ /* 0x000fc400010f0eff */
[----:B------:R-:W-:Y:S01]  /*193c0*/  LEA.HI.X.SX32 R53, R121, R3, 0x1, P4 ;  /* 0x0000000379357211 */ /* 0x000fe200020f0eff */
[----:B------:R1:W-:Y:S04]  /*193d0*/  STL.64 [R1+0xef8], R60 ;  /* 0x000ef83c01007387 */ /* 0x0003e80000100a00 */
[----:B------:R-:W-:Y:S01]  /*193e0*/  STL.64 [R1+0xb50], R128 ;  /* 0x000b508001007387 */ /* 0x000fe20000100a00 */
[----:B0-----:R-:W-:-:S03]  /*193f0*/  LEA R62, P3, R120, R2, 0x1 ;  /* 0x00000002783e7211 */ /* 0x001fc600078608ff */
[----:B------:R-:W4:Y:S01]  /*19400*/  LDL.LU R123, [R1+0x280] ;  /* 0x00028000017b7983 */ /* 0x000f220000300800 */
[----:B------:R-:W-:-:S03]  /*19410*/  LEA.HI.X.SX32 R63, R120, R3, 0x1, P3 ;  /* 0x00000003783f7211 */ /* 0x000fc600018f0eff */
[----:B------:R0:W-:Y:S01]  /*19420*/  STL.64 [R1+0xb48], R58 ;  /* 0x000b483a01007387 */ /* 0x0001e20000100a00 */
[----:B-1----:R-:W-:-:S03]  /*19430*/  LEA R60, P2, R248, R2, 0x1 ;  /* 0x00000002f83c7211 */ /* 0x002fc600078408ff */
[----:B------:R-:W4:Y:S04]  /*19440*/  LDL.LU R135, [R1+0x27c] ;  /* 0x00027c0001877983 */ /* 0x000f280000300800 */
[----:B------:R-:W4:Y:S04]  /*19450*/  LDL.LU R120, [R1+0x278] ;  /* 0x0002780001787983 */ /* 0x000f280000300800 */
[----:B------:R1:W-:Y:S01]  /*19460*/  STL.64 [R1+0xb38], R52 ;  /* 0x000b383401007387 */ /* 0x0003e20000100a00 */
[----:B0-----:R-:W-:-:S03]  /*19470*/  LEA R58, P3, R55, R2, 0x1 ;  /* 0x00000002373a7211 */ /* 0x001fc600078608ff */
[----:B------:R-:W4:Y:S01]  /*19480*/  LDL.LU R121, [R1+0x26c] ;  /* 0x00026c0001797983 */ /* 0x000f220000300800 */
[-C--:B------:R-:W-:Y:S02]  /*19490*/  LEA.HI.X.SX32 R61, R248, R3.reuse, 0x1, P2 ;  /* 0x00000003f83d7211 */ /* 0x080fe400010f0eff */
[----:B------:R-:W-:Y:S02]  /*194a0*/  LEA.HI.X.SX32 R59, R55, R3, 0x1, P3 ;  /* 0x00000003373b7211 */ /* 0x000fe400018f0eff */
[----:B-1----:R-:W-:-:S04]  /*194b0*/  LEA R52, P4, R54, R2, 0x1 ;  /* 0x0000000236347211 */ /* 0x002fc800078808ff */
[----:B------:R-:W-:Y:S02]  /*194c0*/  LEA.HI.X.SX32 R53, R54, R3, 0x1, P4 ;  /* 0x0000000336357211 */ /* 0x000fe400020f0eff */
[----:B--2---:R-:W-:-:S04]  /*194d0*/  LEA R128, P1, R137, R2, 0x1 ;  /* 0x0000000289807211 */ /* 0x004fc800078208ff */
[----:B------:R-:W-:-:S05]  /*194e0*/  LEA.HI.X.SX32 R129, R137, R3, 0x1, P1 ;  /* 0x0000000389817211 */ /* 0x000fca00008f0eff */
[----:B------:R3:W-:Y:S04]  /*194f0*/  STL.64 [R1+0xb28], R128 ;  /* 0x000b288001007387 */ /* 0x0007e80000100a00 */
[----:B------:R-:W2:Y:S04]  /*19500*/  LDL.LU R133, [R1+0x268] ;  /* 0x0002680001857983 */ /* 0x000ea80000300800 */
[----:B------:R-:W-:Y:S04]  /*19510*/  STL.64 [R1+0xb20], R60 ;  /* 0x000b203c01007387 */ /* 0x000fe80000100a00 */
[----:B------:R-:W2:Y:S04]  /*19520*/  LDL.LU R130, [R1+0x264] ;  /* 0x0002640001827983 */ /* 0x000ea80000300800 */
[----:B------:R0:W-:Y:S04]  /*19530*/  STL.64 [R1+0xb18], R58 ;  /* 0x000b183a01007387 */ /* 0x0001e80000100a00 */
[----:B------:R-:W2:Y:S04]  /*19540*/  LDL.LU R131, [R1+0x260] ;  /* 0x0002600001837983 */ /* 0x000ea80000300800 */
[----:B------:R-:W2:Y:S01]  /*19550*/  LDL.LU R136, [R1+0x250] ;  /* 0x0002500001887983 */ /* 0x000ea20000300800 */
[----:B---3--:R-:W-:-:S02]  /*19560*/  LEA R128, P1, R249, R2, 0x1 ;  /* 0x00000002f9807211 */ /* 0x008fc400078208ff */
[-C--:B0-----:R-:W-:Y:S02]  /*19570*/  LEA R58, P3, R49, R2.reuse, 0x1 ;  /* 0x00000002313a7211 */ /* 0x081fe400078608ff */
[C---:B----4-:R-:W-:Y:S02]  /*19580*/  LEA R60, P2, R122.reuse, R2, 0x1 ;  /* 0x000000027a3c7211 */ /* 0x050fe400078408ff */
[-C--:B------:R-:W-:Y:S02]  /*19590*/  LEA.HI.X.SX32 R129, R249, R3.reuse, 0x1, P1 ;  /* 0x00000003f9817211 */ /* 0x080fe400008f0eff */
[-C--:B------:R-:W-:Y:S01]  /*195a0*/  LEA.HI.X.SX32 R61, R122, R3.reuse, 0x1, P2 ;  /* 0x000000037a3d7211 */ /* 0x080fe200010f0eff */
[----:B------:R-:W-:Y:S01]  /*195b0*/  STL.64 [R1+0xee0], R52 ;  /* 0x000ee03401007387 */ /* 0x000fe20000100a00 */
[----:B------:R-:W-:-:S03]  /*195c0*/  LEA.HI.X.SX32 R59, R49, R3, 0x1, P3 ;  /* 0x00000003313b7211 */ /* 0x000fc600018f0eff */
[----:B------:R-:W-:Y:S04]  /*195d0*/  STL.64 [R1+0xb08], R128 ;  /* 0x000b088001007387 */ /* 0x000fe80000100a00 */
[----:B------:R-:W3:Y:S04]  /*195e0*/  LDL.LU R137, [R1+0x24c] ;  /* 0x00024c0001897983 */ /* 0x000ee80000300800 */
[----:B------:R0:W-:Y:S04]  /*195f0*/  STL.64 [R1+0xb00], R60 ;  /* 0x000b003c01007387 */ /* 0x0001e80000100a00 */
[----:B------:R-:W4:Y:S04]  /*19600*/  LDL.LU R248, [R1+0x248] ;  /* 0x0002480001f87983 */ /* 0x000f280000300800 */
[----:B------:R1:W-:Y:S04]  /*19610*/  STL.64 [R1+0xaf8], R58 ;  /* 0x000af83a01007387 */ /* 0x0003e80000100a00 */
[----:B------:R-:W4:Y:S04]  /*19620*/  LDL.LU R249, [R1+0x23c] ;  /* 0x00023c0001f97983 */ /* 0x000f280000300800 */
[----:B------:R-:W4:Y:S01]  /*19630*/  LDL.LU R122, [R1+0x234] ;  /* 0x00023400017a7983 */ /* 0x000f220000300800 */
[----:B------:R-:W-:-:S02]  /*19640*/  LEA R54, P4, R48, R2, 0x1 ;  /* 0x0000000230367211 */ /* 0x000fc400078808ff */
[-C--:B0-----:R-:W-:Y:S02]  /*19650*/  LEA R60, P1, R123, R2.reuse, 0x1 ;  /* 0x000000027b3c7211 */ /* 0x081fe400078208ff */
[-C--:B-1----:R-:W-:Y:S02]  /*19660*/  LEA R58, P2, R135, R2.reuse, 0x1 ;  /* 0x00000002873a7211 */ /* 0x082fe400078408ff */
[-C--:B------:R-:W-:Y:S02]  /*19670*/  LEA.HI.X.SX32 R55, R48, R3.reuse, 0x1, P4 ;  /* 0x0000000330377211 */ /* 0x080fe400020f0eff */
[-C--:B------:R-:W-:Y:S02]  /*19680*/  LEA.HI.X.SX32 R61, R123, R3.reuse, 0x1, P1 ;  /* 0x000000037b3d7211 */ /* 0x080fe400008f0eff */
[-C--:B------:R-:W-:Y:S02]  /*19690*/  LEA.HI.X.SX32 R59, R135, R3.reuse, 0x1, P2 ;  /* 0x00000003873b7211 */ /* 0x080fe400010f0eff */
[CC--:B------:R-:W-:Y:S01]  /*196a0*/  LEA R52, P4, R121.reuse, R2.reuse, 0x1 ;  /* 0x0000000279347211 */ /* 0x0c0fe200078808ff */
[----:B------:R-:W-:Y:S03]  /*196b0*/  STL.64 [R1+0xae8], R60 ;  /* 0x000ae83c01007387 */ /* 0x000fe60000100a00 */
[----:B------:R-:W-:Y:S01]  /*196c0*/  LEA.HI.X.SX32 R53, R121, R3, 0x1, P4 ;  /* 0x0000000379357211 */ /* 0x000fe200020f0eff */
[----:B------:R2:W-:Y:S01]  /*196d0*/  STL.64 [R1+0xae0], R58 ;  /* 0x000ae03a01007387 */ /* 0x0005e20000100a00 */
[----:B------:R-:W-:Y:S01]  /*196e0*/  LEA R48, P3, R120, R2, 0x1 ;  /* 0x0000000278307211 */ /* 0x000fe200078608ff */
[----:B------:R-:W-:-:S02]  /*196f0*/  IMAD.MOV.U32 R123, RZ, RZ, R112 ;  /* 0x000000ffff7b7224 */ /* 0x000fc400078e0070 */
[----:B------:R0:W-:Y:S01]  /*19700*/  STL.64 [R1+0xad0], R52 ;  /* 0x000ad03401007387 */ /* 0x0001e20000100a00 */
[----:B------:R-:W-:Y:S01]  /*19710*/  IMAD.MOV.U32 R112, RZ, RZ, R44 ;  /* 0x000000ffff707224 */ /* 0x000fe200078e002c */
[----:B------:R-:W-:Y:S01]  /*19720*/  LEA.HI.X.SX32 R49, R120, R3, 0x1, P3 ;  /* 0x0000000378317211 */ /* 0x000fe200018f0eff */
[----:B------:R-:W-:Y:S02]  /*19730*/  IMAD.MOV.U32 R120, RZ, RZ, R45 ;  /* 0x000000ffff787224 */ /* 0x000fe400078e002d */
[----:B------:R-:W-:Y:S02]  /*19740*/  IMAD.MOV.U32 R135, RZ, RZ, R15 ;  /* 0x000000ffff877224 */ /* 0x000fe400078e000f */
[----:B------:R-:W-:Y:S02]  /*19750*/  IMAD.MOV.U32 R15, RZ, RZ, R113 ;  /* 0x000000ffff0f7224 */ /* 0x000fe400078e0071 */
[----:B------:R-:W-:Y:S02]  /*19760*/  IMAD.MOV.U32 R113, RZ, RZ, R50 ;  /* 0x000000ffff717224 */ /* 0x000fe400078e0032 */
[----:B------:R-:W-:Y:S01]  /*19770*/  IMAD.MOV.U32 R121, RZ, RZ, R51 ;  /* 0x000000ffff797224 */ /* 0x000fe200078e0033 */
[----:B--2---:R-:W-:-:S04]  /*19780*/  LEA R58, P1, R133, R2, 0x1 ;  /* 0x00000002853a7211 */ /* 0x004fc800078208ff */
[----:B------:R-:W-:Y:S02]  /*19790*/  LEA.HI.X.SX32 R59, R133, R3, 0x1, P1 ;  /* 0x00000003853b7211 */ /* 0x000fe400008f0eff */
[----:B0-----:R-:W-:-:S03]  /*197a0*/  LEA R52, P2, R130, R2, 0x1 ;  /* 0x0000000282347211 */ /* 0x001fc600078408ff */
[----:B------:R4:W-:Y:S01]  /*197b0*/  STL.64 [R1+0xac0], R58 ;  /* 0x000ac03a01007387 */ /* 0x0009e20000100a00 */
[----:B------:R-:W-:-:S03]  /*197c0*/  LEA.HI.X.SX32 R53, R130, R3, 0x1, P2 ;  /* 0x0000000382357211 */ /* 0x000fc600010f0eff */
[----:B------:R-:W2:Y:S01]  /*197d0*/  LDL.LU R128, [R1+0x230] ;  /* 0x0002300001807983 */ /* 0x000ea20000300800 */
[----:B------:R-:W-:-:S03]  /*197e0*/  LEA R44, P4, R136, R2, 0x1 ;  /* 0x00000002882c7211 */ /* 0x000fc600078808ff */
[----:B------:R0:W-:Y:S01]  /*197f0*/  STL.64 [R1+0xab8], R52 ;  /* 0x000ab83401007387 */ /* 0x0001e20000100a00 */
[----:B------:R-:W-:-:S03]  /*19800*/  LEA.HI.X.SX32 R45, R136, R3, 0x1, P4 ;  /* 0x00000003882d7211 */ /* 0x000fc600020f0eff */
[----:B------:R-:W2:Y:S04]  /*19810*/  LDL.LU R129, [R1+0x22c] ;  /* 0x00022c0001817983 */ /* 0x000ea80000300800 */
[----:B------:R-:W2:Y:S04]  /*19820*/  LDL.LU R148, [R1+0x220] ;  /* 0x0002200001947983 */ /* 0x000ea80000300800 */
[----:B------:R1:W-:Y:S01]  /*19830*/  STL.64 [R1+0xaa8], R44 ;  /* 0x000aa82c01007387 */ /* 0x0003e20000100a00 */
[----:B------:R-:W-:-:S03]  /*19840*/  LEA R50, P3, R131, R2, 0x1 ;  /* 0x0000000283327211 */ /* 0x000fc600078608ff */
[----:B------:R-:W2:Y:S01]  /*19850*/  LDL.LU R250, [R1+0x21c] ;  /* 0x00021c0001fa7983 */ /* 0x000ea20000300800 */
[----:B------:R-:W-:Y:S02]  /*19860*/  LEA.HI.X.SX32 R51, R131, R3, 0x1, P3 ;  /* 0x0000000383337211 */ /* 0x000fe400018f0eff */
[-C--:B---3--:R-:W-:Y:S01]  /*19870*/  LEA R60, P1, R137, R2.reuse, 0x1 ;  /* 0x00000002893c7211 */ /* 0x088fe200078208ff */
[----:B------:R-:W3:Y:S04]  /*19880*/  LDL.LU R133, [R1+0x214] ;  /* 0x0002140001857983 */ /* 0x000ee80000300800 */
[----:B------:R-:W3:Y:S01]  /*19890*/  LDL.LU R130, [R1+0x210] ;  /* 0x0002100001827983 */ /* 0x000ee20000300800 */
[----:B----4-:R-:W-:-:S03]  /*198a0*/  LEA R58, P2, R248, R2, 0x1 ;  /* 0x00000002f83a7211 */ /* 0x010fc600078408ff */
[----:B------:R-:W4:Y:S01]  /*198b0*/  LDL.LU R131, [R1+0x204] ;  /* 0x0002040001837983 */ /* 0x000f220000300800 */
[-C--:B------:R-:W-:Y:S02]  /*198c0*/  LEA.HI.X.SX32 R61, R137, R3.reuse, 0x1, P1 ;  /* 0x00000003893d7211 */ /* 0x080fe400008f0eff */
[----:B------:R-:W-:Y:S01]  /*198d0*/  LEA.HI.X.SX32 R59, R248, R3, 0x1, P2 ;  /* 0x00000003f83b7211 */ /* 0x000fe200010f0eff */
[----:B------:R-:W4:Y:S01]  /*198e0*/  LDL.LU R136, [R1+0x200] ;  /* 0x0002000001887983 */ /* 0x000f220000300800 */
[----:B0-----:R-:W-:-:S03]  /*198f0*/  LEA R52, P4, R122, R2, 0x1 ;  /* 0x000000027a347211 */ /* 0x001fc600078808ff */
[----:B------:R-:W-:Y:S01]  /*19900*/  STL.64 [R1+0xaa0], R60 ;  /* 0x000aa03c01007387 */ /* 0x000fe20000100a00 */
[----:B------:R-:W-:-:S03]  /*19910*/  LEA.HI.X.SX32 R53, R122, R3, 0x1, P4 ;  /* 0x000000037a357211 */ /* 0x000fc600020f0eff */
[----:B------:R2:W-:Y:S04]  /*19920*/  STL.64 [R1+0xa98], R58 ;  /* 0x000a983a01007387 */ /* 0x0005e80000100a00 */
[----:B------:R0:W-:Y:S04]  /*19930*/  STL.64 [R1+0xa88], R52 ;  /* 0x000a883401007387 */ /* 0x0001e80000100a00 */
[----:B------:R-:W4:Y:S04]  /*19940*/  LDL.LU R251, [R1+0x1f8] ;  /* 0x0001f80001fb7983 */ /* 0x000f280000300800 */
[----:B------:R-:W4:Y:S01]  /*19950*/  LDL.LU R132, [R1+0x1f4] ;  /* 0x0001f40001847983 */ /* 0x000f220000300800 */
[----:B-1----:R-:W-:Y:S01]  /*19960*/  LEA R44, P3, R249, R2, 0x1 ;  /* 0x00000002f92c7211 */ /* 0x002fe200078608ff */
[----:B------:R-:W-:-:S02]  /*19970*/  IMAD.MOV.U32 R122, RZ, RZ, R123 ;  /* 0x000000ffff7a7224 */ /* 0x000fc400078e007b */
[----:B------:R-:W-:Y:S01]  /*19980*/  IMAD.MOV.U32 R123, RZ, RZ, R40 ;  /* 0x000000ffff7b7224 */ /* 0x000fe200078e0028 */
[----:B------:R-:W-:Y:S01]  /*19990*/  LEA.HI.X.SX32 R45, R249, R3, 0x1, P3 ;  /* 0x00000003f92d7211 */ /* 0x000fe200018f0eff */
[----:B------:R-:W-:Y:S01]  /*199a0*/  IMAD.MOV.U32 R137, RZ, RZ, R120 ;  /* 0x000000ffff897224 */ /* 0x000fe200078e0078 */
[----:B------:R-:W4:Y:S01]  /*199b0*/  LDL.LU R149, [R1+0x1d4] ;  /* 0x0001d40001957983 */ /* 0x000f220000300800 */
[----:B------:R-:W-:-:S03]  /*199c0*/  IMAD.MOV.U32 R120, RZ, RZ, R41 ;  /* 0x000000ffff787224 */ /* 0x000fc600078e0029 */
[----:B------:R-:W4:Y:S01]  /*199d0*/  LDL.LU R143, [R1+0x1d0] ;  /* 0x0001d000018f7983 */ /* 0x000f220000300800 */
[----:B------:R-:W-:Y:S02]  /*199e0*/  IMAD.MOV.U32 R249, RZ, RZ, R46 ;  /* 0x000000fffff97224 */ /* 0x000fe400078e002e */
[----:B------:R-:W-:Y:S01]  /*199f0*/  IMAD.MOV.U32 R248, RZ, RZ, R47 ;  /* 0x000000fffff87224 */ /* 0x000fe200078e002f */
[----:B--2---:R-:W-:-:S04]  /*19a00*/  LEA R58, P1, R128, R2, 0x1 ;  /* 0x00000002803a7211 */ /* 0x004fc800078208ff */
[----:B------:R-:W-:-:S05]  /*19a10*/  LEA.HI.X.SX32 R59, R128, R3, 0x1, P1 ;  /* 0x00000003803b7211 */ /* 0x000fca00008f0eff */
[----:B------:R4:W-:Y:S01]  /*19a20*/  STL.64 [R1+0xa78], R58 ;  /* 0x000a783a01007387 */ /* 0x0009e20000100a00 */
[-C--:B0-----:R-:W-:Y:S02]  /*19a30*/  LEA R52, P3, R148, R2.reuse, 0x1 ;  /* 0x0000000294347211 */ /* 0x081fe400078608ff */
[-C--:B------:R-:W-:Y:S02]  /*19a40*/  LEA R40, P4, R250, R2.reuse, 0x1 ;  /* 0x00000002fa287211 */ /* 0x080fe400078808ff */
[-C--:B------:R-:W-:Y:S02]  /*19a50*/  LEA.HI.X.SX32 R53, R148, R3.reuse, 0x1, P3 ;  /* 0x0000000394357211 */ /* 0x080fe400018f0eff */
[----:B------:R-:W-:Y:S02]  /*19a60*/  LEA.HI.X.SX32 R41, R250, R3, 0x1, P4 ;  /* 0x00000003fa297211 */ /* 0x000fe400020f0eff */
[----:B---3--:R-:W-:-:S03]  /*19a70*/  LEA R60, P1, R133, R2, 0x1 ;  /* 0x00000002853c7211 */ /* 0x008fc600078208ff */
[----:B------:R-:W-:Y:S01]  /*19a80*/  STL.64 [R1+0xa60], R40 ;  /* 0x000a602801007387 */ /* 0x000fe20000100a00 */
[----:B----4-:R-:W-:-:S03]  /*19a90*/  LEA R58, P3, R131, R2, 0x1 ;  /* 0x00000002833a7211 */ /* 0x010fc600078608ff */
[----:B------:R0:W-:Y:S01]  /*19aa0*/  STL.64 [R1+0xa68], R52 ;  /* 0x000a683401007387 */ /* 0x0001e20000100a00 */
[-C--:B------:R-:W-:Y:S02]  /*19ab0*/  LEA.HI.X.SX32 R61, R133, R3.reuse, 0x1, P1 ;  /* 0x00000003853d7211 */ /* 0x080fe400008f0eff */
[----:B------:R-:W-:Y:S01]  /*19ac0*/  LEA.HI.X.SX32 R59, R131, R3, 0x1, P3 ;  /* 0x00000003833b7211 */ /* 0x000fe200018f0eff */
[----:B------:R-:W2:Y:S01]  /*19ad0*/  LDL.LU R128, [R1+0x1e0] ;  /* 0x0001e00001807983 */ /* 0x000ea20000300800 */
[----:B------:R-:W-:-:S03]  /*19ae0*/  LEA R46, P2, R129, R2, 0x1 ;  /* 0x00000002812e7211 */ /* 0x000fc600078408ff */
[----:B------:R-:W3:Y:S01]  /*19af0*/  LDL.LU R148, [R1+0x1dc] ;  /* 0x0001dc0001947983 */ /* 0x000ee20000300800 */
[----:B0-----:R-:W-:-:S03]  /*19b00*/  LEA R52, P4, R136, R2, 0x1 ;  /* 0x0000000288347211 */ /* 0x001fc600078808ff */
[----:B------:R-:W-:Y:S01]  /*19b10*/  STL.64 [R1+0xa58], R60 ;  /* 0x000a583c01007387 */ /* 0x000fe20000100a00 */
[----:B------:R-:W-:-:S03]  /*19b20*/  LEA.HI.X.SX32 R53, R136, R3, 0x1, P4 ;  /* 0x0000000388357211 */ /* 0x000fc600020f0eff */
[----:B------:R0:W-:Y:S01]  /*19b30*/  STL.64 [R1+0xa48], R58 ;  /* 0x000a483a01007387 */ /* 0x0001e20000100a00 */
[----:B------:R-:W-:Y:S02]  /*19b40*/  LEA.HI.X.SX32 R47, R129, R3, 0x1, P2 ;  /* 0x00000003812f7211 */ /* 0x000fe400010f0eff */
[----:B------:R-:W-:Y:S01]  /*19b50*/  LEA R40, P2, R130, R2, 0x1 ;  /* 0x0000000282287211 */ /* 0x000fe200078408ff */
[----:B------:R1:W-:Y:S01]  /*19b60*/  STL.64 [R1+0xa40], R52 ;  /* 0x000a403401007387 */ /* 0x0003e20000100a00 */
[----:B------:R-:W-:-:S03]  /*19b70*/  IMAD.MOV.U32 R131, RZ, RZ, R42 ;  /* 0x000000ffff837224 */ /* 0x000fc600078e002a */
[----:B------:R-:W4:Y:S01]  /*19b80*/  LDL.LU R250, [R1+0x1cc] ;  /* 0x0001cc0001fa7983 */ /* 0x000f220000300800 */
[CC--:B0-----:R-:W-:Y:S01]  /*19b90*/  LEA R58, P1, R251.reuse, R2.reuse, 0x1 ;  /* 0x00000002fb3a7211 */ /* 0x0c1fe200078208ff */
[----:B------:R-:W-:Y:S01]  /*19ba0*/  IMAD.MOV.U32 R133, RZ, RZ, R248 ;  /* 0x000000ffff857224 */ /* 0x000fe200078e00f8 */
[-C--:B------:R-:W-:Y:S01]  /*19bb0*/  LEA.HI.X.SX32 R41, R130, R3.reuse, 0x1, P2 ;  /* 0x0000000382297211 */ /* 0x080fe200010f0eff */
[----:B------:R-:W4:Y:S01]  /*19bc0*/  LDL.LU R129, [R1+0x1c8] ;  /* 0x0001c80001817983 */ /* 0x000f220000300800 */
[-C--:B------:R-:W-:Y:S02]  /*19bd0*/  LEA.HI.X.SX32 R59, R251, R3.reuse, 0x1, P1 ;  /* 0x00000003fb3b7211 */ /* 0x080fe400008f0eff */
[C---:B------:R-:W-:Y:S01]  /*19be0*/  LEA R42, P2, R132.reuse, R2, 0x1 ;  /* 0x00000002842a7211 */ /* 0x040fe200078408ff */
[----:B------:R-:W-:Y:S02]  /*19bf0*/  IMAD.MOV.U32 R248, RZ, RZ, R43 ;  /* 0x000000fffff87224 */ /* 0x000fe400078e002b */
[----:B------:R-:W-:Y:S01]  /*19c00*/  STL.64 [R1+0xa38], R58 ;  /* 0x000a383a01007387 */ /* 0x000fe20000100a00 */
[----:B------:R-:W-:-:S03]  /*19c10*/  LEA.HI.X.SX32 R43, R132, R3, 0x1, P2 ;  /* 0x00000003842b7211 */ /* 0x000fc600010f0eff */
[----:B------:R-:W4:Y:S04]  /*19c20*/  LDL.LU R251, [R1+0x1c4] ;  /* 0x0001c40001fb7983 */ /* 0x000f280000300800 */
[----:B------:R-:W4:Y:S01]  /*19c30*/  LDL.LU R132, [R1+0x1bc] ;  /* 0x0001bc0001847983 */ /* 0x000f220000300800 */
[----:B------:R-:W-:Y:S02]  /*19c40*/  IMAD.MOV.U32 R130, RZ, RZ, R249 ;  /* 0x000000ffff827224 */ /* 0x000fe400078e00f9 */
[----:B------:R-:W-:Y:S02]  /*19c50*/  IMAD.MOV.U32 R249, RZ, RZ, R122 ;  /* 0x000000fffff97224 */ /* 0x000fe400078e007a */
[----:B------:R-:W-:Y:S02]  /*19c60*/  IMAD.MOV.U32 R122, RZ, RZ, R135 ;  /* 0x000000ffff7a7224 */ /* 0x000fe400078e0087 */
[----:B------:R-:W-:Y:S01]  /*19c70*/  IMAD.MOV.U32 R135, RZ, RZ, R36 ;  /* 0x000000ffff877224 */ /* 0x000fe200078e0024 */
[----:B------:R-:W-:-:S02]  /*19c80*/  LEA R36, P4, R38, R2, 0x1 ;  /* 0x0000000226247211 */ /* 0x000fc400078808ff */
[C---:B-1----:R-:W-:Y:S01]  /*19c90*/  LEA R52, P3, R39.reuse, R2, 0x1 ;  /* 0x0000000227347211 */ /* 0x042fe200078608ff */
[----:B------:R-:W-:Y:S01]  /*19ca0*/  IMAD.MOV.U32 R136, RZ, RZ, R37 ;  /* 0x000000ffff887224 */ /* 0x000fe200078e0025 */
[-C--:B------:R-:W-:Y:S02]  /*19cb0*/  LEA.HI.X.SX32 R37, R38, R3.reuse, 0x1, P4 ;  /* 0x0000000326257211 */ /* 0x080fe400020f0eff */
[----:B------:R-:W-:-:S03]  /*19cc0*/  LEA.HI.X.SX32 R53, R39, R3, 0x1, P3 ;  /* 0x0000000327357211 */ /* 0x000fc600018f0eff */
[----:B------:R-:W-:Y:S01]  /*19cd0*/  STL.64 [R1+0xa20], R36 ;  /* 0x000a202401007387 */ /* 0x000fe20000100a00 */
[----:B------:R-:W-:-:S03]  /*19ce0*/  LEA R38, P4, R143, R2, 0x1 ;  /* 0x000000028f267211 */ /* 0x000fc600078808ff */
[----:B------:R0:W-:Y:S01]  /*19cf0*/  STL.64 [R1+0xa28], R52 ;  /* 0x000a283401007387 */ /* 0x0001e20000100a00 */
[----:B------:R-:W-:Y:S02]  /*19d00*/  LEA.HI.X.SX32 R39, R143, R3, 0x1, P4 ;  /* 0x000000038f277211 */ /* 0x000fe400020f0eff */
[----:B0-----:R-:W-:-:S04]  /*19d10*/  LEA R52, P3, R149, R2, 0x1 ;  /* 0x0000000295347211 */ /* 0x001fc800078608ff */
[----:B------:R-:W-:Y:S02]  /*19d20*/  LEA.HI.X.SX32 R53, R149, R3, 0x1, P3 ;  /* 0x0000000395357211 */ /* 0x000fe400018f0eff */
[----:B--2---:R-:W-:-:S04]  /*19d30*/  LEA R58, P1, R128, R2, 0x1 ;  /* 0x00000002803a7211 */ /* 0x004fc800078208ff */
[----:B------:R-:W-:Y:S02]  /*19d40*/  LEA.HI.X.SX32 R59, R128, R3, 0x1, P1 ;  /* 0x00000003803b7211 */ /* 0x000fe400008f0eff */
[----:B---3--:R-:W-:-:S03]  /*19d50*/  LEA R36, P2, R148, R2, 0x1 ;  /* 0x0000000294247211 */ /* 0x008fc600078408ff */
[----:B------:R0:W-:Y:S01]  /*19d60*/  STL.64 [R1+0xa18], R58 ;  /* 0x000a183a01007387 */ /* 0x0001e20000100a00 */
[----:B------:R-:W-:-:S03]  /*19d70*/  LEA.HI.X.SX32 R37, R148, R3, 0x1, P2 ;  /* 0x0000000394257211 */ /* 0x000fc600010f0eff */
[----:B------:R-:W2:Y:S04]  /*19d80*/  LDL.LU R159, [R1+0x18c] ;  /* 0x00018c00019f7983 */ /* 0x000ea80000300800 */
[----:B------:R1:W-:Y:S01]  /*19d90*/  STL.64 [R1+0xa08], R52 ;  /* 0x000a083401007387 */ /* 0x0003e20000100a00 */
[----:B----4-:R-:W-:-:S03]  /*19da0*/  LEA R60, P1, R250, R2, 0x1 ;  /* 0x00000002fa3c7211 */ /* 0x010fc600078208ff */
[----:B------:R-:W3:Y:S01]  /*19db0*/  LDL.LU R150, [R1+0x188] ;  /* 0x0001880001967983 */ /* 0x000ee20000300800 */
[----:B------:R-:W-:-:S03]  /*19dc0*/  LEA.HI.X.SX32 R61, R250, R3, 0x1, P1 ;  /* 0x00000003fa3d7211 */ /* 0x000fc600008f0eff */
[----:B------:R4:W-:Y:S04]  /*19dd0*/  STL.64 [R1+0xa00], R38 ;  /* 0x000a002601007387 */ /* 0x0009e80000100a00 */
[----:B------:R-:W2:Y:S04]  /*19de0*/  LDL.LU R148, [R1+0x1b8] ;  /* 0x0001b80001947983 */ /* 0x000ea80000300800 */
[----:B------:R-:W3:Y:S01]  /*19df0*/  LDL.LU R149, [R1+0x1b4] ;  /* 0x0001b40001957983 */ /* 0x000ee20000300800 */
[----:B0-----:R-:W-:-:S03]  /*19e00*/  LEA R58, P3, R251, R2, 0x1 ;  /* 0x00000002fb3a7211 */ /* 0x001fc600078608ff */
[----:B------:R-:W3:Y:S01]  /*19e10*/  LDL.LU R143, [R1+0x1b0] ;  /* 0x0001b000018f7983 */ /* 0x000ee20000300800 */
[----:B-1----:R-:W-:-:S03]  /*19e20*/  LEA R52, P4, R132, R2, 0x1 ;  /* 0x0000000284347211 */ /* 0x002fc600078808ff */
[----:B------:R2:W-:Y:S01]  /*19e30*/  STL.64 [R1+0x9f8], R60 ;  /* 0x0009f83c01007387 */ /* 0x0005e20000100a00 */
[----:B------:R-:W-:-:S03]  /*19e40*/  LEA.HI.X.SX32 R59, R251, R3, 0x1, P3 ;  /* 0x00000003fb3b7211 */ /* 0x000fc600018f0eff */
[----:B------:R-:W3:Y:S01]  /*19e50*/  LDL.LU R250, [R1+0x1ac] ;  /* 0x0001ac0001fa7983 */ /* 0x000ee20000300800 */
[-C--:B------:R-:W-:Y:S02]  /*19e60*/  LEA.HI.X.SX32 R53, R132, R3.reuse, 0x1, P4 ;  /* 0x0000000384357211 */ /* 0x080fe400020f0eff */
[C---:B----4-:R-:W-:Y:S01]  /*19e70*/  LEA R38, P2, R129.reuse, R2, 0x1 ;  /* 0x0000000281267211 */ /* 0x050fe200078408ff */
[----:B------:R3:W-:Y:S04]  /*19e80*/  STL.64 [R1+0x9e8], R58 ;  /* 0x0009e83a01007387 */ /* 0x0007e80000100a00 */
[----:B------:R0:W-:Y:S01]  /*19e90*/  STL.64 [R1+0x9e0], R52 ;  /* 0x0009e03401007387 */ /* 0x0001e20000100a00 */
[----:B------:R-:W-:-:S03]  /*19ea0*/  LEA.HI.X.SX32 R39, R129, R3, 0x1, P2 ;  /* 0x0000000381277211 */ /* 0x000fc600010f0eff */
[----:B------:R-:W4:Y:S04]  /*19eb0*/  LDL.LU R158, [R1+0x1a8] ;  /* 0x0001a800019e7983 */ /* 0x000f280000300800 */
[----:B------:R-:W4:Y:S04]  /*19ec0*/  LDL.LU R151, [R1+0x1a4] ;  /* 0x0001a40001977983 */ /* 0x000f280000300800 */
[----:B------:R-:W4:Y:S01]  /*19ed0*/  LDL.LU R129, [R1+0x1a0] ;  /* 0x0001a00001817983 */ /* 0x000f220000300800 */
[----:B------:R-:W-:-:S03]  /*19ee0*/  IMAD.MOV.U32 R132, RZ, RZ, R130 ;  /* 0x000000ffff847224 */ /* 0x000fc600078e0082 */
[----:B------:R-:W4:Y:S01]  /*19ef0*/  LDL.LU R145, [R1+0x180] ;  /* 0x0001800001917983 */ /* 0x000f220000300800 */
[----:B------:R-:W-:-:S03]  /*19f00*/  IMAD.MOV.U32 R251, RZ, RZ, R131 ;  /* 0x000000fffffb7224 */ /* 0x000fc600078e0083 */
[----:B------:R-:W4:Y:S01]  /*19f10*/  LDL.LU R139, [R1+0x178] ;  /* 0x00017800018b7983 */ /* 0x000f220000300800 */
[----:B------:R-:W-:Y:S02]  /*19f20*/  IMAD.MOV.U32 R130, RZ, RZ, R136 ;  /* 0x000000ffff827224 */ /* 0x000fe400078e0088 */
[----:B------:R-:W-:Y:S01]  /*19f30*/  IMAD.MOV.U32 R131, RZ, RZ, R121 ;  /* 0x000000ffff837224 */ /* 0x000fe200078e0079 */
[----:B------:R-:W4:Y:S01]  /*19f40*/  LDL.LU R128, [R1+0x174] ;  /* 0x0001740001807983 */ /* 0x000f220000300800 */
[----:B------:R-:W-:Y:S02]  /*19f50*/  IMAD.MOV.U32 R136, RZ, RZ, R14 ;  /* 0x000000ffff887224 */ /* 0x000fe400078e000e */
[----:B------:R-:W-:Y:S02]  /*19f60*/  IMAD.MOV.U32 R121, RZ, RZ, R15 ;  /* 0x000000ffff797224 */ /* 0x000fe400078e000f */
[----:B------:R-:W-:Y:S02]  /*19f70*/  IMAD.MOV.U32 R14, RZ, RZ, R33 ;  /* 0x000000ffff0e7224 */ /* 0x000fe400078e0021 */
[----:B------:R-:W-:Y:S01]  /*19f80*/  IMAD.MOV.U32 R15, RZ, RZ, R32 ;  /* 0x000000ffff0f7224 */ /* 0x000fe200078e0020 */
[----:B--2---:R-:W-:-:S04]  /*19f90*/  LEA R60, P1, R148, R2, 0x1 ;  /* 0x00000002943c7211 */ /* 0x004fc800078208ff */
[----:B------:R-:W-:Y:S02]  /*19fa0*/  LEA.HI.X.SX32 R61, R148, R3, 0x1, P1 ;  /* 0x00000003943d7211 */ /* 0x000fe400008f0eff */
[----:B---3--:R-:W-:-:S04]  /*19fb0*/  LEA R58, P3, R143, R2, 0x1 ;  /* 0x000000028f3a7211 */ /* 0x008fc800078608ff */
[-C--:B------:R-:W-:Y:S02]  /*19fc0*/  LEA.HI.X.SX32 R59, R143, R3.reuse, 0x1, P3 ;  /* 0x000000038f3b7211 */ /* 0x080fe400018f0eff */
[CC--:B0-----:R-:W-:Y:S01]  /*19fd0*/  LEA R52, P4, R250.reuse, R2.reuse, 0x1 ;  /* 0x00000002fa347211 */ /* 0x0c1fe200078808ff */
[----:B------:R-:W-:Y:S03]  /*19fe0*/  STL.64 [R1+0x9d8], R60 ;  /* 0x0009d83c01007387 */ /* 0x000fe60000100a00 */
[----:B------:R-:W-:Y:S01]  /*19ff0*/  LEA.HI.X.SX32 R53, R250, R3, 0x1, P4 ;  /* 0x00000003fa357211 */ /* 0x000fe200020f0eff */
[----:B------:R4:W-:Y:S01]  /*1a000*/  STL.64 [R1+0x9c8], R58 ;  /* 0x0009c83a01007387 */ /* 0x0009e20000100a00 */
[----:B------:R-:W-:-:S03]  /*1a010*/  LEA R32, P2, R149, R2, 0x1 ;  /* 0x0000000295207211 */ /* 0x000fc600078408ff */
[----:B------:R0:W-:Y:S01]  /*1a020*/  STL.64 [R1+0x9c0], R52 ;  /* 0x0009c03401007387 */ /* 0x0001e20000100a00 */
[----:B------:R-:W-:Y:S01]  /*1a030*/  IMAD.MOV.U32 R250, RZ, RZ, R14 ;  /* 0x000000fffffa7224 */ /* 0x000fe200078e000e */
[-C--:B------:R-:W-:Y:S01]  /*1a040*/  LEA.HI.X.SX32 R33, R149, R3.reuse, 0x1, P2 ;  /* 0x0000000395217211 */ /* 0x080fe200010f0eff */
[----:B------:R-:W-:Y:S01]  /*1a050*/  IMAD.MOV.U32 R14, RZ, RZ, R34 ;  /* 0x000000ffff0e7224 */ /* 0x000fe200078e0022 */
[----:B------:R-:W2:Y:S01]  /*1a060*/  LDL.LU R157, [R1+0x194] ;  /* 0x00019400019d7983 */ /* 0x000ea20000300800 */
[CC--:B----4-:R-:W-:Y:S02]  /*1a070*/  LEA R58, P1, R158.reuse, R2.reuse, 0x1 ;  /* 0x000000029e3a7211 */ /* 0x0d0fe400078208ff */
[CC--:B0-----:R-:W-:Y:S01]  /*1a080*/  LEA R52, P3, R129.reuse, R2.reuse, 0x1 ;  /* 0x0000000281347211 */ /* 0x0c1fe200078608ff */
[----:B------:R-:W-:Y:S01]  /*1a090*/  IMAD.MOV.U32 R149, RZ, RZ, R130 ;  /* 0x000000ffff957224 */ /* 0x000fe200078e0082 */
[-C--:B------:R-:W-:Y:S01]  /*1a0a0*/  LEA.HI.X.SX32 R59, R158, R3.reuse, 0x1, P1 ;  /* 0x000000039e3b7211 */ /* 0x080fe200008f0eff */
[----:B------:R-:W3:Y:S01]  /*1a0b0*/  LDL.LU R144, [R1+0x190] ;  /* 0x0001900001907983 */ /* 0x000ee20000300800 */
[-C--:B------:R-:W-:Y:S01]  /*1a0c0*/  LEA.HI.X.SX32 R53, R129, R3.reuse, 0x1, P3 ;  /* 0x0000000381357211 */ /* 0x080fe200018f0eff */
[----:B------:R-:W-:Y:S01]  /*1a0d0*/  IMAD.MOV.U32 R130, RZ, RZ, R121 ;  /* 0x000000ffff827224 */ /* 0x000fe200078e0079 */
[C---:B------:R-:W-:Y:S01]  /*1a0e0*/  LEA R34, P2, R151.reuse, R2, 0x1 ;  /* 0x0000000297227211 */ /* 0x040fe200078408ff */
[----:B------:R-:W-:Y:S01]  /*1a0f0*/  IMAD.MOV.U32 R121, RZ, RZ, R15 ;  /* 0x000000ffff797224 */ /* 0x000fe200078e000f */
[----:B------:R-:W-:Y:S01]  /*1a100*/  STL.64 [R1+0x9b0], R58 ;  /* 0x0009b03a01007387 */ /* 0x000fe20000100a00 */
[----:B------:R-:W-:Y:S01]  /*1a110*/  IMAD.MOV.U32 R15, RZ, RZ, R35 ;  /* 0x000000ffff0f7224 */ /* 0x000fe200078e0023 */
[----:B------:R-:W-:-:S02]  /*1a120*/  LEA.HI.X.SX32 R35, R151, R3, 0x1, P2 ;  /* 0x0000000397237211 */ /* 0x000fc400010f0eff */
[----:B------:R0:W-:Y:S04]  /*1a130*/  STL.64 [R1+0x9a0], R52 ;  /* 0x0009a03401007387 */ /* 0x0001e80000100a00 */
[----:B------:R-:W4:Y:S01]  /*1a140*/  LDL.LU R151, [R1+0x184] ;  /* 0x0001840001977983 */ /* 0x000f220000300800 */
[----:B------:R-:W-:Y:S02]  /*1a150*/  IMAD.MOV.U32 R148, RZ, RZ, R251 ;  /* 0x000000ffff947224 */ /* 0x000fe400078e00fb */
[----:B------:R-:W-:Y:S02]  /*1a160*/  IMAD.MOV.U32 R251, RZ, RZ, R113 ;  /* 0x000000fffffb7224 */ /* 0x000fe400078e0071 */
[----:B------:R-:W-:Y:S01]  /*1a170*/  IMAD.MOV.U32 R113, RZ, RZ, R28 ;  /* 0x000000ffff717224 */ /* 0x000fe200078e001c */
[----:B------:R-:W-:Y:S01]  /*1a180*/  LEA R28, P4, R30, R2, 0x1 ;  /* 0x000000021e1c7211 */ /* 0x000fe200078808ff */
[----:B------:R-:W-:-:S02]  /*1a190*/  IMAD.MOV.U32 R143, RZ, RZ, R131 ;  /* 0x000000ffff8f7224 */ /* 0x000fc400078e0083 */
[----:B------:R-:W-:Y:S02]  /*1a1a0*/  IMAD.MOV.U32 R131, RZ, RZ, R136 ;  /* 0x000000ffff837224 */ /* 0x000fe400078e0088 */
[----:B------:R-:W-:Y:S01]  /*1a1b0*/  IMAD.MOV.U32 R136, RZ, RZ, R29 ;  /* 0x000000ffff887224 */ /* 0x000fe200078e001d */
[----:B------:R-:W-:Y:S01]  /*1a1c0*/  LEA.HI.X.SX32 R29, R30, R3, 0x1, P4 ;  /* 0x000000031e1d7211 */ /* 0x000fe200020f0eff */
[----:B------:R-:W-:Y:S02]  /*1a1d0*/  IMAD.MOV.U32 R129, RZ, RZ, R148 ;  /* 0x000000ffff817224 */ /* 0x000fe400078e0094 */
[----:B------:R-:W-:Y:S01]  /*1a1e0*/  IMAD.MOV.U32 R148, RZ, RZ, R149 ;  /* 0x000000ffff947224 */ /* 0x000fe200078e0095 */
[-C--:B------:R-:W-:Y:S01]  /*1a1f0*/  LEA R30, P4, R150, R2.reuse, 0x1 ;  /* 0x00000002961e7211 */ /* 0x080fe200078808ff */
[----:B------:R-:W-:Y:S01]  /*1a200*/  IMAD.MOV.U32 R149, RZ, RZ, R143 ;  /* 0x000000ffff957224 */ /* 0x000fe200078e008f */
[----:B0-----:R-:W-:Y:S01]  /*1a210*/  LEA R52, P3, R159, R2, 0x1 ;  /* 0x000000029f347211 */ /* 0x001fe200078608ff */
[----:B------:R-:W-:Y:S01]  /*1a220*/  IMAD.MOV.U32 R143, RZ, RZ, R250 ;  /* 0x000000ffff8f7224 */ /* 0x000fe200078e00fa */
[----:B------:R3:W-:Y:S01]  /*1a230*/  STL.64 [R1+0x998], R28 ;  /* 0x0009981c01007387 */ /* 0x0007e20000100a00 */
[----:B------:R-:W-:-:S02]  /*1a240*/  IMAD.MOV.U32 R250, RZ, RZ, R251 ;  /* 0x000000fffffa7224 */ /* 0x000fc400078e00fb */
[----:B------:R-:W-:Y:S02]  /*1a250*/  IMAD.MOV.U32 R251, RZ, RZ, R113 ;  /* 0x000000fffffb7224 */ /* 0x000fe400078e0071 */
[----:B------:R-:W-:Y:S01]  /*1a260*/  IMAD.MOV.U32 R113, RZ, RZ, R31 ;  /* 0x000000ffff717224 */ /* 0x000fe200078e001f */
[-C--:B------:R-:W-:Y:S02]  /*1a270*/  LEA.HI.X.SX32 R31, R150, R3.reuse, 0x1, P4 ;  /* 0x00000003961f7211 */ /* 0x080fe400020f0eff */
[----:B------:R-:W-:Y:S02]  /*1a280*/  LEA.HI.X.SX32 R53, R159, R3, 0x1, P3 ;  /* 0x000000039f357211 */ /* 0x000fe400018f0eff */
[----:B--2---:R-:W-:-:S04]  /*1a290*/  LEA R58, P1, R157, R2, 0x1 ;  /* 0x000000029d3a7211 */ /* 0x004fc800078208ff */
[----:B------:R-:W-:-:S05]  /*1a2a0*/  LEA.HI.X.SX32 R59, R157, R3, 0x1, P1 ;  /* 0x000000039d3b7211 */ /* 0x000fca00008f0eff */
[----:B------:R0:W-:Y:S01]  /*1a2b0*/  STL.64 [R1+0x990], R58 ;  /* 0x0009903a01007387 */ /* 0x0001e20000100a00 */
[----:B---3--:R-:W-:-:S03]  /*1a2c0*/  LEA R28, P2, R144, R2, 0x1 ;  /* 0x00000002901c7211 */ /* 0x008fc600078408ff */
[----:B------:R-:W2:Y:S01]  /*1a2d0*/  LDL.LU R158, [R1+0x158] ;  /* 0x00015800019e7983 */ /* 0x000ea20000300800 */
[----:B------:R-:W-:-:S03]  /*1a2e0*/  LEA.HI.X.SX32 R29, R144, R3, 0x1, P2 ;  /* 0x00000003901d7211 */ /* 0x000fc600010f0eff */
[----:B------:R-:W3:Y:S04]  /*1a2f0*/  LDL.LU R157, [R1+0x154] ;  /* 0x00015400019d7983 */ /* 0x000ee80000300800 */
[----:B------:R-:W2:Y:S01]  /*1a300*/  LDL.LU R144, [R1+0x150] ;  /* 0x0001500001907983 */ /* 0x000ea20000300800 */
[----:B----4-:R-:W-:-:S03]  /*1a310*/  LEA R60, P1, R151, R2, 0x1 ;  /* 0x00000002973c7211 */ /* 0x010fc600078208ff */
[----:B------:R-:W-:Y:S01]  /*1a320*/  STL.64 [R1+0x978], R30 ;  /* 0x0009781e01007387 */ /* 0x000fe20000100a00 */
[----:B------:R-:W-:-:S03]  /*1a330*/  LEA.HI.X.SX32 R61, R151, R3, 0x1, P1 ;  /* 0x00000003973d7211 */ /* 0x000fc600008f0eff */
[----:B------:R1:W-:Y:S01]  /*1a340*/  STL.64 [R1+0x980], R52 ;  /* 0x0009803401007387 */ /* 0x0003e20000100a00 */
[----:B0-----:R-:W-:-:S03]  /*1a350*/  LEA R58, P3, R139, R2, 0x1 ;  /* 0x000000028b3a7211 */ /* 0x001fc600078608ff */
[----:B------:R0:W-:Y:S01]  /*1a360*/  STL.64 [R1+0x970], R60 ;  /* 0x0009703c01007387 */ /* 0x0001e20000100a00 */
[----:B------:R-:W-:-:S03]  /*1a370*/  LEA.HI.X.SX32 R59, R139, R3, 0x1, P3 ;  /* 0x000000038b3b7211 */ /* 0x000fc600018f0eff */
[----:B------:R-:W4:Y:S01]  /*1a380*/  LDL.LU R152, [R1+0x148] ;  /* 0x0001480001987983 */ /* 0x000f220000300800 */
[----:B-1----:R-:W-:-:S03]  /*1a390*/  LEA R52, P4, R128, R2, 0x1 ;  /* 0x0000000280347211 */ /* 0x002fc600078808ff */
[----:B------:R-:W4:Y:S01]  /*1a3a0*/  LDL.LU R150, [R1+0x140] ;  /* 0x0001400001967983 */ /* 0x000f220000300800 */
[----:B------:R-:W-:-:S03]  /*1a3b0*/  LEA R30, P2, R145, R2, 0x1 ;  /* 0x00000002911e7211 */ /* 0x000fc600078408ff */
[----:B------:R-:W4:Y:S01]  /*1a3c0*/  LDL.LU R151, [R1+0x13c] ;  /* 0x00013c0001977983 */ /* 0x000f220000300800 */
[----:B------:R-:W-:-:S03]  /*1a3d0*/  LEA.HI.X.SX32 R53, R128, R3, 0x1, P4 ;  /* 0x0000000380357211 */ /* 0x000fc600020f0eff */
[----:B------:R-:W0:Y:S01]  /*1a3e0*/  LDL.LU R165, [R1+0x170] ;  /* 0x0001700001a57983 */ /* 0x000e220000300800 */
[----:B------:R-:W-:-:S03]  /*1a3f0*/  LEA.HI.X.SX32 R31, R145, R3, 0x1, P2 ;  /* 0x00000003911f7211 */ /* 0x000fc600010f0eff */
[----:B------:R-:W3:Y:S04]  /*1a400*/  LDL.LU R160, [R1+0x16c] ;  /* 0x00016c0001a07983 */ /* 0x000ee80000300800 */
[----:B------:R1:W-:Y:S04]  /*1a410*/  STL.64 [R1+0x960], R58 ;  /* 0x0009603a01007387 */ /* 0x0003e80000100a00 */
[----:B------:R-:W1:Y:S04]  /*1a420*/  LDL.LU R161, [R1+0x168] ;  /* 0x0001680001a17983 */ /* 0x000e680000300800 */
[----:B------:R1:W-:Y:S04]  /*1a430*/  STL.64 [R1+0x958], R52 ;  /* 0x0009583401007387 */ /* 0x0003e80000100a00 */
[----:B------:R-:W2:Y:S04]  /*1a440*/  LDL.LU R145, [R1+0x164] ;  /* 0x0001640001917983 */ /* 0x000ea80000300800 */
[----:B------:R-:W4:Y:S04]  /*1a450*/  LDL.LU R153, [R1+0x130] ;  /* 0x0001300001997983 */ /* 0x000f280000300800 */
[----:B------:R-:W4:Y:S04]  /*1a460*/  LDL.LU R159, [R1+0x12c] ;  /* 0x00012c00019f7983 */ /* 0x000f280000300800 */
[----:B------:R-:W4:Y:S01]  /*1a470*/  LDL.LU R164, [R1+0x15c] ;  /* 0x00015c0001a47983 */ /* 0x000f220000300800 */
        /* <DEDUP_REMOVED lines=10> */
[----:B0-----:R-:W-:-:S04]  /*1a520*/  LEA R60, P1, R165, R2, 0x1 ;  /* 0x00000002a53c7211 */ /* 0x001fc800078208ff */
[----:B------:R-:W-:Y:S02]  /*1a530*/  LEA.HI.X.SX32 R61, R165, R3, 0x1, P1 ;  /* 0x00000003a53d7211 */ /* 0x000fe400008f0eff */
[----:B---3--:R-:W-:-:S03]  /*1a540*/  LEA R24, P2, R160, R2, 0x1 ;  /* 0x00000002a0187211 */ /* 0x008fc600078408ff */
[----:B------:R4:W-:Y:S01]  /*1a550*/  STL.64 [R1+0x950], R60 ;  /* 0x0009503c01007387 */ /* 0x0009e20000100a00 */
[----:B-1----:R-:W-:-:S04]  /*1a560*/  LEA R58, P3, R161, R2, 0x1 ;  /* 0x00000002a13a7211 */ /* 0x002fc800078608ff */
[----:B------:R-:W-:Y:S02]  /*1a570*/  LEA.HI.X.SX32 R59, R161, R3, 0x1, P3 ;  /* 0x00000003a13b7211 */ /* 0x000fe400018f0eff */
[----:B--2---:R-:W-:-:S04]  /*1a580*/  LEA R52, P4, R145, R2, 0x1 ;  /* 0x0000000291347211 */ /* 0x004fc800078808ff */
[-C--:B------:R-:W-:Y:S01]  /*1a590*/  LEA.HI.X.SX32 R53, R145, R3.reuse, 0x1, P4 ;  /* 0x0000000391357211 */ /* 0x080fe200020f0eff */
[----:B------:R0:W-:Y:S01]  /*1a5a0*/  STL.64 [R1+0x940], R58 ;  /* 0x0009403a01007387 */ /* 0x0001e20000100a00 */
[-C--:B------:R-:W-:Y:S02]  /*1a5b0*/  LEA.HI.X.SX32 R25, R160, R3.reuse, 0x1, P2 ;  /* 0x00000003a0197211 */ /* 0x080fe400010f0eff */
[C---:B----4-:R-:W-:Y:S01]  /*1a5c0*/  LEA R60, P1, R164.reuse, R2, 0x1 ;  /* 0x00000002a43c7211 */ /* 0x050fe200078208ff */
[----:B------:R1:W-:Y:S03]  /*1a5d0*/  STL.64 [R1+0x938], R52 ;  /* 0x0009383401007387 */ /* 0x0003e60000100a00 */
[----:B------:R-:W-:Y:S01]  /*1a5e0*/  LEA.HI.X.SX32 R61, R164, R3, 0x1, P1 ;  /* 0x00000003a43d7211 */ /* 0x000fe200008f0eff */
[----:B------:R-:W2:Y:S04]  /*1a5f0*/  LDL.LU R160, [R1+0x120] ;  /* 0x0001200001a07983 */ /* 0x000ea80000300800 */
[----:B------:R-:W3:Y:S04]  /*1a600*/  LDL.LU R161, [R1+0x11c] ;  /* 0x00011c0001a17983 */ /* 0x000ee80000300800 */
[----:B------:R4:W-:Y:S04]  /*1a610*/  STL.64 [R1+0x928], R60 ;  /* 0x0009283c01007387 */ /* 0x0009e80000100a00 */
[----:B------:R-:W4:Y:S01]  /*1a620*/  LDL.LU R164, [R1+0x14c] ;  /* 0x00014c0001a47983 */ /* 0x000f220000300800 */
[----:B------:R-:W-:-:S02]  /*1a630*/  IMAD.MOV.U32 R165, RZ, RZ, R139 ;  /* 0x000000ffffa57224 */ /* 0x000fc400078e008b */
[----:B------:R-:W-:Y:S01]  /*1a640*/  IMAD.MOV.U32 R139, RZ, RZ, R129 ;  /* 0x000000ffff8b7224 */ /* 0x000fe200078e0081 */
[CC--:B0-----:R-:W-:Y:S01]  /*1a650*/  LEA R58, P3, R157.reuse, R2.reuse, 0x1 ;  /* 0x000000029d3a7211 */ /* 0x0c1fe200078608ff */
[----:B------:R-:W-:Y:S02]  /*1a660*/  IMAD.MOV.U32 R129, RZ, RZ, R149 ;  /* 0x000000ffff817224 */ /* 0x000fe400078e0095 */
[----:B------:R-:W-:Y:S01]  /*1a670*/  IMAD.MOV.U32 R149, RZ, RZ, R250 ;  /* 0x000000ffff957224 */ /* 0x000fe200078e00fa */
[----:B-1----:R-:W-:Y:S01]  /*1a680*/  LEA R52, P4, R144, R2, 0x1 ;  /* 0x0000000290347211 */ /* 0x002fe200078808ff */
[----:B------:R-:W-:Y:S02]  /*1a690*/  IMAD.MOV.U32 R250, RZ, RZ, R132 ;  /* 0x000000fffffa7224 */ /* 0x000fe400078e0084 */
[----:B------:R-:W-:Y:S02]  /*1a6a0*/  IMAD.MOV.U32 R145, RZ, RZ, R128 ;  /* 0x000000ffff917224 */ /* 0x000fe400078e0080 */
[----:B------:R-:W-:Y:S01]  /*1a6b0*/  IMAD.MOV.U32 R132, RZ, RZ, R248 ;  /* 0x000000ffff847224 */ /* 0x000fe200078e00f8 */
[----:B------:R-:W-:Y:S01]  /*1a6c0*/  LEA.HI.X.SX32 R59, R157, R3, 0x1, P3 ;  /* 0x000000039d3b7211 */ /* 0x000fe200018f0eff */
[----:B------:R-:W-:-:S02]  /*1a6d0*/  IMAD.MOV.U32 R128, RZ, RZ, R148 ;  /* 0x000000ffff807224 */ /* 0x000fc400078e0094 */
[----:B------:R-:W-:Y:S02]  /*1a6e0*/  IMAD.MOV.U32 R248, RZ, RZ, R120 ;  /* 0x000000fffff87224 */ /* 0x000fe400078e0078 */
[----:B------:R-:W-:Y:S02]  /*1a6f0*/  IMAD.MOV.U32 R148, RZ, RZ, R143 ;  /* 0x000000ffff947224 */ /* 0x000fe400078e008f */
[----:B------:R-:W-:Y:S01]  /*1a700*/  IMAD.MOV.U32 R120, RZ, RZ, R26 ;  /* 0x000000ffff787224 */ /* 0x000fe200078e001a */
[----:B------:R-:W-:Y:S01]  /*1a710*/  LEA R26, P2, R158, R2, 0x1 ;  /* 0x000000029e1a7211 */ /* 0x000fe200078408ff */
[----:B------:R-:W-:Y:S01]  /*1a720*/  IMAD.MOV.U32 R143, RZ, RZ, R251 ;  /* 0x000000ffff8f7224 */ /* 0x000fe200078e00fb */
[-C--:B------:R-:W-:Y:S01]  /*1a730*/  LEA.HI.X.SX32 R53, R144, R3.reuse, 0x1, P4 ;  /* 0x0000000390357211 */ /* 0x080fe200020f0eff */
[----:B------:R-:W-:Y:S02]  /*1a740*/  IMAD.MOV.U32 R251, RZ, RZ, R133 ;  /* 0x000000fffffb7224 */ /* 0x000fe400078e0085 */
[----:B------:R-:W-:Y:S01]  /*1a750*/  IMAD.MOV.U32 R133, RZ, RZ, R123 ;  /* 0x000000ffff857224 */ /* 0x000fe200078e007b */
[----:B------:R0:W-:Y:S01]  /*1a760*/  STL.64 [R1+0x918], R58 ;  /* 0x0009183a01007387 */ /* 0x0001e20000100a00 */
[----:B------:R-:W-:Y:S01]  /*1a770*/  IMAD.MOV.U32 R123, RZ, RZ, R27 ;  /* 0x000000ffff7b7224 */ /* 0x000fe200078e001b */
[----:B------:R-:W-:-:S02]  /*1a780*/  LEA.HI.X.SX32 R27, R158, R3, 0x1, P2 ;  /* 0x000000039e1b7211 */ /* 0x000fc400010f0eff */
[----:B------:R-:W2:Y:S04]  /*1a790*/  LDL.LU R158, [R1+0x114] ;  /* 0x00011400019e7983 */ /* 0x000ea80000300800 */
[----:B------:R1:W-:Y:S01]  /*1a7a0*/  STL.64 [R1+0x910], R52 ;  /* 0x0009103401007387 */ /* 0x0003e20000100a00 */
[----:B----4-:R-:W-:-:S04]  /*1a7b0*/  LEA R60, P1, R164, R2, 0x1 ;  /* 0x00000002a43c7211 */ /* 0x010fc800078208ff */
[----:B------:R-:W-:-:S05]  /*1a7c0*/  LEA.HI.X.SX32 R61, R164, R3, 0x1, P1 ;  /* 0x00000003a43d7211 */ /* 0x000fca00008f0eff */
[----:B------:R4:W-:Y:S04]  /*1a7d0*/  STL.64 [R1+0x900], R60 ;  /* 0x0009003c01007387 */ /* 0x0009e80000100a00 */
[----:B------:R-:W4:Y:S01]  /*1a7e0*/  LDL.LU R164, [R1+0x138] ;  /* 0x0001380001a47983 */ /* 0x000f220000300800 */
[----:B------:R-:W-:Y:S02]  /*1a7f0*/  IMAD.MOV.U32 R144, RZ, RZ, R145 ;  /* 0x000000ffff907224 */ /* 0x000fe400078e0091 */
[----:B------:R-:W-:Y:S02]  /*1a800*/  IMAD.MOV.U32 R145, RZ, RZ, R128 ;  /* 0x000000ffff917224 */ /* 0x000fe400078e0080 */
[----:B------:R-:W-:Y:S01]  /*1a810*/  IMAD.MOV.U32 R128, RZ, RZ, R148 ;  /* 0x000000ffff807224 */ /* 0x000fe200078e0094 */
[----:B0-----:R-:W-:Y:S01]  /*1a820*/  LEA R58, P3, R150, R2, 0x1 ;  /* 0x00000002963a7211 */ /* 0x001fe200078608ff */
[----:B------:R-:W-:-:S02]  /*1a830*/  IMAD.MOV.U32 R157, RZ, RZ, R139 ;  /* 0x000000ffff9d7224 */ /* 0x000fc400078e008b */
[----:B------:R-:W-:Y:S01]  /*1a840*/  IMAD.MOV.U32 R148, RZ, RZ, R143 ;  /* 0x000000ffff947224 */ /* 0x000fe200078e008f */
[----:B-1----:R-:W-:Y:S01]  /*1a850*/  LEA R52, P4, R151, R2, 0x1 ;  /* 0x0000000297347211 */ /* 0x002fe200078808ff */
[----:B------:R-:W-:Y:S02]  /*1a860*/  IMAD.MOV.U32 R139, RZ, RZ, R129 ;  /* 0x000000ffff8b7224 */ /* 0x000fe400078e0081 */
[----:B------:R-:W-:Y:S02]  /*1a870*/  IMAD.MOV.U32 R143, RZ, RZ, R251 ;  /* 0x000000ffff8f7224 */ /* 0x000fe400078e00fb */
[----:B------:R-:W-:Y:S02]  /*1a880*/  IMAD.MOV.U32 R129, RZ, RZ, R149 ;  /* 0x000000ffff817224 */ /* 0x000fe400078e0095 */
[----:B------:R-:W-:Y:S02]  /*1a890*/  IMAD.MOV.U32 R251, RZ, RZ, R133 ;  /* 0x000000fffffb7224 */ /* 0x000fe400078e0085 */
[----:B------:R-:W-:-:S02]  /*1a8a0*/  IMAD.MOV.U32 R149, RZ, RZ, R250 ;  /* 0x000000ffff957224 */ /* 0x000fc400078e00fa */
[----:B------:R-:W-:Y:S01]  /*1a8b0*/  IMAD.MOV.U32 R133, RZ, RZ, R20 ;  /* 0x000000ffff857224 */ /* 0x000fe200078e0014 */
[-C--:B------:R-:W-:Y:S01]  /*1a8c0*/  LEA R20, P2, R152, R2.reuse, 0x1 ;  /* 0x0000000298147211 */ /* 0x080fe200078408ff */
[----:B------:R-:W-:Y:S01]  /*1a8d0*/  IMAD.MOV.U32 R250, RZ, RZ, R132 ;  /* 0x000000fffffa7224 */ /* 0x000fe200078e0084 */
[-C--:B------:R-:W-:Y:S01]  /*1a8e0*/  LEA.HI.X.SX32 R59, R150, R3.reuse, 0x1, P3 ;  /* 0x00000003963b7211 */ /* 0x080fe200018f0eff */
[----:B------:R-:W-:Y:S01]  /*1a8f0*/  IMAD.MOV.U32 R132, RZ, RZ, R248 ;  /* 0x000000ffff847224 */ /* 0x000fe200078e00f8 */
[-C--:B------:R-:W-:Y:S01]  /*1a900*/  LEA.HI.X.SX32 R53, R151, R3.reuse, 0x1, P4 ;  /* 0x0000000397357211 */ /* 0x080fe200020f0eff */
[----:B------:R-:W-:Y:S02]  /*1a910*/  IMAD.MOV.U32 R248, RZ, RZ, R123 ;  /* 0x000000fffff87224 */ /* 0x000fe400078e007b */
[----:B------:R-:W-:Y:S01]  /*1a920*/  IMAD.MOV.U32 R123, RZ, RZ, R21 ;  /* 0x000000ffff7b7224 */ /* 0x000fe200078e0015 */
[----:B------:R-:W-:Y:S02]  /*1a930*/  LEA.HI.X.SX32 R21, R152, R3, 0x1, P2 ;  /* 0x0000000398157211 */ /* 0x000fe400010f0eff */
[----:B------:R-:W2:Y:S04]  /*1a940*/  LDL.LU R152, [R1+0x134] ;  /* 0x0001340001987983 */ /* 0x000ea80000300800 */
[----:B------:R0:W-:Y:S04]  /*1a950*/  STL.64 [R1+0x8f0], R58 ;  /* 0x0008f03a01007387 */ /* 0x0001e80000100a00 */
[----:B------:R1:W-:Y:S01]  /*1a960*/  STL.64 [R1+0x8e8], R52 ;  /* 0x0008e83401007387 */ /* 0x0003e20000100a00 */
[----:B----4-:R-:W-:-:S04]  /*1a970*/  LEA R60, P1, R164, R2, 0x1 ;  /* 0x00000002a43c7211 */ /* 0x010fc800078208ff */
[----:B------:R-:W-:-:S05]  /*1a980*/  LEA.HI.X.SX32 R61, R164, R3, 0x1, P1 ;  /* 0x00000003a43d7211 */ /* 0x000fca00008f0eff */
[----:B------:R-:W-:Y:S04]  /*1a990*/  STL.64 [R1+0x8e0], R60 ;  /* 0x0008e03c01007387 */ /* 0x000fe80000100a00 */
[----:B------:R-:W4:Y:S01]  /*1a9a0*/  LDL.LU R164, [R1+0x128] ;  /* 0x0001280001a47983 */ /* 0x000f220000300800 */
[-C--:B0-----:R-:W-:Y:S02]  /*1a9b0*/  LEA R58, P3, R153, R2.reuse, 0x1 ;  /* 0x00000002993a7211 */ /* 0x081fe400078608ff */
[----:B-1----:R-:W-:Y:S01]  /*1a9c0*/  LEA R52, P4, R159, R2, 0x1 ;  /* 0x000000029f347211 */ /* 0x002fe200078808ff */
[----:B------:R-:W-:Y:S01]  /*1a9d0*/  IMAD.MOV.U32 R150, RZ, RZ, R145 ;  /* 0x000000ffff967224 */ /* 0x000fe200078e0091 */
[-C--:B------:R-:W-:Y:S01]  /*1a9e0*/  LEA.HI.X.SX32 R59, R153, R3.reuse, 0x1, P3 ;  /* 0x00000003993b7211 */ /* 0x080fe200018f0eff */
[----:B------:R-:W-:Y:S01]  /*1a9f0*/  IMAD.MOV.U32 R151, RZ, RZ, R139 ;  /* 0x000000ffff977224 */ /* 0x000fe200078e008b */
[----:B------:R-:W-:Y:S01]  /*1aa00*/  LEA.HI.X.SX32 R53, R159, R3, 0x1, P4 ;  /* 0x000000039f357211 */ /* 0x000fe200020f0eff */
[----:B------:R-:W-:-:S02]  /*1aa10*/  IMAD.MOV.U32 R145, RZ, RZ, R128 ;  /* 0x000000ffff917224 */ /* 0x000fc400078e0080 */
[----:B------:R-:W-:Y:S02]  /*1aa20*/  IMAD.MOV.U32 R139, RZ, RZ, R129 ;  /* 0x000000ffff8b7224 */ /* 0x000fe400078e0081 */
[----:B------:R-:W-:Y:S02]  /*1aa30*/  IMAD.MOV.U32 R128, RZ, RZ, R148 ;  /* 0x000000ffff807224 */ /* 0x000fe400078e0094 */
[----:B------:R-:W-:Y:S02]  /*1aa40*/  IMAD.MOV.U32 R129, RZ, RZ, R149 ;  /* 0x000000ffff817224 */ /* 0x000fe400078e0095 */
[----:B------:R-:W-:Y:S01]  /*1aa50*/  IMAD.MOV.U32 R148, RZ, RZ, R143 ;  /* 0x000000ffff947224 */ /* 0x000fe200078e008f */
[----:B------:R-:W-:Y:S01]  /*1aa60*/  STL.64 [R1+0x8d0], R58 ;  /* 0x0008d03a01007387 */ /* 0x000fe20000100a00 */
[----:B------:R-:W-:Y:S02]  /*1aa70*/  IMAD.MOV.U32 R149, RZ, RZ, R250 ;  /* 0x000000ffff957224 */ /* 0x000fe400078e00fa */
[----:B------:R-:W-:-:S02]  /*1aa80*/  IMAD.MOV.U32 R143, RZ, RZ, R251 ;  /* 0x000000ffff8f7224 */ /* 0x000fc400078e00fb */
[----:B------:R-:W-:Y:S01]  /*1aa90*/  IMAD.MOV.U32 R153, RZ, RZ, R150 ;  /* 0x000000ffff997224 */ /* 0x000fe200078e0096 */
[----:B------:R3:W-:Y:S01]  /*1aaa0*/  STL.64 [R1+0x8c8], R52 ;  /* 0x0008c83401007387 */ /* 0x0007e20000100a00 */
[----:B------:R-:W-:Y:S02]  /*1aab0*/  IMAD.MOV.U32 R250, RZ, RZ, R132 ;  /* 0x000000fffffa7224 */ /* 0x000fe400078e0084 */
[----:B------:R-:W-:Y:S02]  /*1aac0*/  IMAD.MOV.U32 R251, RZ, RZ, R23 ;  /* 0x000000fffffb7224 */ /* 0x000fe400078e0017 */
[----:B------:R-:W-:Y:S02]  /*1aad0*/  IMAD.MOV.U32 R159, RZ, RZ, R151 ;  /* 0x000000ffff9f7224 */ /* 0x000fe400078e0097 */
[----:B------:R-:W-:Y:S02]  /*1aae0*/  IMAD.MOV.U32 R150, RZ, RZ, R145 ;  /* 0x000000ffff967224 */ /* 0x000fe400078e0091 */
[----:B------:R-:W-:-:S02]  /*1aaf0*/  IMAD.MOV.U32 R132, RZ, RZ, R22 ;  /* 0x000000ffff847224 */ /* 0x000fc400078e0016 */
[----:B------:R-:W-:Y:S01]  /*1ab00*/  IMAD.MOV.U32 R151, RZ, RZ, R139 ;  /* 0x000000ffff977224 */ /* 0x000fe200078e008b */
[-C--:B---3--:R-:W-:Y:S01]  /*1ab10*/  LEA R52, P4, R161, R2.reuse, 0x1 ;  /* 0x00000002a1347211 */ /* 0x088fe200078808ff */
[----:B------:R-:W-:Y:S01]  /*1ab20*/  IMAD.MOV.U32 R145, RZ, RZ, R128 ;  /* 0x000000ffff917224 */ /* 0x000fe200078e0080 */
[----:B--2---:R-:W-:Y:S01]  /*1ab30*/  LEA R22, P2, R152, R2, 0x1 ;  /* 0x0000000298167211 */ /* 0x004fe200078408ff */
[----:B------:R-:W-:Y:S02]  /*1ab40*/  IMAD.MOV.U32 R139, RZ, RZ, R129 ;  /* 0x000000ffff8b7224 */ /* 0x000fe400078e0081 */
[----:B------:R-:W-:Y:S02]  /*1ab50*/  IMAD.MOV.U32 R128, RZ, RZ, R148 ;  /* 0x000000ffff807224 */ /* 0x000fe400078e0094 */
[----:B------:R-:W-:Y:S02]  /*1ab60*/  IMAD.MOV.U32 R129, RZ, RZ, R149 ;  /* 0x000000ffff817224 */ /* 0x000fe400078e0095 */
[----:B------:R-:W-:-:S02]  /*1ab70*/  IMAD.MOV.U32 R148, RZ, RZ, R143 ;  /* 0x000000ffff947224 */ /* 0x000fc400078e008f */
[----:B------:R-:W-:Y:S02]  /*1ab80*/  IMAD.MOV.U32 R149, RZ, RZ, R250 ;  /* 0x000000ffff957224 */ /* 0x000fe400078e00fa */
[----:B------:R-:W-:Y:S01]  /*1ab90*/  IMAD.MOV.U32 R143, RZ, RZ, R251 ;  /* 0x000000ffff8f7224 */ /* 0x000fe200078e00fb */
[-C--:B------:R-:W-:Y:S01]  /*1aba0*/  LEA.HI.X.SX32 R53, R161, R3.reuse, 0x1, P4 ;  /* 0x00000003a1357211 */ /* 0x080fe200020f0eff */
[----:B------:R-:W-:Y:S01]  /*1abb0*/  IMAD.MOV.U32 R250, RZ, RZ, R132 ;  /* 0x000000fffffa7224 */ /* 0x000fe200078e0084 */
[----:B------:R-:W-:Y:S01]  /*1abc0*/  LEA.HI.X.SX32 R23, R152, R3, 0x1, P2 ;  /* 0x0000000398177211 */ /* 0x000fe200010f0eff */
[----:B------:R-:W-:Y:S01]  /*1abd0*/  IMAD.MOV.U32 R132, RZ, RZ, R131 ;  /* 0x000000ffff847224 */ /* 0x000fe200078e0083 */
[-C--:B------:R-:W-:Y:S01]  /*1abe0*/  LEA R58, P3, R160, R2.reuse, 0x1 ;  /* 0x00000002a03a7211 */ /* 0x080fe200078608ff */
[----:B------:R-:W-:Y:S01]  /*1abf0*/  IMAD.MOV.U32 R251, RZ, RZ, R130 ;  /* 0x000000fffffb7224 */ /* 0x000fe200078e0082 */
[----:B------:R-:W2:Y:S01]  /*1ac00*/  LDL.LU R152, [R1+0xf0] ;  /* 0x0000f00001987983 */ /* 0x000ea20000300800 */
[----:B------:R-:W-:Y:S01]  /*1ac10*/  IMAD.MOV.U32 R131, RZ, RZ, R16 ;  /* 0x000000ffff837224 */ /* 0x000fe200078e0010 */
[----:B------:R-:W-:Y:S01]  /*1ac20*/  LEA R16, P2, R165, R2, 0x1 ;  /* 0x00000002a5107211 */ /* 0x000fe200078408ff */
[----:B------:R-:W-:-:S02]  /*1ac30*/  IMAD.MOV.U32 R161, RZ, RZ, R128 ;  /* 0x000000ffffa17224 */ /* 0x000fc400078e0080 */
[----:B------:R-:W-:Y:S02]  /*1ac40*/  IMAD.MOV.U32 R130, RZ, RZ, R17 ;  /* 0x000000ffff827224 */ /* 0x000fe400078e0011 */
[----:B------:R-:W-:Y:S02]  /*1ac50*/  IMAD.MOV.U32 R128, RZ, RZ, R143 ;  /* 0x000000ffff807224 */ /* 0x000fe400078e008f */
[----:B------:R-:W-:Y:S01]  /*1ac60*/  IMAD.MOV.U32 R143, RZ, RZ, R14 ;  /* 0x000000ffff8f7224 */ /* 0x000fe200078e000e */
[-C--:B------:R-:W-:Y:S02]  /*1ac70*/  LEA.HI.X.SX32 R59, R160, R3.reuse, 0x1, P3 ;  /* 0x00000003a03b7211 */ /* 0x080fe400018f0eff */
[----:B------:R-:W-:Y:S01]  /*1ac80*/  LEA.HI.X.SX32 R17, R165, R3, 0x1, P2 ;  /* 0x00000003a5117211 */ /* 0x000fe200010f0eff */
[----:B------:R-:W-:Y:S02]  /*1ac90*/  IMAD.MOV.U32 R165, RZ, RZ, R139 ;  /* 0x000000ffffa57224 */ /* 0x000fe400078e008b */
[----:B------:R-:W-:-:S02]  /*1aca0*/  IMAD.MOV.U32 R139, RZ, RZ, R149 ;  /* 0x000000ffff8b7224 */ /* 0x000fc400078e0095 */
[----:B------:R-:W-:Y:S02]  /*1acb0*/  IMAD.MOV.U32 R160, RZ, RZ, R150 ;  /* 0x000000ffffa07224 */ /* 0x000fe400078e0096 */
[----:B------:R-:W-:Y:S02]  /*1acc0*/  IMAD.MOV.U32 R149, RZ, RZ, R136 ;  /* 0x000000ffff957224 */ /* 0x000fe400078e0088 */
[----:B------:R-:W-:Y:S02]  /*1acd0*/  IMAD.MOV.U32 R150, RZ, RZ, R145 ;  /* 0x000000ffff967224 */ /* 0x000fe400078e0091 */
[----:B------:R-:W-:Y:S01]  /*1ace0*/  IMAD.MOV.U32 R136, RZ, RZ, R18 ;  /* 0x000000ffff887224 */ /* 0x000fe200078e0012 */
[----:B------:R-:W-:Y:S01]  /*1acf0*/  LEA R18, P2, R158, R2, 0x1 ;  /* 0x000000029e127211 */ /* 0x000fe200078408ff */
[----:B------:R-:W-:Y:S02]  /*1ad00*/  IMAD.MOV.U32 R145, RZ, RZ, R148 ;  /* 0x000000ffff917224 */ /* 0x000fe400078e0094 */
[----:B------:R-:W-:-:S02]  /*1ad10*/  IMAD.MOV.U32 R148, RZ, RZ, R132 ;  /* 0x000000ffff947224 */ /* 0x000fc400078e0084 */
[----:B------:R-:W-:Y:S02]  /*1ad20*/  IMAD.MOV.U32 R132, RZ, RZ, R131 ;  /* 0x000000ffff847224 */ /* 0x000fe400078e0083 */
[----:B------:R-:W-:Y:S02]  /*1ad30*/  IMAD.MOV.U32 R5, RZ, RZ, R165 ;  /* 0x000000ffff057224 */ /* 0x000fe400078e00a5 */
[----:B------:R-:W-:Y:S01]  /*1ad40*/  IMAD.MOV.U32 R131, RZ, RZ, R19 ;  /* 0x000000ffff837224 */ /* 0x000fe200078e0013 */
[----:B------:R-:W-:Y:S02]  /*1ad50*/  LEA.HI.X.SX32 R19, R158, R3, 0x1, P2 ;  /* 0x000000039e137211 */ /* 0x000fe400010f0eff */
[----:B----4-:R-:W-:-:S04]  /*1ad60*/  LEA R60, P1, R164, R2, 0x1 ;  /* 0x00000002a43c7211 */ /* 0x010fc800078208ff */
[-C--:B------:R-:W-:Y:S01]  /*1ad70*/  LEA.HI.X.SX32 R61, R164, R3.reuse, 0x1, P1 ;  /* 0x00000003a43d7211 */ /* 0x080fe200008f0eff */
[----:B------:R-:W-:Y:S02]  /*1ad80*/  IMAD.MOV.U32 R164, RZ, RZ, R159 ;  /* 0x000000ffffa47224 */ /* 0x000fe400078e009f */
[----:B------:R-:W-:Y:S02]  /*1ad90*/  IMAD.MOV.U32 R159, RZ, RZ, R151 ;  /* 0x000000ffff9f7224 */ /* 0x000fe400078e0097 */
[----:B------:R-:W-:Y:S01]  /*1ada0*/  IMAD.MOV.U32 R151, RZ, RZ, R129 ;  /* 0x000000ffff977224 */ /* 0x000fe200078e0081 */
[C---:B------:R-:W-:Y:S01]  /*1adb0*/  LEA R14, P1, R164.reuse, R2, 0x1 ;  /* 0x00000002a40e7211 */ /* 0x040fe200078208ff */
[----:B------:R-:W-:Y:S02]  /*1adc0*/  IMAD.MOV.U32 R129, RZ, RZ, R251 ;  /* 0x000000ffff817224 */ /* 0x000fe400078e00fb */
[----:B------:R-:W-:Y:S02]  /*1add0*/  IMAD.MOV.U32 R251, RZ, RZ, R130 ;  /* 0x000000fffffb7224 */ /* 0x000fe400078e0082 */
[----:B------:R-:W-:Y:S01]  /*1ade0*/  IMAD.MOV.U32 R130, RZ, RZ, R15 ;  /* 0x000000ffff827224 */ /* 0x000fe200078e000f */
[----:B------:R-:W-:Y:S01]  /*1adf0*/  LEA.HI.X.SX32 R15, R164, R3, 0x1, P1 ;  /* 0x00000003a40f7211 */ /* 0x000fe200008f0eff */
[----:B------:R0:W-:Y:S04]  /*1ae00*/  STL.64 [R1+0x8c0], R60 ;  /* 0x0008c03c01007387 */ /* 0x0001e80000100a00 */
[----:B------:R-:W-:Y:S01]  /*1ae10*/  STL.64 [R1+0x8b0], R58 ;  /* 0x0008b03a01007387 */ /* 0x000fe20000100a00 */
[----:B------:R-:W-:-:S03]  /*1ae20*/  IMAD.MOV.U32 R165, RZ, RZ, R151 ;  /* 0x000000ffffa57224 */ /* 0x000fc600078e0097 */
[----:B0-----:R-:W3:Y:S04]  /*1ae30*/  LDL.LU R61, [R1+0xe0] ;  /* 0x0000e000013d7983 */ /* 0x001ee80000300800 */
[----:B------:R-:W-:Y:S04]  /*1ae40*/  STL.64 [R1+0x8a8], R52 ;  /* 0x0008a83401007387 */ /* 0x000fe80000100a00 */
[----:B------:R0:W-:Y:S04]  /*1ae50*/  STL.64 [R1+0x8a0], R14 ;  /* 0x0008a00e01007387 */ /* 0x0001e80000100a00 */
[----:B0-----:R-:W4:Y:S04]  /*1ae60*/  LDL.LU.64 R14, [R1+0xfe0] ;  /* 0x000fe000010e7983 */ /* 0x001f280000300a00 */
[----:B------:R-:W2:Y:S04]  /*1ae70*/  LDL.LU R151, [R1+0xfc] ;  /* 0x0000fc0001977983 */ /* 0x000ea80000300800 */
[----:B------:R-:W3:Y:S01]  /*1ae80*/  LDL.LU R158, [R1+0x100] ;  /* 0x00010000019e7983 */ /* 0x000ee20000300800 */
[CC--:B------:R-:W-:Y:S01]  /*1ae90*/  LEA R52, P4, R144.reuse, R2.reuse, 0x1 ;  /* 0x0000000290347211 */ /* 0x0c0fe200078808ff */
[----:B------:R-:W-:Y:S01]  /*1aea0*/  IMAD.MOV.U32 R164, RZ, RZ, R161 ;  /* 0x000000ffffa47224 */ /* 0x000fe200078e00a1 */
[----:B------:R-:W-:Y:S01]  /*1aeb0*/  LEA R58, P3, R157, R2, 0x1 ;  /* 0x000000029d3a7211 */ /* 0x000fe200078608ff */
[----:B------:R-:W-:Y:S01]  /*1aec0*/  IMAD.MOV.U32 R60, RZ, RZ, R159 ;  /* 0x000000ffff3c7224 */ /* 0x000fe200078e009f */
[----:B------:R-:W-:Y:S01]  /*1aed0*/  LEA.HI.X.SX32 R53, R144, R3, 0x1, P4 ;  /* 0x0000000390357211 */ /* 0x000fe200020f0eff */
[----:B------:R-:W-:-:S02]  /*1aee0*/  IMAD.MOV.U32 R161, RZ, RZ, R150 ;  /* 0x000000ffffa17224 */ /* 0x000fc400078e0096 */
[----:B------:R-:W-:Y:S02]  /*1aef0*/  IMAD.MOV.U32 R159, RZ, RZ, R145 ;  /* 0x000000ffff9f7224 */ /* 0x000fe400078e0091 */
[----:B------:R-:W-:Y:S02]  /*1af00*/  IMAD.MOV.U32 R144, RZ, RZ, R143 ;  /* 0x000000ffff907224 */ /* 0x000fe400078e008f */
[----:B------:R-:W-:Y:S02]  /*1af10*/  IMAD.MOV.U32 R145, RZ, RZ, R130 ;  /* 0x000000ffff917224 */ /* 0x000fe400078e0082 */
[----:B------:R-:W-:Y:S01]  /*1af20*/  IMAD.MOV.U32 R143, RZ, RZ, R137 ;  /* 0x000000ffff8f7224 */ /* 0x000fe200078e0089 */
[----:B------:R-:W-:Y:S01]  /*1af30*/  LEA.HI.X.SX32 R59, R157, R3, 0x1, P3 ;  /* 0x000000039d3b7211 */ /* 0x000fe200018f0eff */
[----:B------:R-:W-:Y:S02]  /*1af40*/  IMAD.MOV.U32 R150, RZ, RZ, R139 ;  /* 0x000000ffff967224 */ /* 0x000fe400078e008b */
[----:B------:R-:W-:Y:S01]  /*1af50*/  IMAD.MOV.U32 R130, RZ, RZ, R112 ;  /* 0x000000ffff827224 */ /* 0x000fe200078e0070 */
[-C--:B------:R-:W-:Y:S01]  /*1af60*/  LEA R112, P1, R60, R2.reuse, 0x1 ;  /* 0x000000023c707211 */ /* 0x080fe200078208ff */
[----:B------:R-:W-:Y:S01]  /*1af70*/  IMAD.MOV.U32 R137, RZ, RZ, R12 ;  /* 0x000000ffff897224 */ /* 0x000fe200078e000c */
[----:B------:R-:W-:Y:S01]  /*1af80*/  LEA R12, P2, R161, R2, 0x1 ;  /* 0x00000002a10c7211 */ /* 0x000fe200078408ff */
[----:B------:R-:W-:-:S02]  /*1af90*/  IMAD.MOV.U32 R139, RZ, RZ, R128 ;  /* 0x000000ffff8b7224 */ /* 0x000fc400078e0080 */
[----:B------:R-:W-:Y:S02]  /*1afa0*/  IMAD.MOV.U32 R128, RZ, RZ, R148 ;  /* 0x000000ffff807224 */ /* 0x000fe400078e0094 */
[----:B------:R-:W-:Y:S02]  /*1afb0*/  IMAD.MOV.U32 R157, RZ, RZ, R149 ;  /* 0x000000ffff9d7224 */ /* 0x000fe400078e0095 */
[----:B------:R-:W-:Y:S02]  /*1afc0*/  IMAD.MOV.U32 R148, RZ, RZ, R131 ;  /* 0x000000ffff947224 */ /* 0x000fe400078e0083 */
[----:B------:R-:W-:Y:S02]  /*1afd0*/  IMAD.MOV.U32 R149, RZ, RZ, R136 ;  /* 0x000000ffff957224 */ /* 0x000fe400078e0088 */
[----:B------:R-:W-:Y:S01]  /*1afe0*/  IMAD.MOV.U32 R131, RZ, RZ, R113 ;  /* 0x000000ffff837224 */ /* 0x000fe200078e0071 */
[-C--:B------:R-:W-:Y:S01]  /*1aff0*/  LEA.HI.X.SX32 R113, R60, R3.reuse, 0x1, P1 ;  /* 0x000000033c717211 */ /* 0x080fe200008f0eff */
[----:B------:R-:W-:Y:S01]  /*1b000*/  IMAD.MOV.U32 R136, RZ, RZ, R13 ;  /* 0x000000ffff887224 */ /* 0x000fe200078e000d */
[----:B------:R-:W-:Y:S01]  /*1b010*/  LEA.HI.X.SX32 R13, R161, R3, 0x1, P2 ;  /* 0x00000003a10d7211 */ /* 0x000fe200010f0eff */
[----:B------:R-:W-:-:S02]  /*1b020*/  IMAD.MOV.U32 R60, RZ, RZ, R159 ;  /* 0x000000ffff3c7224 */ /* 0x000fc400078e009f */
[----:B------:R-:W-:Y:S01]  /*1b030*/  IMAD.MOV.U32 R161, RZ, RZ, R150 ;  /* 0x000000ffffa17224 */ /* 0x000fe200078e0096 */
[----:B------:R-:W-:Y:S01]  /*1b040*/  STL.64 [R1+0x890], R58 ;  /* 0x0008903a01007387 */ /* 0x000fe20000100a00 */
[----:B------:R-:W-:Y:S02]  /*1b050*/  IMAD.MOV.U32 R150, RZ, RZ, R145 ;  /* 0x000000ffff967224 */ /* 0x000fe400078e0091 */
[----:B------:R-:W-:Y:S01]  /*1b060*/  IMAD.MOV.U32 R145, RZ, RZ, R130 ;  /* 0x000000ffff917224 */ /* 0x000fe200078e0082 */
[----:B------:R-:W-:Y:S01]  /*1b070*/  STL.64 [R1+0x888], R52 ;  /* 0x0008883401007387 */ /* 0x000fe20000100a00 */
[----:B------:R-:W-:Y:S02]  /*1b080*/  IMAD.MOV.U32 R130, RZ, RZ, R248 ;  /* 0x000000ffff827224 */ /* 0x000fe400078e00f8 */
[----:B------:R-:W-:Y:S01]  /*1b090*/  IMAD.MOV.U32 R248, RZ, RZ, R118 ;  /* 0x000000fffff87224 */ /* 0x000fe200078e0076 */
[----:B------:R-:W-:Y:S01]  /*1b0a0*/  LEA R118, P1, R60, R2, 0x1 ;  /* 0x000000023c767211 */ /* 0x000fe200078208ff */
[----:B------:R-:W-:-:S02]  /*1b0b0*/  IMAD.MOV.U32 R159, RZ, RZ, R144 ;  /* 0x000000ffff9f7224 */ /* 0x000fc400078e0090 */
[----:B------:R-:W-:Y:S02]  /*1b0c0*/  IMAD.MOV.U32 R144, RZ, RZ, R143 ;  /* 0x000000ffff907224 */ /* 0x000fe400078e008f */
[----:B------:R-:W-:Y:S02]  /*1b0d0*/  IMAD.MOV.U32 R143, RZ, RZ, R137 ;  /* 0x000000ffff8f7224 */ /* 0x000fe400078e0089 */
[----:B------:R-:W-:Y:S01]  /*1b0e0*/  IMAD.MOV.U32 R137, RZ, RZ, R119 ;  /* 0x000000ffff897224 */ /* 0x000fe200078e0077 */
[----:B------:R-:W-:Y:S01]  /*1b0f0*/  LEA.HI.X.SX32 R119, R60, R3, 0x1, P1 ;  /* 0x000000033c777211 */ /* 0x000fe200008f0eff */
[----:B------:R0:W-:Y:S04]  /*1b100*/  STL.64 [R1+0x880], R112 ;  /* 0x0008807001007387 */ /* 0x0001e80000100a00 */
[----:B0-----:R-:W4:Y:S01]  /*1b110*/  LDL.LU.64 R112, [R1+0xfd8] ;  /* 0x000fd80001707983 */ /* 0x001f220000300a00 */
[----:B--2---:R-:W-:-:S02]  /*1b120*/  LEA R52, P4, R151, R2, 0x1 ;  /* 0x0000000297347211 */ /* 0x004fc400078808ff */
[C---:B---3--:R-:W-:Y:S02]  /*1b130*/  LEA R58, P3, R158.reuse, R2, 0x1 ;  /* 0x000000029e3a7211 */ /* 0x048fe400078608ff */
[-C--:B------:R-:W-:Y:S02]  /*1b140*/  LEA.HI.X.SX32 R53, R151, R3.reuse, 0x1, P4 ;  /* 0x0000000397357211 */ /* 0x080fe400020f0eff */
[----:B------:R-:W-:-:S05]  /*1b150*/  LEA.HI.X.SX32 R59, R158, R3, 0x1, P3 ;  /* 0x000000039e3b7211 */ /* 0x000fca00018f0eff */
[----:B------:R-:W-:Y:S04]  /*1b160*/  STL.64 [R1+0x870], R58 ;  /* 0x0008703a01007387 */ /* 0x000fe80000100a00 */
[----:B------:R-:W-:Y:S04]  /*1b170*/  STL.64 [R1+0x868], R52 ;  /* 0x0008683401007387 */ /* 0x000fe80000100a00 */
[----:B------:R0:W-:Y:S04]  /*1b180*/  STL.64 [R1+0x860], R118 ;  /* 0x0008607601007387 */ /* 0x0001e80000100a00 */
[----:B0-----:R-:W2:Y:S04]  /*1b190*/  LDL.LU.64 R118, [R1+0xfd0] ;  /* 0x000fd00001767983 */ /* 0x001ea80000300a00 */
[----:B------:R-:W3:Y:S01]  /*1b1a0*/  LDL.LU R60, [R1+0xe4] ;  /* 0x0000e400013c7983 */ /* 0x000ee20000300800 */
[----:B------:R-:W-:-:S02]  /*1b1b0*/  IMAD.MOV.U32 R151, RZ, RZ, R148 ;  /* 0x000000ffff977224 */ /* 0x000fc400078e0094 */
[----:B------:R-:W-:Y:S02]  /*1b1c0*/  IMAD.MOV.U32 R148, RZ, RZ, R136 ;  /* 0x000000ffff947224 */ /* 0x000fe400078e0088 */
[----:B------:R-:W-:Y:S02]  /*1b1d0*/  IMAD.MOV.U32 R136, RZ, RZ, R122 ;  /* 0x000000ffff887224 */ /* 0x000fe400078e007a */
[----:B------:R-:W-:Y:S02]  /*1b1e0*/  IMAD.MOV.U32 R158, RZ, RZ, R157 ;  /* 0x000000ffff9e7224 */ /* 0x000fe400078e009d */
[----:B----4-:R-:W-:Y:S01]  /*1b1f0*/  IMAD.MOV.U32 R122, RZ, RZ, R14 ;  /* 0x000000ffff7a7224 */ /* 0x010fe200078e000e */
[-C--:B------:R-:W-:Y:S01]  /*1b200*/  LEA R14, P2, R161, R2.reuse, 0x1 ;  /* 0x00000002a10e7211 */ /* 0x080fe200078408ff */
[----:B------:R-:W-:Y:S01]  /*1b210*/  IMAD.MOV.U32 R157, RZ, RZ, R149 ;  /* 0x000000ffff9d7224 */ /* 0x000fe200078e0095 */
[----:B------:R-:W-:Y:S01]  /*1b220*/  LEA R58, P3, R152, R2, 0x1 ;  /* 0x00000002983a7211 */ /* 0x000fe200078608ff */
[----:B------:R-:W-:-:S02]  /*1b230*/  IMAD.MOV.U32 R149, RZ, RZ, R131 ;  /* 0x000000ffff957224 */ /* 0x000fc400078e0083 */
[----:B------:R-:W-:Y:S02]  /*1b240*/  IMAD.MOV.U32 R131, RZ, RZ, R249 ;  /* 0x000000ffff837224 */ /* 0x000fe400078e00f9 */
[----:B------:R-:W-:Y:S01]  /*1b250*/  IMAD.MOV.U32 R249, RZ, RZ, R15 ;  /* 0x000000fffff97224 */ /* 0x000fe200078e000f */
[-C--:B------:R-:W-:Y:S01]  /*1b260*/  LEA.HI.X.SX32 R15, R161, R3.reuse, 0x1, P2 ;  /* 0x00000003a10f7211 */ /* 0x080fe200010f0eff */
[----:B------:R-:W-:Y:S01]  /*1b270*/  IMAD.MOV.U32 R161, RZ, RZ, R158 ;  /* 0x000000ffffa17224 */ /* 0x000fe200078e009e */
[----:B------:R-:W-:Y:S01]  /*1b280*/  LEA.HI.X.SX32 R59, R152, R3, 0x1, P3 ;  /* 0x00000003983b7211 */ /* 0x000fe200018f0eff */
[----:B------:R-:W-:Y:S02]  /*1b290*/  IMAD.MOV.U32 R158, RZ, RZ, R159 ;  /* 0x000000ffff9e7224 */ /* 0x000fe400078e009f */
[----:B------:R-:W-:Y:S02]  /*1b2a0*/  IMAD.MOV.U32 R152, RZ, RZ, R150 ;  /* 0x000000ffff987224 */ /* 0x000fe400078e0096 */
[----:B------:R-:W-:Y:S01]  /*1b2b0*/  IMAD.MOV.U32 R159, RZ, RZ, R157 ;  /* 0x000000ffff9f7224 */ /* 0x000fe200078e009d */
[----:B------:R-:W-:Y:S01]  /*1b2c0*/  LEA R52, P4, R153, R2, 0x1 ;  /* 0x0000000299347211 */ /* 0x000fe200078808ff */
[----:B------:R-:W-:-:S02]  /*1b2d0*/  IMAD.MOV.U32 R150, RZ, RZ, R144 ;  /* 0x000000ffff967224 */ /* 0x000fc400078e0090 */
[----:B------:R-:W-:Y:S02]  /*1b2e0*/  IMAD.MOV.U32 R157, RZ, RZ, R143 ;  /* 0x000000ffff9d7224 */ /* 0x000fe400078e008f */
[----:B------:R-:W-:Y:S02]  /*1b2f0*/  IMAD.MOV.U32 R144, RZ, RZ, R130 ;  /* 0x000000ffff907224 */ /* 0x000fe400078e0082 */
[----:B------:R-:W-:Y:S02]  /*1b300*/  IMAD.MOV.U32 R143, RZ, RZ, R136 ;  /* 0x000000ffff8f7224 */ /* 0x000fe400078e0088 */
[----:B------:R-:W-:Y:S02]  /*1b310*/  IMAD.MOV.U32 R130, RZ, RZ, R137 ;  /* 0x000000ffff827224 */ /* 0x000fe400078e0089 */
[----:B------:R-:W-:Y:S02]  /*1b320*/  IMAD.MOV.U32 R136, RZ, RZ, R123 ;  /* 0x000000ffff887224 */ /* 0x000fe400078e007b */
[----:B------:R-:W-:Y:S01]  /*1b330*/  IMAD.MOV.U32 R137, RZ, RZ, R122 ;  /* 0x000000ffff897224 */ /* 0x000fe200078e007a */
[----:B------:R-:W-:Y:S01]  /*1b340*/  LEA R122, P1, R8, R2, 0x1 ;  /* 0x00000002087a7211 */ /* 0x000fe200078208ff */
[----:B------:R-:W-:Y:S01]  /*1b350*/  IMAD.MOV.U32 R123, RZ, RZ, R8 ;  /* 0x000000ffff7b7224 */ /* 0x000fe200078e0008 */
[----:B------:R-:W-:Y:S01]  /*1b360*/  LEA.HI.X.SX32 R53, R153, R3, 0x1, P4 ;  /* 0x0000000399357211 */ /* 0x000fe200020f0eff */
[----:B------:R0:W-:Y:S01]  /*1b370*/  STL.64 [R1+0x850], R58 ;  /* 0x0008503a01007387 */ /* 0x0001e20000100a00 */
[----:B------:R-:W-:-:S02]  /*1b380*/  IMAD.MOV.U32 R153, RZ, RZ, R151 ;  /* 0x000000ffff997224 */ /* 0x000fc400078e0097 */
[----:B------:R-:W-:Y:S01]  /*1b390*/  LEA.HI.X.SX32 R123, R123, R3, 0x1, P1 ;  /* 0x000000037b7b7211 */ /* 0x000fe200008f0eff */
[----:B------:R-:W-:Y:S01]  /*1b3a0*/  IMAD.MOV.U32 R151, RZ, RZ, R145 ;  /* 0x000000ffff977224 */ /* 0x000fe200078e0091 */
[----:B------:R1:W-:Y:S01]  /*1b3b0*/  STL.64 [R1+0x848], R52 ;  /* 0x0008483401007387 */ /* 0x0003e20000100a00 */
[----:B------:R-:W-:Y:S01]  /*1b3c0*/  IMAD.MOV.U32 R145, RZ, RZ, R131 ;  /* 0x000000ffff917224 */ /* 0x000fe200078e0083 */
[----:B0-----:R-:W-:Y:S01]  /*1b3d0*/  LEA R58, P3, R61, R2, 0x1 ;  /* 0x000000023d3a7211 */ /* 0x001fe200078608ff */
[----:B------:R-:W-:-:S03]  /*1b3e0*/  IMAD.MOV.U32 R131, RZ, RZ, R135 ;  /* 0x000000ffff837224 */ /* 0x000fc600078e0087 */
[-C--:B------:R-:W-:Y:S01]  /*1b3f0*/  LEA.HI.X.SX32 R59, R61, R3.reuse, 0x1, P3 ;  /* 0x000000033d3b7211 */ /* 0x080fe200018f0eff */
[----:B------:R-:W-:Y:S01]  /*1b400*/  IMAD.MOV.U32 R135, RZ, RZ, R120 ;  /* 0x000000ffff877224 */ /* 0x000fe200078e0078 */
[C---:B-1----:R-:W-:Y:S01]  /*1b410*/  LEA R52, P4, R160.reuse, R2, 0x1 ;  /* 0x00000002a0347211 */ /* 0x042fe200078808ff */
[----:B------:R-:W-:Y:S01]  /*1b420*/  IMAD.MOV.U32 R120, RZ, RZ, R9 ;  /* 0x000000ffff787224 */ /* 0x000fe200078e0009 */
[----:B------:R0:W-:Y:S01]  /*1b430*/  STL.64 [R1+0x840], R122 ;  /* 0x0008407a01007387 */ /* 0x0001e20000100a00 */
[----:B------:R-:W-:Y:S01]  /*1b440*/  IMAD.MOV.U32 R61, RZ, RZ, R10 ;  /* 0x000000ffff3d7224 */ /* 0x000fe200078e000a */
[----:B------:R-:W-:Y:S01]  /*1b450*/  LEA.HI.X.SX32 R53, R160, R3, 0x1, P4 ;  /* 0x00000003a0357211 */ /* 0x000fe200020f0eff */
[----:B------:R-:W-:Y:S02]  /*1b460*/  IMAD.MOV.U32 R160, RZ, RZ, R161 ;  /* 0x000000ffffa07224 */ /* 0x000fe400078e00a1 */
[----:B------:R-:W-:Y:S01]  /*1b470*/  IMAD.MOV.U32 R161, RZ, RZ, R152 ;  /* 0x000000ffffa17224 */ /* 0x000fe200078e0098 */
[----:B0-----:R-:W4:Y:S04]  /*1b480*/  LDL.LU.64 R122, [R1+0xfc8] ;  /* 0x000fc800017a7983 */ /* 0x001f280000300a00 */
[----:B------:R0:W-:Y:S01]  /*1b490*/  STL.64 [R1+0x830], R58 ;  /* 0x0008303a01007387 */ /* 0x0001e20000100a00 */
[----:B------:R-:W-:-:S02]  /*1b4a0*/  IMAD.MOV.U32 R152, RZ, RZ, R153 ;  /* 0x000000ffff987224 */ /* 0x000fc400078e0099 */
[----:B------:R-:W-:Y:S01]  /*1b4b0*/  IMAD.MOV.U32 R153, RZ, RZ, R159 ;  /* 0x000000ffff997224 */ /* 0x000fe200078e009f */
[----:B------:R1:W-:Y:S01]  /*1b4c0*/  STL.64 [R1+0x828], R52 ;  /* 0x0008283401007387 */ /* 0x0003e20000100a00 */
[----:B------:R-:W-:Y:S01]  /*1b4d0*/  IMAD.MOV.U32 R159, RZ, RZ, R150 ;  /* 0x000000ffff9f7224 */ /* 0x000fe200078e0096 */
[----:B0-----:R-:W-:Y:S01]  /*1b4e0*/  LEA R58, P3, R164, R2, 0x1 ;  /* 0x00000002a43a7211 */ /* 0x001fe200078608ff */
[----:B------:R-:W-:-:S03]  /*1b4f0*/  IMAD.MOV.U32 R150, RZ, RZ, R151 ;  /* 0x000000ffff967224 */ /* 0x000fc600078e0097 */
[-C--:B------:R-:W-:Y:S02]  /*1b500*/  LEA.HI.X.SX32 R59, R164, R3.reuse, 0x1, P3 ;  /* 0x00000003a43b7211 */ /* 0x080fe400018f0eff */
[C---:B-1----:R-:W-:Y:S01]  /*1b510*/  LEA R52, P4, R165.reuse, R2, 0x1 ;  /* 0x00000002a5347211 */ /* 0x042fe200078808ff */
[----:B------:R-:W-:Y:S02]  /*1b520*/  IMAD.MOV.U32 R151, RZ, RZ, R157 ;  /* 0x000000ffff977224 */ /* 0x000fe400078e009d */
[----:B------:R-:W-:Y:S01]  /*1b530*/  IMAD.MOV.U32 R157, RZ, RZ, R144 ;  /* 0x000000ffff9d7224 */ /* 0x000fe200078e0090 */
[----:B------:R-:W-:Y:S01]  /*1b540*/  LEA.HI.X.SX32 R53, R165, R3, 0x1, P4 ;  /* 0x00000003a5357211 */ /* 0x000fe200020f0eff */
        /* <DEDUP_REMOVED lines=12> */
[----:B---3--:R-:W-:-:S04]  /*1b610*/  LEA R8, P2, R60, R2, 0x1 ;  /* 0x000000023c087211 */ /* 0x008fc800078408ff */
[----:B------:R-:W-:Y:S02]  /*1b620*/  LEA.HI.X.SX32 R9, R60, R3, 0x1, P2 ;  /* 0x000000033c097211 */ /* 0x000fe400010f0eff */
[----:B------:R-:W-:-:S04]  /*1b630*/  LEA R60, P1, R10, R2, 0x1 ;  /* 0x000000020a3c7211 */ /* 0x000fc800078208ff */
[----:B------:R-:W-:-:S05]  /*1b640*/  LEA.HI.X.SX32 R61, R61, R3, 0x1, P1 ;  /* 0x000000033d3d7211 */ /* 0x000fca00008f0eff */
[----:B------:R-:W-:Y:S01]  /*1b650*/  STL.64 [R1+0x820], R60 ;  /* 0x0008203c01007387 */ /* 0x000fe20000100a00 */
[----:B------:R-:W-:-:S03]  /*1b660*/  LEA R10, P2, R5, R2, 0x1 ;  /* 0x00000002050a7211 */ /* 0x000fc600078408ff */
[----:B------:R0:W-:Y:S01]  /*1b670*/  STL.64 [R1+0x810], R58 ;  /* 0x0008103a01007387 */ /* 0x0001e20000100a00 */
[----:B------:R-:W-:Y:S01]  /*1b680*/  LEA.HI.X.SX32 R11, R5, R3, 0x1, P2 ;  /* 0x00000003050b7211 */ /* 0x000fe200010f0eff */
[----:B------:R-:W-:Y:S02]  /*1b690*/  IMAD.MOV.U32 R5, RZ, RZ, R150 ;  /* 0x000000ffff057224 */ /* 0x000fe400078e0096 */
[----:B------:R1:W-:Y:S01]  /*1b6a0*/  STL.64 [R1+0x808], R52 ;  /* 0x0008083401007387 */ /* 0x0003e20000100a00 */
[----:B0-----:R-:W-:Y:S01]  /*1b6b0*/  IMAD.MOV.U32 R59, RZ, RZ, R161 ;  /* 0x000000ffff3b7224 */ /* 0x001fe200078e00a1 */
[----:B------:R-:W-:Y:S01]  /*1b6c0*/  LEA R60, P3, R165, R2, 0x1 ;  /* 0x00000002a53c7211 */ /* 0x000fe200078608ff */
[----:B------:R-:W-:-:S03]  /*1b6d0*/  IMAD.MOV.U32 R150, RZ, RZ, R129 ;  /* 0x000000ffff967224 */ /* 0x000fc600078e0081 */
[CC--:B------:R-:W-:Y:S01]  /*1b6e0*/  LEA R128, P1, R59.reuse, R2.reuse, 0x1 ;  /* 0x000000023b807211 */ /* 0x0c0fe200078208ff */
[----:B------:R-:W-:Y:S01]  /*1b6f0*/  IMAD.MOV.U32 R58, RZ, RZ, R144 ;  /* 0x000000ffff3a7224 */ /* 0x000fe200078e0090 */
[CC--:B-1----:R-:W-:Y:S01]  /*1b700*/  LEA R52, P4, R160.reuse, R2.reuse, 0x1 ;  /* 0x00000002a0347211 */ /* 0x0c2fe200078808ff */
[----:B--2---:R-:W-:Y:S01]  /*1b710*/  IMAD.MOV.U32 R144, RZ, RZ, R118 ;  /* 0x000000ffff907224 */ /* 0x004fe200078e0076 */
[-C--:B------:R-:W-:Y:S01]  /*1b720*/  LEA.HI.X.SX32 R129, R59, R3.reuse, 0x1, P1 ;  /* 0x000000033b817211 */ /* 0x080fe200008f0eff */
[----:B------:R-:W-:Y:S01]  /*1b730*/  IMAD.MOV.U32 R161, RZ, RZ, R145 ;  /* 0x000000ffffa17224 */ /* 0x000fe200078e0091 */
[-C--:B------:R-:W-:Y:S01]  /*1b740*/  LEA.HI.X.SX32 R61, R165, R3.reuse, 0x1, P3 ;  /* 0x00000003a53d7211 */ /* 0x080fe200018f0eff */
[----:B------:R-:W2:Y:S01]  /*1b750*/  LDL.LU R118, [R1+0xfc0] ;  /* 0x000fc00001767983 */ /* 0x000ea20000300800 */
[-C--:B------:R-:W-:Y:S01]  /*1b760*/  LEA.HI.X.SX32 R53, R160, R3.reuse, 0x1, P4 ;  /* 0x00000003a0357211 */ /* 0x080fe200020f0eff */
[----:B------:R-:W-:Y:S02]  /*1b770*/  IMAD.MOV.U32 R145, RZ, RZ, R113 ;  /* 0x000000ffff917224 */ /* 0x000fe400078e0071 */
[----:B------:R0:W-:Y:S01]  /*1b780*/  STL.64 [R1+0x800], R128 ;  /* 0x0008008001007387 */ /* 0x0001e20000100a00 */
[----:B------:R-:W-:Y:S01]  /*1b790*/  IMAD.MOV.U32 R160, RZ, RZ, R144 ;  /* 0x000000ffffa07224 */ /* 0x000fe200078e0090 */
[-C--:B------:R-:W-:Y:S01]  /*1b7a0*/  LEA R144, P1, R58, R2.reuse, 0x1 ;  /* 0x000000023a907211 */ /* 0x080fe200078208ff */
[----:B------:R-:W-:Y:S01]  /*1b7b0*/  IMAD.MOV.U32 R59, RZ, RZ, R152 ;  /* 0x000000ffff3b7224 */ /* 0x000fe200078e0098 */
[----:B------:R-:W-:Y:S01]  /*1b7c0*/  LEA R112, P2, R164, R2, 0x1 ;  /* 0x00000002a4707211 */ /* 0x000fe200078408ff */
[----:B------:R-:W-:Y:S01]  /*1b7d0*/  IMAD.MOV.U32 R152, RZ, RZ, R145 ;  /* 0x000000ffff987224 */ /* 0x000fe200078e0091 */
[-C--:B------:R-:W-:Y:S01]  /*1b7e0*/  LEA.HI.X.SX32 R145, R58, R3.reuse, 0x1, P1 ;  /* 0x000000033a917211 */ /* 0x080fe200008f0eff */
[----:B------:R-:W-:Y:S01]  /*1b7f0*/  IMAD.MOV.U32 R165, RZ, RZ, R161 ;  /* 0x000000ffffa57224 */ /* 0x000fe200078e00a1 */
[----:B0-----:R-:W3:Y:S04]  /*1b800*/  LDL.LU.64 R128, [R1+0xfb8] ;  /* 0x000fb80001807983 */ /* 0x001ee80000300a00 */
[----:B------:R0:W-:Y:S01]  /*1b810*/  STL.64 [R1+0x7f0], R60 ;  /* 0x0007f03c01007387 */ /* 0x0001e20000100a00 */
[----:B------:R-:W-:Y:S01]  /*1b820*/  IMAD.MOV.U32 R161, RZ, RZ, R139 ;  /* 0x000000ffffa17224 */ /* 0x000fe200078e008b */
[----:B------:R-:W-:-:S02]  /*1b830*/  LEA.HI.X.SX32 R113, R164, R3, 0x1, P2 ;  /* 0x00000003a4717211 */ /* 0x000fc400010f0eff */
[----:B------:R1:W-:Y:S01]  /*1b840*/  STL.64 [R1+0x7e8], R52 ;  /* 0x0007e83401007387 */ /* 0x0003e20000100a00 */
[----:B------:R-:W-:Y:S01]  /*1b850*/  IMAD.MOV.U32 R139, RZ, RZ, R114 ;  /* 0x000000ffff8b7224 */ /* 0x000fe200078e0072 */
[CC--:B------:R-:W-:Y:S02]  /*1b860*/  LEA R114, P2, R148.reuse, R2.reuse, 0x1 ;  /* 0x0000000294727211 */ /* 0x0c0fe400078408ff */
[-C--:B0-----:R-:W-:Y:S01]  /*1b870*/  LEA R60, P3, R149, R2.reuse, 0x1 ;  /* 0x00000002953c7211 */ /* 0x081fe200078608ff */
[----:B------:R0:W-:Y:S01]  /*1b880*/  STL.64 [R1+0x7e0], R144 ;  /* 0x0007e09001007387 */ /* 0x0001e20000100a00 */
[-C--:B-1----:R-:W-:Y:S02]  /*1b890*/  LEA R52, P4, R117, R2.reuse, 0x1 ;  /* 0x0000000275347211 */ /* 0x082fe400078808ff */
[-C--:B------:R-:W-:Y:S01]  /*1b8a0*/  LEA.HI.X.SX32 R61, R149, R3.reuse, 0x1, P3 ;  /* 0x00000003953d7211 */ /* 0x080fe200018f0eff */
[----:B------:R-:W-:Y:S01]  /*1b8b0*/  IMAD.MOV.U32 R164, RZ, RZ, R150 ;  /* 0x000000ffffa47224 */ /* 0x000fe200078e0096 */
[-C--:B------:R-:W-:Y:S01]  /*1b8c0*/  LEA.HI.X.SX32 R53, R117, R3.reuse, 0x1, P4 ;  /* 0x0000000375357211 */ /* 0x080fe200020f0eff */
[----:B------:R-:W-:Y:S01]  /*1b8d0*/  IMAD.MOV.U32 R150, RZ, RZ, R115 ;  /* 0x000000ffff967224 */ /* 0x000fe200078e0073 */
[----:B------:R-:W-:Y:S01]  /*1b8e0*/  LEA.HI.X.SX32 R115, R148, R3, 0x1, P2 ;  /* 0x0000000394737211 */ /* 0x000fe200010f0eff */
[----:B0-----:R-:W3:Y:S01]  /*1b8f0*/  LDL.LU.64 R144, [R1+0xfb0] ;  /* 0x000fb00001907983 */ /* 0x001ee20000300a00 */
[----:B------:R-:W-:Y:S01]  /*1b900*/  IMAD.MOV.U32 R58, RZ, RZ, R116 ;  /* 0x000000ffff3a7224 */ /* 0x000fe200078e0074 */
[----:B------:R-:W-:-:S02]  /*1b910*/  LEA R148, P1, R59, R2, 0x1 ;  /* 0x000000023b947211 */ /* 0x000fc400078208ff */
[----:B------:R0:W-:Y:S02]  /*1b920*/  STL.64 [R1+0x7d0], R60 ;  /* 0x0007d03c01007387 */ /* 0x0001e40000100a00 */
[-C--:B------:R-:W-:Y:S02]  /*1b930*/  LEA.HI.X.SX32 R149, R59, R3.reuse, 0x1, P1 ;  /* 0x000000033b957211 */ /* 0x080fe400008f0eff */
[----:B------:R1:W-:Y:S01]  /*1b940*/  STL.64 [R1+0x7c8], R52 ;  /* 0x0007c83401007387 */ /* 0x0003e20000100a00 */
[CC--:B0-----:R-:W-:Y:S02]  /*1b950*/  LEA R60, P3, R153.reuse, R2.reuse, 0x1 ;  /* 0x00000002993c7211 */ /* 0x0c1fe400078608ff */
[-C--:B-1----:R-:W-:Y:S02]  /*1b960*/  LEA R52, P4, R158, R2.reuse, 0x1 ;  /* 0x000000029e347211 */ /* 0x082fe400078808ff */
[----:B------:R-:W-:Y:S01]  /*1b970*/  LEA.HI.X.SX32 R61, R153, R3, 0x1, P3 ;  /* 0x00000003993d7211 */ /* 0x000fe200018f0eff */
[----:B------:R-:W-:Y:S01]  /*1b980*/  IMAD.MOV.U32 R153, RZ, RZ, R120 ;  /* 0x000000ffff997224 */ /* 0x000fe200078e0078 */
[----:B------:R-:W-:-:S02]  /*1b990*/  LEA R120, P1, R58, R2, 0x1 ;  /* 0x000000023a787211 */ /* 0x000fc400078208ff */
[-C--:B------:R-:W-:Y:S01]  /*1b9a0*/  LEA.HI.X.SX32 R53, R158, R3.reuse, 0x1, P4 ;  /* 0x000000039e357211 */ /* 0x080fe200020f0eff */
[----:B------:R-:W-:Y:S01]  /*1b9b0*/  IMAD.MOV.U32 R158, RZ, RZ, R121 ;  /* 0x000000ffff9e7224 */ /* 0x000fe200078e0079 */
[----:B------:R-:W-:Y:S01]  /*1b9c0*/  LEA.HI.X.SX32 R121, R58, R3, 0x1, P1 ;  /* 0x000000033a797211 */ /* 0x000fe200008f0eff */
[----:B------:R0:W-:Y:S04]  /*1b9d0*/  STL.64 [R1+0x7c0], R148 ;  /* 0x0007c09401007387 */ /* 0x0001e80000100a00 */
[----:B0-----:R-:W3:Y:S04]  /*1b9e0*/  LDL.LU.64 R148, [R1+0xfa8] ;  /* 0x000fa80001947983 */ /* 0x001ee80000300a00 */
[----:B------:R-:W-:Y:S04]  /*1b9f0*/  STL.64 [R1+0x7b0], R60 ;  /* 0x0007b03c01007387 */ /* 0x000fe80000100a00 */
[----:B------:R-:W-:Y:S04]  /*1ba00*/  STL.64 [R1+0x7a8], R52 ;  /* 0x0007a83401007387 */ /* 0x000fe80000100a00 */
[----:B------:R0:W-:Y:S04]  /*1ba10*/  STL.64 [R1+0x7a0], R120 ;  /* 0x0007a07801007387 */ /* 0x0001e80000100a00 */
[----:B0-----:R-:W3:Y:S01]  /*1ba20*/  LDL.LU.64 R120, [R1+0xfa0] ;  /* 0x000fa00001787983 */ /* 0x001ee20000300a00 */
[----:B------:R-:W-:-:S02]  /*1ba30*/  LEA R116, P2, R5, R2, 0x1 ;  /* 0x0000000205747211 */ /* 0x000fc400078408ff */
[-C--:B------:R-:W-:Y:S02]  /*1ba40*/  LEA R60, P3, R143, R2.reuse, 0x1 ;  /* 0x000000028f3c7211 */ /* 0x080fe400078608ff */
[-C--:B------:R-:W-:Y:S02]  /*1ba50*/  LEA.HI.X.SX32 R117, R5, R3.reuse, 0x1, P2 ;  /* 0x0000000305757211 */ /* 0x080fe400010f0eff */
[C---:B------:R-:W-:Y:S01]  /*1ba60*/  LEA R52, P4, R250.reuse, R2, 0x1 ;  /* 0x00000002fa347211 */ /* 0x040fe200078808ff */
[----:B------:R-:W-:Y:S01]  /*1ba70*/  IMAD.MOV.U32 R5, RZ, RZ, R119 ;  /* 0x000000ffff057224 */ /* 0x000fe200078e0077 */
[-C--:B------:R-:W-:Y:S02]  /*1ba80*/  LEA.HI.X.SX32 R61, R143, R3.reuse, 0x1, P3 ;  /* 0x000000038f3d7211 */ /* 0x080fe400018f0eff */
[----:B------:R-:W-:Y:S01]  /*1ba90*/  LEA.HI.X.SX32 R53, R250, R3, 0x1, P4 ;  /* 0x00000003fa357211 */ /* 0x000fe200020f0eff */
[----:B------:R-:W-:Y:S02]  /*1baa0*/  IMAD.MOV.U32 R143, RZ, RZ, R135 ;  /* 0x000000ffff8f7224 */ /* 0x000fe400078e0087 */
[----:B------:R0:W-:Y:S01]  /*1bab0*/  STL.64 [R1+0x790], R60 ;  /* 0x0007903c01007387 */ /* 0x0001e20000100a00 */
[----:B------:R-:W-:-:S03]  /*1bac0*/  IMAD.MOV.U32 R58, RZ, RZ, R151 ;  /* 0x000000ffff3a7224 */ /* 0x000fc600078e0097 */
[----:B------:R1:W-:Y:S01]  /*1bad0*/  STL.64 [R1+0x788], R52 ;  /* 0x0007883401007387 */ /* 0x0003e20000100a00 */
[CC--:B0-----:R-:W-:Y:S02]  /*1bae0*/  LEA R60, P3, R153.reuse, R2.reuse, 0x1 ;  /* 0x00000002993c7211 */ /* 0x0c1fe400078608ff */
[C---:B-1----:R-:W-:Y:S02]  /*1baf0*/  LEA R52, P4, R158.reuse, R2, 0x1 ;  /* 0x000000029e347211 */ /* 0x042fe400078808ff */
[-C--:B------:R-:W-:Y:S02]  /*1bb00*/  LEA.HI.X.SX32 R61, R153, R3.reuse, 0x1, P3 ;  /* 0x00000003993d7211 */ /* 0x080fe400018f0eff */
[----:B------:R-:W-:Y:S01]  /*1bb10*/  LEA.HI.X.SX32 R53, R158, R3, 0x1, P4 ;  /* 0x000000039e357211 */ /* 0x000fe200020f0eff */
[----:B------:R-:W-:Y:S02]  /*1bb20*/  IMAD.MOV.U32 R153, RZ, RZ, R133 ;  /* 0x000000ffff997224 */ /* 0x000fe400078e0085 */
[----:B------:R-:W-:-:S02]  /*1bb30*/  IMAD.MOV.U32 R151, RZ, RZ, R130 ;  /* 0x000000ffff977224 */ /* 0x000fc400078e0082 */
[----:B----4-:R-:W-:Y:S02]  /*1bb40*/  IMAD.MOV.U32 R158, RZ, RZ, R123 ;  /* 0x000000ffff9e7224 */ /* 0x010fe400078e007b */
[----:B--2---:R-:W-:Y:S01]  /*1bb50*/  IMAD.MOV.U32 R59, RZ, RZ, R118 ;  /* 0x000000ffff3b7224 */ /* 0x004fe200078e0076 */
[----:B------:R-:W-:-:S04]  /*1bb60*/  LEA R118, P2, R165, R2, 0x1 ;  /* 0x00000002a5767211 */ /* 0x000fc800078408ff */
[----:B------:R-:W-:Y:S01]  /*1bb70*/  LEA.HI.X.SX32 R119, R165, R3, 0x1, P2 ;  /* 0x00000003a5777211 */ /* 0x000fe200010f0eff */
[----:B------:R-:W-:Y:S02]  /*1bb80*/  IMAD.MOV.U32 R165, RZ, RZ, R159 ;  /* 0x000000ffffa57224 */ /* 0x000fe400078e009f */
[----:B------:R-:W-:Y:S02]  /*1bb90*/  IMAD.MOV.U32 R159, RZ, RZ, R131 ;  /* 0x000000ffff9f7224 */ /* 0x000fe400078e0083 */
[----:B------:R-:W-:Y:S01]  /*1bba0*/  IMAD.MOV.U32 R131, RZ, RZ, R134 ;  /* 0x000000ffff837224 */ /* 0x000fe200078e0086 */
[----:B------:R-:W-:-:S04]  /*1bbb0*/  LEA R134, P1, R59, R2, 0x1 ;  /* 0x000000023b867211 */ /* 0x000fc800078208ff */
[----:B------:R-:W-:Y:S01]  /*1bbc0*/  LEA.HI.X.SX32 R135, R59, R3, 0x1, P1 ;  /* 0x000000033b877211 */ /* 0x000fe200008f0eff */
[----:B------:R-:W-:Y:S02]  /*1bbd0*/  IMAD.MOV.U32 R59, RZ, RZ, R164 ;  /* 0x000000ffff3b7224 */ /* 0x000fe400078e00a4 */
[----:B------:R-:W-:Y:S02]  /*1bbe0*/  IMAD.MOV.U32 R164, RZ, RZ, R152 ;  /* 0x000000ffffa47224 */ /* 0x000fe400078e0098 */
[----:B------:R0:W-:Y:S01]  /*1bbf0*/  STL.64 [R1+0x780], R134 ;  /* 0x0007808601007387 */ /* 0x0001e20000100a00 */
[----:B------:R-:W-:Y:S01]  /*1bc00*/  IMAD.MOV.U32 R152, RZ, RZ, R132 ;  /* 0x000000ffff987224 */ /* 0x000fe200078e0084 */
[----:B------:R-:W-:-:S04]  /*1bc10*/  LEA R132, P1, R58, R2, 0x1 ;  /* 0x000000023a847211 */ /* 0x000fc800078208ff */
[----:B------:R-:W-:Y:S01]  /*1bc20*/  LEA.HI.X.SX32 R133, R58, R3, 0x1, P1 ;  /* 0x000000033a857211 */ /* 0x000fe200008f0eff */
[----:B0-----:R-:W2:Y:S04]  /*1bc30*/  LDL.LU.64 R134, [R1+0xf98] ;  /* 0x000f980001867983 */ /* 0x001ea80000300a00 */
[----:B------:R0:W-:Y:S04]  /*1bc40*/  STL.64 [R1+0x770], R60 ;  /* 0x0007703c01007387 */ /* 0x0001e80000100a00 */
[----:B------:R1:W-:Y:S01]  /*1bc50*/  STL.64 [R1+0x768], R52 ;  /* 0x0007683401007387 */ /* 0x0003e20000100a00 */
[----:B0-----:R-:W-:-:S02]  /*1bc60*/  LEA R60, P3, R161, R2, 0x1 ;  /* 0x00000002a13c7211 */ /* 0x001fc400078608ff */
[C---:B-1----:R-:W-:Y:S02]  /*1bc70*/  LEA R52, P4, R150.reuse, R2, 0x1 ;  /* 0x0000000296347211 */ /* 0x042fe400078808ff */
[-C--:B------:R-:W-:Y:S02]  /*1bc80*/  LEA.HI.X.SX32 R61, R161, R3.reuse, 0x1, P3 ;  /* 0x00000003a13d7211 */ /* 0x080fe400018f0eff */
[----:B------:R-:W-:Y:S01]  /*1bc90*/  LEA.HI.X.SX32 R53, R150, R3, 0x1, P4 ;  /* 0x0000000396357211 */ /* 0x000fe200020f0eff */
[----:B------:R0:W-:Y:S01]  /*1bca0*/  STL.64 [R1+0x760], R132 ;  /* 0x0007608401007387 */ /* 0x0001e20000100a00 */
[----:B------:R-:W-:-:S03]  /*1bcb0*/  IMAD.MOV.U32 R58, RZ, RZ, R124 ;  /* 0x000000ffff3a7224 */ /* 0x000fc600078e007c */
[----:B0-----:R-:W4:Y:S04]  /*1bcc0*/  LDL.LU.64 R132, [R1+0xf90] ;  /* 0x000f900001847983 */ /* 0x001f280000300a00 */
[----:B------:R-:W-:Y:S04]  /*1bcd0*/  STL.64 [R1+0x750], R60 ;  /* 0x0007503c01007387 */ /* 0x000fe80000100a00 */
[----:B------:R0:W-:Y:S02]  /*1bce0*/  STL.64 [R1+0x748], R52 ;  /* 0x0007483401007387 */ /* 0x0001e40000100a00 */
[----:B0-----:R-:W-:-:S02]  /*1bcf0*/  LEA R52, P4, R151, R2, 0x1 ;  /* 0x0000000297347211 */ /* 0x001fc400078808ff */
[-C--:B------:R-:W-:Y:S02]  /*1bd00*/  LEA R60, P3, R164, R2.reuse, 0x1 ;  /* 0x00000002a43c7211 */ /* 0x080fe400078608ff */
[----:B------:R-:W-:Y:S01]  /*1bd10*/  LEA.HI.X.SX32 R53, R151, R3, 0x1, P4 ;  /* 0x0000000397357211 */ /* 0x000fe200020f0eff */
[----:B---3--:R-:W-:Y:S01]  /*1bd20*/  IMAD.MOV.U32 R250, RZ, RZ, R120 ;  /* 0x000000fffffa7224 */ /* 0x008fe200078e0078 */
[----:B------:R-:W-:Y:S01]  /*1bd30*/  LEA R120, P2, R5, R2, 0x1 ;  /* 0x0000000205787211 */ /* 0x000fe200078408ff */
[----:B------:R-:W-:-:S03]  /*1bd40*/  IMAD.MOV.U32 R130, RZ, RZ, R121 ;  /* 0x000000ffff827224 */ /* 0x000fc600078e0079 */
[-C--:B------:R-:W-:Y:S01]  /*1bd50*/  LEA.HI.X.SX32 R121, R5, R3.reuse, 0x1, P2 ;  /* 0x0000000305797211 */ /* 0x080fe200010f0eff */
[----:B------:R-:W-:Y:S02]  /*1bd60*/  IMAD.MOV.U32 R5, RZ, RZ, R160 ;  /* 0x000000ffff057224 */ /* 0x000fe400078e00a0 */
[----:B------:R-:W-:Y:S02]  /*1bd70*/  IMAD.MOV.U32 R160, RZ, RZ, R251 ;  /* 0x000000ffffa07224 */ /* 0x000fe400078e00fb */
[----:B------:R-:W-:Y:S01]  /*1bd80*/  IMAD.MOV.U32 R251, RZ, RZ, R122 ;  /* 0x000000fffffb7224 */ /* 0x000fe200078e007a */
[-C--:B------:R-:W-:Y:S01]  /*1bd90*/  LEA R122, P2, R165, R2.reuse, 0x1 ;  /* 0x00000002a57a7211 */ /* 0x080fe200078408ff */
[----:B------:R-:W-:Y:S01]  /*1bda0*/  IMAD.MOV.U32 R161, RZ, RZ, R130 ;  /* 0x000000ffffa17224 */ /* 0x000fe200078e0082 */
[-C--:B------:R-:W-:Y:S02]  /*1bdb0*/  LEA R130, P1, R59, R2.reuse, 0x1 ;  /* 0x000000023b827211 */ /* 0x080fe400078208ff */
[----:B------:R-:W-:Y:S01]  /*1bdc0*/  LEA.HI.X.SX32 R123, R165, R3, 0x1, P2 ;  /* 0x00000003a57b7211 */ /* 0x000fe200010f0eff */
[----:B------:R-:W-:Y:S01]  /*1bdd0*/  IMAD.MOV.U32 R165, RZ, RZ, R137 ;  /* 0x000000ffffa57224 */ /* 0x000fe200078e0089 */
[----:B------:R-:W-:Y:S01]  /*1bde0*/  LEA R124, P2, R5, R2, 0x1 ;  /* 0x00000002057c7211 */ /* 0x000fe200078408ff */
[----:B------:R-:W-:-:S02]  /*1bdf0*/  IMAD.MOV.U32 R150, RZ, RZ, R250 ;  /* 0x000000ffff967224 */ /* 0x000fc400078e00fa */
[----:B------:R-:W-:Y:S02]  /*1be00*/  IMAD.MOV.U32 R137, RZ, RZ, R248 ;  /* 0x000000ffff897224 */ /* 0x000fe400078e00f8 */
[----:B------:R-:W-:Y:S01]  /*1be10*/  IMAD.MOV.U32 R250, RZ, RZ, R131 ;  /* 0x000000fffffa7224 */ /* 0x000fe200078e0083 */
[-C--:B------:R-:W-:Y:S01]  /*1be20*/  LEA.HI.X.SX32 R131, R59, R3.reuse, 0x1, P1 ;  /* 0x000000033b837211 */ /* 0x080fe200008f0eff */
[----:B------:R-:W-:Y:S01]  /*1be30*/  IMAD.MOV.U32 R248, RZ, RZ, R125 ;  /* 0x000000fffff87224 */ /* 0x000fe200078e007d */
[-C--:B------:R-:W-:Y:S01]  /*1be40*/  LEA.HI.X.SX32 R125, R5, R3.reuse, 0x1, P2 ;  /* 0x00000003057d7211 */ /* 0x080fe200010f0eff */
[----:B------:R-:W-:Y:S02]  /*1be50*/  IMAD.MOV.U32 R151, RZ, RZ, R139 ;  /* 0x000000ffff977224 */ /* 0x000fe400078e008b */
[----:B------:R-:W-:Y:S01]  /*1be60*/  IMAD.MOV.U32 R139, RZ, RZ, R128 ;  /* 0x000000ffff8b7224 */ /* 0x000fe200078e0080 */
[----:B------:R-:W-:Y:S01]  /*1be70*/  LEA R128, P1, R159, R2, 0x1 ;  /* 0x000000029f807211 */ /* 0x000fe200078208ff */
[----:B------:R-:W-:Y:S01]  /*1be80*/  IMAD.MOV.U32 R5, RZ, RZ, R158 ;  /* 0x000000ffff057224 */ /* 0x000fe200078e009e */
[----:B------:R-:W-:Y:S01]  /*1be90*/  LEA.HI.X.SX32 R61, R164, R3, 0x1, P3 ;  /* 0x00000003a43d7211 */ /* 0x000fe200018f0eff */
[----:B------:R-:W-:-:S02]  /*1bea0*/  IMAD.MOV.U32 R158, RZ, RZ, R157 ;  /* 0x000000ffff9e7224 */ /* 0x000fc400078e009d */
[----:B------:R-:W-:Y:S02]  /*1beb0*/  IMAD.MOV.U32 R157, RZ, RZ, R138 ;  /* 0x000000ffff9d7224 */ /* 0x000fe400078e008a */
[----:B------:R-:W-:Y:S01]  /*1bec0*/  IMAD.MOV.U32 R138, RZ, RZ, R129 ;  /* 0x000000ffff8a7224 */ /* 0x000fe200078e0081 */
[----:B------:R-:W-:Y:S01]  /*1bed0*/  LEA.HI.X.SX32 R129, R159, R3, 0x1, P1 ;  /* 0x000000039f817211 */ /* 0x000fe200008f0eff */
[----:B------:R0:W-:Y:S04]  /*1bee0*/  STL.64 [R1+0x740], R130 ;  /* 0x0007408201007387 */ /* 0x0001e80000100a00 */
[----:B0-----:R-:W3:Y:S04]  /*1bef0*/  LDL.LU.64 R130, [R1+0xf88] ;  /* 0x000f880001827983 */ /* 0x001ee80000300a00 */
[----:B------:R-:W-:Y:S04]  /*1bf00*/  STL.64 [R1+0x730], R60 ;  /* 0x0007303c01007387 */ /* 0x000fe80000100a00 */
[----:B------:R-:W-:Y:S04]  /*1bf10*/  STL.64 [R1+0x728], R52 ;  /* 0x0007283401007387 */ /* 0x000fe80000100a00 */
[----:B------:R0:W-:Y:S04]  /*1bf20*/  STL.64 [R1+0x720], R128 ;  /* 0x0007208001007387 */ /* 0x0001e80000100a00 */
[----:B0-----:R-:W2:Y:S01]  /*1bf30*/  LDL.LU.64 R128, [R1+0xf80] ;  /* 0x000f800001807983 */ /* 0x001ea20000300a00 */
[----:B------:R-:W-:Y:S01]  /*1bf40*/  IMAD.MOV.U32 R164, RZ, RZ, R152 ;  /* 0x000000ffffa47224 */ /* 0x000fe200078e0098 */
[-C--:B------:R-:W-:Y:S01]  /*1bf50*/  LEA R60, P3, R136, R2.reuse, 0x1 ;  /* 0x00000002883c7211 */ /* 0x080fe200078608ff */
[----:B------:R-:W-:Y:S01]  /*1bf60*/  IMAD.MOV.U32 R152, RZ, RZ, R126 ;  /* 0x000000ffff987224 */ /* 0x000fe200078e007e */
[----:B------:R-:W-:-:S02]  /*1bf70*/  LEA R52, P4, R249, R2, 0x1 ;  /* 0x00000002f9347211 */ /* 0x000fc400078808ff */
[-C--:B------:R-:W-:Y:S01]  /*1bf80*/  LEA R126, P2, R143, R2.reuse, 0x1 ;  /* 0x000000028f7e7211 */ /* 0x080fe200078408ff */
[----:B------:R-:W-:Y:S01]  /*1bf90*/  IMAD.MOV.U32 R59, RZ, RZ, R153 ;  /* 0x000000ffff3b7224 */ /* 0x000fe200078e0099 */
[-C--:B------:R-:W-:Y:S01]  /*1bfa0*/  LEA.HI.X.SX32 R61, R136, R3.reuse, 0x1, P3 ;  /* 0x00000003883d7211 */ /* 0x080fe200018f0eff */
[----:B------:R-:W-:Y:S01]  /*1bfb0*/  IMAD.MOV.U32 R153, RZ, RZ, R127 ;  /* 0x000000ffff997224 */ /* 0x000fe200078e007f */
[-C--:B------:R-:W-:Y:S02]  /*1bfc0*/  LEA.HI.X.SX32 R53, R249, R3.reuse, 0x1, P4 ;  /* 0x00000003f9357211 */ /* 0x080fe400020f0eff */
[-C--:B------:R-:W-:Y:S01]  /*1bfd0*/  LEA.HI.X.SX32 R127, R143, R3.reuse, 0x1, P2 ;  /* 0x000000038f7f7211 */ /* 0x080fe200010f0eff */
[----:B------:R-:W-:Y:S01]  /*1bfe0*/  IMAD.MOV.U32 R143, RZ, RZ, R250 ;  /* 0x000000ffff8f7224 */ /* 0x000fe200078e00fa */
[C---:B------:R-:W-:Y:S01]  /*1bff0*/  LEA R136, P1, R58.reuse, R2, 0x1 ;  /* 0x000000023a887211 */ /* 0x040fe200078208ff */
[----:B------:R-:W-:Y:S01]  /*1c000*/  IMAD.MOV.U32 R250, RZ, RZ, R248 ;  /* 0x000000fffffa7224 */ /* 0x000fe200078e00f8 */
[----:B------:R0:W-:Y:S01]  /*1c010*/  STL.64 [R1+0x710], R60 ;  /* 0x0007103c01007387 */ /* 0x0001e20000100a00 */
[----:B------:R-:W-:Y:S01]  /*1c020*/  IMAD.MOV.U32 R159, RZ, RZ, R137 ;  /* 0x000000ffff9f7224 */ /* 0x000fe200078e0089 */
[----:B------:R-:W-:-:S02]  /*1c030*/  LEA.HI.X.SX32 R137, R58, R3, 0x1, P1 ;  /* 0x000000033a897211 */ /* 0x000fc400008f0eff */
[----:B------:R1:W-:Y:S01]  /*1c040*/  STL.64 [R1+0x708], R52 ;  /* 0x0007083401007387 */ /* 0x0003e20000100a00 */
[CC--:B0-----:R-:W-:Y:S02]  /*1c050*/  LEA R60, P3, R161.reuse, R2.reuse, 0x1 ;  /* 0x00000002a13c7211 */ /* 0x0c1fe400078608ff */
[CC--:B-1----:R-:W-:Y:S02]  /*1c060*/  LEA R52, P4, R150.reuse, R2.reuse, 0x1 ;  /* 0x0000000296347211 */ /* 0x0c2fe400078808ff */
[-C--:B------:R-:W-:Y:S02]  /*1c070*/  LEA.HI.X.SX32 R61, R161, R3.reuse, 0x1, P3 ;  /* 0x00000003a13d7211 */ /* 0x080fe400018f0eff */
[----:B------:R-:W-:Y:S01]  /*1c080*/  LEA.HI.X.SX32 R53, R150, R3, 0x1, P4 ;  /* 0x0000000396357211 */ /* 0x000fe200020f0eff */
[----:B------:R-:W-:Y:S01]  /*1c090*/  IMAD.MOV.U32 R150, RZ, RZ, R138 ;  /* 0x000000ffff967224 */ /* 0x000fe200078e008a */
[----:B------:R0:W-:Y:S01]  /*1c0a0*/  STL.64 [R1+0x700], R136 ;  /* 0x0007008801007387 */ /* 0x0001e20000100a00 */
[----:B------:R-:W-:Y:S01]  /*1c0b0*/  LEA R138, P1, R152, R2, 0x1 ;  /* 0x00000002988a7211 */ /* 0x000fe200078208ff */
[----:B------:R-:W-:-:S02]  /*1c0c0*/  IMAD.MOV.U32 R58, RZ, RZ, R5 ;  /* 0x000000ffff3a7224 */ /* 0x000fc400078e0005 */
[----:B------:R-:W-:Y:S01]  /*1c0d0*/  IMAD.MOV.U32 R5, RZ, RZ, R139 ;  /* 0x000000ffff057224 */ /* 0x000fe200078e008b */
[----:B------:R-:W-:Y:S01]  /*1c0e0*/  LEA.HI.X.SX32 R139, R152, R3, 0x1, P1 ;  /* 0x00000003988b7211 */ /* 0x000fe200008f0eff */
[----:B0-----:R-:W4:Y:S04]  /*1c0f0*/  LDL.LU.64 R136, [R1+0xf78] ;  /* 0x000f780001887983 */ /* 0x001f280000300a00 */
[----:B------:R0:W-:Y:S04]  /*1c100*/  STL.64 [R1+0x6f0], R60 ;  /* 0x0006f03c01007387 */ /* 0x0001e80000100a00 */
[----:B------:R1:W-:Y:S01]  /*1c110*/  STL.64 [R1+0x6e8], R52 ;  /* 0x0006e83401007387 */ /* 0x0003e20000100a00 */
[----:B0-----:R-:W-:-:S02]  /*1c120*/  LEA R60, P3, R158, R2, 0x1 ;  /* 0x000000029e3c7211 */ /* 0x001fc400078608ff */
[C---:B-1----:R-:W-:Y:S02]  /*1c130*/  LEA R52, P4, R251.reuse, R2, 0x1 ;  /* 0x00000002fb347211 */ /* 0x042fe400078808ff */
[-C--:B------:R-:W-:Y:S02]  /*1c140*/  LEA.HI.X.SX32 R61, R158, R3.reuse, 0x1, P3 ;  /* 0x000000039e3d7211 */ /* 0x080fe400018f0eff */
[----:B------:R-:W-:Y:S01]  /*1c150*/  LEA.HI.X.SX32 R53, R251, R3, 0x1, P4 ;  /* 0x00000003fb357211 */ /* 0x000fe200020f0eff */
[----:B------:R0:W-:Y:S04]  /*1c160*/  STL.64 [R1+0x6e0], R138 ;  /* 0x0006e08a01007387 */ /* 0x0001e80000100a00 */
[----:B0-----:R-:W4:Y:S04]  /*1c170*/  LDL.LU.64 R138, [R1+0xf70] ;  /* 0x000f7000018a7983 */ /* 0x001f280000300a00 */
[----:B------:R-:W-:Y:S04]  /*1c180*/  STL.64 [R1+0x6d0], R60 ;  /* 0x0006d03c01007387 */ /* 0x000fe80000100a00 */
[----:B------:R-:W-:Y:S01]  /*1c190*/  STL.64 [R1+0x6c8], R52 ;  /* 0x0006c83401007387 */ /* 0x000fe20000100a00 */
[----:B---3--:R-:W-:-:S02]  /*1c1a0*/  IMAD.MOV.U32 R161, RZ, RZ, R131 ;  /* 0x000000ffffa17224 */ /* 0x008fc400078e0083 */
[----:B--2---:R-:W-:Y:S01]  /*1c1b0*/  IMAD.MOV.U32 R248, RZ, RZ, R128 ;  /* 0x000000fffff87224 */ /* 0x004fe200078e0080 */
[----:B------:R-:W-:Y:S01]  /*1c1c0*/  LEA R128, P2, R165, R2, 0x1 ;  /* 0x00000002a5807211 */ /* 0x000fe200078408ff */
[----:B------:R-:W-:-:S03]  /*1c1d0*/  IMAD.MOV.U32 R249, RZ, RZ, R129 ;  /* 0x000000fffff97224 */ /* 0x000fc600078e0081 */
[----:B------:R-:W-:Y:S01]  /*1c1e0*/  LEA.HI.X.SX32 R129, R165, R3, 0x1, P2 ;  /* 0x00000003a5817211 */ /* 0x000fe200010f0eff */
[----:B------:R-:W-:Y:S01]  /*1c1f0*/  IMAD.MOV.U32 R165, RZ, RZ, R130 ;  /* 0x000000ffffa57224 */ /* 0x000fe200078e0082 */
[----:B------:R-:W-:-:S04]  /*1c200*/  LEA R130, P2, R153, R2, 0x1 ;  /* 0x0000000299827211 */ /* 0x000fc800078408ff */
[----:B------:R-:W-:Y:S01]  /*1c210*/  LEA.HI.X.SX32 R131, R153, R3, 0x1, P2 ;  /* 0x0000000399837211 */ /* 0x000fe200010f0eff */
[----:B------:R-:W-:Y:S01]  /*1c220*/  IMAD.MOV.U32 R153, RZ, RZ, R250 ;  /* 0x000000ffff997224 */ /* 0x000fe200078e00fa */
[----:B------:R-:W-:-:S04]  /*1c230*/  LEA R250, P1, R248, R2, 0x1 ;  /* 0x00000002f8fa7211 */ /* 0x000fc800078208ff */
[----:B------:R-:W-:-:S05]  /*1c240*/  LEA.HI.X.SX32 R251, R248, R3, 0x1, P1 ;  /* 0x00000003f8fb7211 */ /* 0x000fca00008f0eff */
[----:B------:R0:W-:Y:S04]  /*1c250*/  STL.64 [R1+0x6c0], R250 ;  /* 0x0006c0fa01007387 */ /* 0x0001e80000100a00 */
[----:B0-----:R-:W2:Y:S01]  /*1c260*/  LDL.LU.64 R250, [R1+0xf68] ;  /* 0x000f680001fa7983 */ /* 0x001ea20000300a00 */
[----:B----4-:R-:W-:Y:S01]  /*1c270*/  IMAD.MOV.U32 R158, RZ, RZ, R132 ;  /* 0x000000ffff9e7224 */ /* 0x010fe200078e0084 */
[-C--:B------:R-:W-:Y:S02]  /*1c280*/  LEA R132, P2, R249, R2.reuse, 0x1 ;  /* 0x00000002f9847211 */ /* 0x080fe400078408ff */
[CC--:B------:R-:W-:Y:S02]  /*1c290*/  LEA R60, P3, R135.reuse, R2.reuse, 0x1 ;  /* 0x00000002873c7211 */ /* 0x0c0fe400078608ff */
[----:B------:R-:W-:Y:S01]  /*1c2a0*/  LEA R52, P4, R134, R2, 0x1 ;  /* 0x0000000286347211 */ /* 0x000fe200078808ff */
[----:B------:R-:W-:Y:S01]  /*1c2b0*/  IMAD.MOV.U32 R152, RZ, RZ, R159 ;  /* 0x000000ffff987224 */ /* 0x000fe200078e009f */
[-C--:B------:R-:W-:Y:S01]  /*1c2c0*/  LEA.HI.X.SX32 R61, R135, R3.reuse, 0x1, P3 ;  /* 0x00000003873d7211 */ /* 0x080fe200018f0eff */
[----:B------:R-:W-:Y:S01]  /*1c2d0*/  IMAD.MOV.U32 R159, RZ, RZ, R133 ;  /* 0x000000ffff9f7224 */ /* 0x000fe200078e0085 */
[----:B------:R-:W-:-:S02]  /*1c2e0*/  LEA.HI.X.SX32 R133, R249, R3, 0x1, P2 ;  /* 0x00000003f9857211 */ /* 0x000fc400010f0eff */
[-C--:B------:R-:W-:Y:S02]  /*1c2f0*/  LEA.HI.X.SX32 R53, R134, R3.reuse, 0x1, P4 ;  /* 0x0000000386357211 */ /* 0x080fe400020f0eff */
[CC--:B------:R-:W-:Y:S01]  /*1c300*/  LEA R134, P2, R59.reuse, R2.reuse, 0x1 ;  /* 0x000000023b867211 */ /* 0x0c0fe200078408ff */
[----:B------:R0:W-:Y:S01]  /*1c310*/  STL.64 [R1+0x6b0], R60 ;  /* 0x0006b03c01007387 */ /* 0x0001e20000100a00 */
[C---:B------:R-:W-:Y:S02]  /*1c320*/  LEA R248, P1, R58.reuse, R2, 0x1 ;  /* 0x000000023af87211 */ /* 0x040fe400078208ff */
[-C--:B------:R-:W-:Y:S01]  /*1c330*/  LEA.HI.X.SX32 R135, R59, R3.reuse, 0x1, P2 ;  /* 0x000000033b877211 */ /* 0x080fe200010f0eff */
[----:B------:R-:W-:Y:S01]  /*1c340*/  IMAD.MOV.U32 R59, RZ, RZ, R165 ;  /* 0x000000ffff3b7224 */ /* 0x000fe200078e00a5 */
[----:B------:R1:W-:Y:S01]  /*1c350*/  STL.64 [R1+0x6a8], R52 ;  /* 0x0006a83401007387 */ /* 0x0003e20000100a00 */
[----:B------:R-:W-:Y:S01]  /*1c360*/  IMAD.MOV.U32 R165, RZ, RZ, R151 ;  /* 0x000000ffffa57224 */ /* 0x000fe200078e0097 */
[----:B------:R-:W-:-:S02]  /*1c370*/  LEA.HI.X.SX32 R249, R58, R3, 0x1, P1 ;  /* 0x000000033af97211 */ /* 0x000fc400008f0eff */
[-C--:B0-----:R-:W-:Y:S02]  /*1c380*/  LEA R60, P3, R164, R2.reuse, 0x1 ;  /* 0x00000002a43c7211 */ /* 0x081fe400078608ff */
[-C--:B-1----:R-:W-:Y:S02]  /*1c390*/  LEA R52, P4, R160, R2.reuse, 0x1 ;  /* 0x00000002a0347211 */ /* 0x082fe400078808ff */
[-C--:B------:R-:W-:Y:S01]  /*1c3a0*/  LEA.HI.X.SX32 R61, R164, R3.reuse, 0x1, P3 ;  /* 0x00000003a43d7211 */ /* 0x080fe200018f0eff */
[----:B------:R-:W-:Y:S01]  /*1c3b0*/  IMAD.MOV.U32 R164, RZ, RZ, R150 ;  /* 0x000000ffffa47224 */ /* 0x000fe200078e0096 */
[----:B------:R-:W-:Y:S01]  /*1c3c0*/  LEA.HI.X.SX32 R53, R160, R3, 0x1, P4 ;  /* 0x00000003a0357211 */ /* 0x000fe200020f0eff */
[----:B------:R0:W-:Y:S04]  /*1c3d0*/  STL.64 [R1+0x6a0], R248 ;  /* 0x0006a0f801007387 */ /* 0x0001e80000100a00 */
[----:B0-----:R-:W3:Y:S04]  /*1c3e0*/  LDL.LU.64 R248, [R1+0xf60] ;  /* 0x000f600001f87983 */ /* 0x001ee80000300a00 */
[----:B------:R-:W-:Y:S04]  /*1c3f0*/  STL.64 [R1+0x690], R60 ;  /* 0x0006903c01007387 */ /* 0x000fe80000100a00 */
[----:B------:R-:W-:Y:S01]  /*1c400*/  STL.64 [R1+0x688], R52 ;  /* 0x0006883401007387 */ /* 0x000fe20000100a00 */
[----:B--2---:R-:W-:Y:S01]  /*1c410*/  IMAD.MOV.U32 R151, RZ, RZ, R250 ;  /* 0x000000ffff977224 */ /* 0x004fe200078e00fa */
[----:B------:R-:W-:Y:S01]  /*1c420*/  LEA R250, P1, R152, R2, 0x1 ;  /* 0x0000000298fa7211 */ /* 0x000fe200078208ff */
[----:B------:R-:W-:-:S03]  /*1c430*/  IMAD.MOV.U32 R150, RZ, RZ, R251 ;  /* 0x000000ffff967224 */ /* 0x000fc600078e00fb */
[----:B------:R-:W-:-:S05]  /*1c440*/  LEA.HI.X.SX32 R251, R152, R3, 0x1, P1 ;  /* 0x0000000398fb7211 */ /* 0x000fca00008f0eff */
[----:B------:R0:W-:Y:S04]  /*1c450*/  STL.64 [R1+0x680], R250 ;  /* 0x000680fa01007387 */ /* 0x0001e80000100a00 */
[----:B0-----:R-:W2:Y:S01]  /*1c460*/  LDL.LU.64 R250, [R1+0xf58] ;  /* 0x000f580001fa7983 */ /* 0x001ea20000300a00 */
[CC--:B------:R-:W-:Y:S02]  /*1c470*/  LEA R52, P4, R252.reuse, R2.reuse, 0x1 ;  /* 0x00000002fc347211 */ /* 0x0c0fe400078808ff */
[CC--:B------:R-:W-:Y:S02]  /*1c480*/  LEA R60, P3, R143.reuse, R2.reuse, 0x1 ;  /* 0x000000028f3c7211 */ /* 0x0c0fe400078608ff */
[-C--:B------:R-:W-:Y:S01]  /*1c490*/  LEA.HI.X.SX32 R53, R252, R3.reuse, 0x1, P4 ;  /* 0x00000003fc357211 */ /* 0x080fe200020f0eff */
[----:B------:R-:W-:Y:S01]  /*1c4a0*/  IMAD.MOV.U32 R252, RZ, RZ, R142 ;  /* 0x000000fffffc7224 */ /* 0x000fe200078e008e */
[----:B------:R-:W-:Y:S01]  /*1c4b0*/  LEA.HI.X.SX32 R61, R143, R3, 0x1, P3 ;  /* 0x000000038f3d7211 */ /* 0x000fe200018f0eff */
[----:B------:R-:W-:Y:S01]  /*1c4c0*/  IMAD.MOV.U32 R160, RZ, RZ, R136 ;  /* 0x000000ffffa07224 */ /* 0x000fe200078e0088 */
[----:B------:R-:W-:-:S03]  /*1c4d0*/  LEA R136, P2, R153, R2, 0x1 ;  /* 0x0000000299887211 */ /* 0x000fc600078408ff */
[----:B------:R3:W-:Y:S01]  /*1c4e0*/  STL.64 [R1+0x670], R60 ;  /* 0x0006703c01007387 */ /* 0x0007e20000100a00 */
[----:B------:R-:W-:-:S03]  /*1c4f0*/  IMAD.MOV.U32 R58, RZ, RZ, R5 ;  /* 0x000000ffff3a7224 */ /* 0x000fc600078e0005 */
[----:B------:R0:W-:Y:S01]  /*1c500*/  STL.64 [R1+0x668], R52 ;  /* 0x0006683401007387 */ /* 0x0001e20000100a00 */
[----:B------:R-:W-:Y:S02]  /*1c510*/  IMAD.MOV.U32 R5, RZ, RZ, R161 ;  /* 0x000000ffff057224 */ /* 0x000fe400078e00a1 */
[----:B------:R-:W-:Y:S01]  /*1c520*/  IMAD.MOV.U32 R161, RZ, RZ, R137 ;  /* 0x000000ffffa17224 */ /* 0x000fe200078e0089 */
[-C--:B------:R-:W-:Y:S01]  /*1c530*/  LEA.HI.X.SX32 R137, R153, R3.reuse, 0x1, P2 ;  /* 0x0000000399897211 */ /* 0x080fe200010f0eff */
[----:B------:R-:W-:Y:S01]  /*1c540*/  IMAD.MOV.U32 R152, RZ, RZ, R158 ;  /* 0x000000ffff987224 */ /* 0x000fe200078e009e */
[CC--:B---3--:R-:W-:Y:S02]  /*1c550*/  LEA R60, P3, R249.reuse, R2.reuse, 0x1 ;  /* 0x00000002f93c7211 */ /* 0x0c8fe400078608ff */
[C---:B0-----:R-:W-:Y:S02]  /*1c560*/  LEA R52, P4, R248.reuse, R2, 0x1 ;  /* 0x00000002f8347211 */ /* 0x041fe400078808ff */
[-C--:B------:R-:W-:Y:S01]  /*1c570*/  LEA.HI.X.SX32 R61, R249, R3.reuse, 0x1, P3 ;  /* 0x00000003f93d7211 */ /* 0x080fe200018f0eff */
[----:B------:R-:W-:Y:S01]  /*1c580*/  IMAD.MOV.U32 R158, RZ, RZ, R138 ;  /* 0x000000ffff9e7224 */ /* 0x000fe200078e008a */
[----:B------:R-:W-:Y:S01]  /*1c590*/  LEA.HI.X.SX32 R53, R248, R3, 0x1, P4 ;  /* 0x00000003f8357211 */ /* 0x000fe200020f0eff */
[----:B------:R-:W-:-:S02]  /*1c5a0*/  IMAD.MOV.U32 R153, RZ, RZ, R159 ;  /* 0x000000ffff997224 */ /* 0x000fc400078e009f */
[----:B------:R-:W-:Y:S02]  /*1c5b0*/  IMAD.MOV.U32 R159, RZ, RZ, R139 ;  /* 0x000000ffff9f7224 */ /* 0x000fe400078e008b */
[----:B------:R-:W-:Y:S02]  /*1c5c0*/  IMAD.MOV.U32 R248, RZ, RZ, R5 ;  /* 0x000000fffff87224 */ /* 0x000fe400078e0005 */
[----:B------:R-:W-:Y:S02]  /*1c5d0*/  IMAD.MOV.U32 R249, RZ, RZ, R59 ;  /* 0x000000fffff97224 */ /* 0x000fe400078e003b */
[----:B------:R-:W-:Y:S02]  /*1c5e0*/  IMAD.MOV.U32 R5, RZ, RZ, R165 ;  /* 0x000000ffff057224 */ /* 0x000fe400078e00a5 */
[----:B------:R-:W-:Y:S02]  /*1c5f0*/  IMAD.MOV.U32 R165, RZ, RZ, R151 ;  /* 0x000000ffffa57224 */ /* 0x000fe400078e0097 */
[----:B------:R-:W-:Y:S01]  /*1c600*/  IMAD.MOV.U32 R151, RZ, RZ, R141 ;  /* 0x000000ffff977224 */ /* 0x000fe200078e008d */
[----:B--2---:R-:W-:-:S04]  /*1c610*/  LEA R142, P1, R251, R2, 0x1 ;  /* 0x00000002fb8e7211 */ /* 0x004fc800078208ff */
[----:B------:R-:W-:-:S05]  /*1c620*/  LEA.HI.X.SX32 R143, R251, R3, 0x1, P1 ;  /* 0x00000003fb8f7211 */ /* 0x000fca00008f0eff */
[----:B------:R0:W-:Y:S01]  /*1c630*/  STL.64 [R1+0x660], R142 ;  /* 0x0006608e01007387 */ /* 0x0001e20000100a00 */
[----:B------:R-:W-:-:S03]  /*1c640*/  LEA R138, P2, R250, R2, 0x1 ;  /* 0x00000002fa8a7211 */ /* 0x000fc600078408ff */
[----:B0-----:R-:W2:Y:S01]  /*1c650*/  LDL.LU.64 R142, [R1+0xf50] ;  /* 0x000f5000018e7983 */ /* 0x001ea20000300a00 */
[----:B------:R-:W-:-:S03]  /*1c660*/  LEA.HI.X.SX32 R139, R250, R3, 0x1, P2 ;  /* 0x00000003fa8b7211 */ /* 0x000fc600010f0eff */
[----:B------:R0:W-:Y:S01]  /*1c670*/  STL.64 [R1+0x650], R60 ;  /* 0x0006503c01007387 */ /* 0x0001e20000100a00 */
[----:B------:R-:W-:Y:S01]  /*1c680*/  IMAD.MOV.U32 R250, RZ, RZ, R58 ;  /* 0x000000fffffa7224 */ /* 0x000fe200078e003a */
[CC--:B------:R-:W-:Y:S02]  /*1c690*/  LEA R58, P3, R7.reuse, R2.reuse, 0x1 ;  /* 0x00000002073a7211 */ /* 0x0c0fe400078608ff */
[----:B------:R1:W-:Y:S01]  /*1c6a0*/  STL.64 [R1+0x648], R52 ;  /* 0x0006483401007387 */ /* 0x0003e20000100a00 */
[----:B------:R-:W-:Y:S01]  /*1c6b0*/  IMAD.MOV.U32 R251, RZ, RZ, R252 ;  /* 0x000000fffffb7224 */ /* 0x000fe200078e00fc */
[-C--:B0-----:R-:W-:Y:S01]  /*1c6c0*/  LEA R60, P1, R160, R2.reuse, 0x1 ;  /* 0x00000002a03c7211 */ /* 0x081fe200078208ff */
[----:B------:R-:W-:Y:S01]  /*1c6d0*/  IMAD.MOV.U32 R252, RZ, RZ, R164 ;  /* 0x000000fffffc7224 */ /* 0x000fe200078e00a4 */
[-C--:B-1----:R-:W-:Y:S02]  /*1c6e0*/  LEA R52, P4, R0, R2.reuse, 0x1 ;  /* 0x0000000200347211 */ /* 0x082fe400078808ff */
[-C--:B------:R-:W-:Y:S01]  /*1c6f0*/  LEA.HI.X.SX32 R61, R160, R3.reuse, 0x1, P1 ;  /* 0x00000003a03d7211 */ /* 0x080fe200008f0eff */
[----:B------:R-:W-:Y:S01]  /*1c700*/  IMAD.MOV.U32 R164, RZ, RZ, R150 ;  /* 0x000000ffffa47224 */ /* 0x000fe200078e0096 */
[-C--:B------:R-:W-:Y:S01]  /*1c710*/  LEA.HI.X.SX32 R59, R7, R3.reuse, 0x1, P3 ;  /* 0x00000003073b7211 */ /* 0x080fe200018f0eff */
[----:B------:R-:W-:Y:S01]  /*1c720*/  IMAD.MOV.U32 R150, RZ, RZ, R140 ;  /* 0x000000ffff967224 */ /* 0x000fe200078e008c */
[----:B------:R-:W-:Y:S01]  /*1c730*/  LEA.HI.X.SX32 R53, R0, R3, 0x1, P4 ;  /* 0x0000000300357211 */ /* 0x000fe200020f0eff */
[----:B------:R0:W-:Y:S01]  /*1c740*/  STL.64 [R1+0x640], R60 ;  /* 0x0006403c01007387 */ /* 0x0001e20000100a00 */
[----:B------:R-:W-:-:S02]  /*1c750*/  LEA R140, P2, R161, R2, 0x1 ;  /* 0x00000002a18c7211 */ /* 0x000fc400078408ff */
[CC--:B------:R-:W-:Y:S01]  /*1c760*/  LEA R160, P1, R248.reuse, R2.reuse, 0x1 ;  /* 0x00000002f8a07211 */ /* 0x0c0fe200078208ff */
[----:B------:R-:W-:Y:S01]  /*1c770*/  STL.64 [R1+0x630], R58 ;  /* 0x0006303a01007387 */ /* 0x000fe20000100a00 */
[-C--:B------:R-:W-:Y:S02]  /*1c780*/  LEA.HI.X.SX32 R141, R161, R3.reuse, 0x1, P2 ;  /* 0x00000003a18d7211 */ /* 0x080fe400010f0eff */
[----:B------:R-:W-:Y:S01]  /*1c790*/  LEA.HI.X.SX32 R161, R248, R3, 0x1, P1 ;  /* 0x00000003f8a17211 */ /* 0x000fe200008f0eff */
[----:B------:R1:W-:Y:S01]  /*1c7a0*/  STL.64 [R1+0x628], R52 ;  /* 0x0006283401007387 */ /* 0x0003e20000100a00 */
[----:B0-----:R-:W-:-:S04]  /*1c7b0*/  LEA R60, P3, R152, R2, 0x1 ;  /* 0x00000002983c7211 */ /* 0x001fc800078608ff */
[-C--:B------:R-:W-:Y:S02]  /*1c7c0*/  LEA.HI.X.SX32 R61, R152, R3.reuse, 0x1, P3 ;  /* 0x00000003983d7211 */ /* 0x080fe400018f0eff */
[CC--:B------:R-:W-:Y:S02]  /*1c7d0*/  LEA R152, P1, R252.reuse, R2.reuse, 0x1 ;  /* 0x00000002fc987211 */ /* 0x0c0fe400078208ff */
[CC--:B-1----:R-:W-:Y:S01]  /*1c7e0*/  LEA R52, P4, R153.reuse, R2.reuse, 0x1 ;  /* 0x0000000299347211 */ /* 0x0c2fe200078808ff */
[----:B------:R0:W-:Y:S03]  /*1c7f0*/  STL.64 [R1+0x620], R160 ;  /* 0x000620a001007387 */ /* 0x0001e60000100a00 */
[-C--:B------:R-:W-:Y:S02]  /*1c800*/  LEA.HI.X.SX32 R53, R153, R3.reuse, 0x1, P4 ;  /* 0x0000000399357211 */ /* 0x080fe400020f0eff */
[----:B------:R-:W-:Y:S01]  /*1c810*/  LEA.HI.X.SX32 R153, R252, R3, 0x1, P1 ;  /* 0x00000003fc997211 */ /* 0x000fe200008f0eff */
[----:B0-----:R-:W3:Y:S04]  /*1c820*/  LDL.LU.64 R160, [R1+0xf48] ;  /* 0x000f480001a07983 */ /* 0x001ee80000300a00 */
[----:B------:R-:W-:Y:S04]  /*1c830*/  STL.64 [R1+0x610], R60 ;  /* 0x0006103c01007387 */ /* 0x000fe80000100a00 */
[----:B------:R-:W-:Y:S04]  /*1c840*/  STL.64 [R1+0x608], R52 ;  /* 0x0006083401007387 */ /* 0x000fe80000100a00 */
[----:B------:R0:W-:Y:S04]  /*1c850*/  STL.64 [R1+0x600], R152 ;  /* 0x0006009801007387 */ /* 0x0001e80000100a00 */
[----:B0-----:R-:W4:Y:S01]  /*1c860*/  LDL.LU.64 R152, [R1+0xf40] ;  /* 0x000f400001987983 */ /* 0x001f220000300a00 */
[----:B------:R-:W-:-:S02]  /*1c870*/  LEA R60, P3, R164, R2, 0x1 ;  /* 0x00000002a43c7211 */ /* 0x000fc400078608ff */
[CC--:B------:R-:W-:Y:S01]  /*1c880*/  LEA R52, P4, R165.reuse, R2.reuse, 0x1 ;  /* 0x00000002a5347211 */ /* 0x0c0fe200078808ff */
[----:B------:R-:W-:Y:S01]  /*1c890*/  IMAD.MOV.U32 R248, RZ, RZ, R250 ;  /* 0x000000fffff87224 */ /* 0x000fe200078e00fa */
[-C--:B------:R-:W-:Y:S01]  /*1c8a0*/  LEA.HI.X.SX32 R61, R164, R3.reuse, 0x1, P3 ;  /* 0x00000003a43d7211 */ /* 0x080fe200018f0eff */
[----:B------:R-:W-:Y:S01]  /*1c8b0*/  IMAD.MOV.U32 R250, RZ, RZ, R144 ;  /* 0x000000fffffa7224 */ /* 0x000fe200078e0090 */
[----:B------:R-:W-:Y:S01]  /*1c8c0*/  LEA.HI.X.SX32 R53, R165, R3, 0x1, P4 ;  /* 0x00000003a5357211 */ /* 0x000fe200020f0eff */
[----:B------:R-:W-:Y:S02]  /*1c8d0*/  IMAD.MOV.U32 R165, RZ, RZ, R150 ;  /* 0x000000ffffa57224 */ /* 0x000fe400078e0096 */
[----:B------:R0:W-:Y:S04]  /*1c8e0*/  STL.64 [R1+0x5f0], R60 ;  /* 0x0005f03c01007387 */ /* 0x0001e80000100a00 */
[----:B------:R1:W-:Y:S01]  /*1c8f0*/  STL.64 [R1+0x5e8], R52 ;  /* 0x0005e83401007387 */ /* 0x0003e20000100a00 */
[----:B0-----:R-:W-:Y:S01]  /*1c900*/  IMAD.MOV.U32 R60, RZ, RZ, R56 ;  /* 0x000000ffff3c7224 */ /* 0x001fe200078e0038 */
[-C--:B------:R-:W-:Y:S01]  /*1c910*/  LEA R56, P3, R149, R2.reuse, 0x1 ;  /* 0x0000000295387211 */ /* 0x080fe200078608ff */
[----:B------:R-:W-:Y:S01]  /*1c920*/  IMAD.MOV.U32 R61, RZ, RZ, R57 ;  /* 0x000000ffff3d7224 */ /* 0x000fe200078e0039 */
[----:B-1----:R-:W-:-:S02]  /*1c930*/  LEA R52, P4, R148, R2, 0x1 ;  /* 0x0000000294347211 */ /* 0x002fc400078808ff */
[-C--:B------:R-:W-:Y:S02]  /*1c940*/  LEA.HI.X.SX32 R57, R149, R3.reuse, 0x1, P3 ;  /* 0x0000000395397211 */ /* 0x080fe400018f0eff */
[----:B------:R-:W-:Y:S01]  /*1c950*/  LEA.HI.X.SX32 R53, R148, R3, 0x1, P4 ;  /* 0x0000000394357211 */ /* 0x000fe200020f0eff */
[----:B------:R-:W-:Y:S02]  /*1c960*/  IMAD.MOV.U32 R252, RZ, RZ, R146 ;  /* 0x000000fffffc7224 */ /* 0x000fe400078e0092 */
[----:B------:R-:W-:Y:S02]  /*1c970*/  IMAD.MOV.U32 R164, RZ, RZ, R147 ;  /* 0x000000ffffa47224 */ /* 0x000fe400078e0093 */
[----:B--2---:R-:W-:Y:S01]  /*1c980*/  IMAD.MOV.U32 R59, RZ, RZ, R142 ;  /* 0x000000ffff3b7224 */ /* 0x004fe200078e008e */
[----:B------:R-:W-:Y:S01]  /*1c990*/  LEA R142, P2, R249, R2, 0x1 ;  /* 0x00000002f98e7211 */ /* 0x000fe200078408ff */
[----:B------:R-:W-:-:S03]  /*1c9a0*/  IMAD.MOV.U32 R58, RZ, RZ, R143 ;  /* 0x000000ffff3a7224 */ /* 0x000fc600078e008f */
[-C--:B------:R-:W-:Y:S02]  /*1c9b0*/  LEA.HI.X.SX32 R143, R249, R3.reuse, 0x1, P2 ;  /* 0x00000003f98f7211 */ /* 0x080fe400010f0eff */
[CC--:B------:R-:W-:Y:S01]  /*1c9c0*/  LEA R144, P2, R5.reuse, R2.reuse, 0x1 ;  /* 0x0000000205907211 */ /* 0x0c0fe200078408ff */
[----:B------:R-:W-:Y:S01]  /*1c9d0*/  IMAD.MOV.U32 R249, RZ, RZ, R251 ;  /* 0x000000fffff97224 */ /* 0x000fe200078e00fb */
[C---:B------:R-:W-:Y:S01]  /*1c9e0*/  LEA R150, P1, R58.reuse, R2, 0x1 ;  /* 0x000000023a967211 */ /* 0x040fe200078208ff */
[----:B------:R-:W-:Y:S01]  /*1c9f0*/  IMAD.MOV.U32 R251, RZ, RZ, R145 ;  /* 0x000000fffffb7224 */ /* 0x000fe200078e0091 */
[-C--:B------:R-:W-:Y:S01]  /*1ca00*/  LEA.HI.X.SX32 R145, R5, R3.reuse, 0x1, P2 ;  /* 0x0000000305917211 */ /* 0x080fe200010f0eff */
[----:B------:R-:W-:Y:S01]  /*1ca10*/  IMAD.MOV.U32 R5, RZ, RZ, R151 ;  /* 0x000000ffff057224 */ /* 0x000fe200078e0097 */
[----:B------:R-:W-:-:S05]  /*1ca20*/  LEA.HI.X.SX32 R151, R58, R3, 0x1, P1 ;  /* 0x000000033a977211 */ /* 0x000fca00008f0eff */
[----:B------:R0:W-:Y:S01]  /*1ca30*/  STL.64 [R1+0x5e0], R150 ;  /* 0x0005e09601007387 */ /* 0x0001e20000100a00 */
[CC--:B------:R-:W-:Y:S02]  /*1ca40*/  LEA R146, P2, R59.reuse, R2.reuse, 0x1 ;  /* 0x000000023b927211 */ /* 0x0c0fe400078408ff */
[C---:B------:R-:W-:Y:S02]  /*1ca50*/  LEA R58, P3, R158.reuse, R2, 0x1 ;  /* 0x000000029e3a7211 */ /* 0x040fe400078608ff */
[-C--:B------:R-:W-:Y:S01]  /*1ca60*/  LEA.HI.X.SX32 R147, R59, R3.reuse, 0x1, P2 ;  /* 0x000000033b937211 */ /* 0x080fe200010f0eff */
[----:B0-----:R-:W2:Y:S04]  /*1ca70*/  LDL.LU.64 R150, [R1+0xf38] ;  /* 0x000f380001967983 */ /* 0x001ea80000300a00 */
[----:B------:R0:W-:Y:S04]  /*1ca80*/  STL.64 [R1+0x5d0], R56 ;  /* 0x0005d03801007387 */ /* 0x0001e80000100a00 */
[----:B------:R1:W-:Y:S01]  /*1ca90*/  STL.64 [R1+0x5c8], R52 ;  /* 0x0005c83401007387 */ /* 0x0003e20000100a00 */
[----:B------:R-:W-:-:S02]  /*1caa0*/  LEA.HI.X.SX32 R59, R158, R3, 0x1, P3 ;  /* 0x000000039e3b7211 */ /* 0x000fc400018f0eff */
[CC--:B0-----:R-:W-:Y:S02]  /*1cab0*/  LEA R56, P1, R248.reuse, R2.reuse, 0x1 ;  /* 0x00000002f8387211 */ /* 0x0c1fe400078208ff */
[CC--:B-1----:R-:W-:Y:S02]  /*1cac0*/  LEA R52, P4, R159.reuse, R2.reuse, 0x1 ;  /* 0x000000029f347211 */ /* 0x0c2fe400078808ff */
[-C--:B------:R-:W-:Y:S02]  /*1cad0*/  LEA.HI.X.SX32 R57, R248, R3.reuse, 0x1, P1 ;  /* 0x00000003f8397211 */ /* 0x080fe400008f0eff */
[-C--:B------:R-:W-:Y:S02]  /*1cae0*/  LEA.HI.X.SX32 R53, R159, R3.reuse, 0x1, P4 ;  /* 0x000000039f357211 */ /* 0x080fe400020f0eff */
[CC--:B------:R-:W-:Y:S01]  /*1caf0*/  LEA R158, P1, R250.reuse, R2.reuse, 0x1 ;  /* 0x00000002fa9e7211 */ /* 0x0c0fe200078208ff */
[----:B------:R0:W-:Y:S03]  /*1cb00*/  STL.64 [R1+0x5c0], R56 ;  /* 0x0005c03801007387 */ /* 0x0001e60000100a00 */
[----:B------:R-:W-:Y:S01]  /*1cb10*/  LEA.HI.X.SX32 R159, R250, R3, 0x1, P1 ;  /* 0x00000003fa9f7211 */ /* 0x000fe200008f0eff */
[----:B------:R-:W-:Y:S01]  /*1cb20*/  IMAD.MOV.U32 R250, RZ, RZ, R156 ;  /* 0x000000fffffa7224 */ /* 0x000fe200078e009c */
[-C--:B------:R-:W-:Y:S01]  /*1cb30*/  LEA R156, P1, R252, R2.reuse, 0x1 ;  /* 0x00000002fc9c7211 */ /* 0x080fe200078208ff */
[----:B0-----:R-:W3:Y:S04]  /*1cb40*/  LDL.LU.64 R56, [R1+0xf30] ;  /* 0x000f300001387983 */ /* 0x001ee80000300a00 */
[----:B------:R0:W-:Y:S04]  /*1cb50*/  STL.64 [R1+0x5b0], R58 ;  /* 0x0005b03a01007387 */ /* 0x0001e80000100a00 */
[----:B------:R4:W-:Y:S01]  /*1cb60*/  STL.64 [R1+0x5a8], R52 ;  /* 0x0005a83401007387 */ /* 0x0009e20000100a00 */
[----:B0-----:R-:W-:-:S02]  /*1cb70*/  LEA R58, P3, R157, R2, 0x1 ;  /* 0x000000029d3a7211 */ /* 0x001fc400078608ff */
[C---:B----4-:R-:W-:Y:S02]  /*1cb80*/  LEA R52, P4, R152.reuse, R2, 0x1 ;  /* 0x0000000298347211 */ /* 0x050fe400078808ff */
[-C--:B------:R-:W-:Y:S02]  /*1cb90*/  LEA.HI.X.SX32 R59, R157, R3.reuse, 0x1, P3 ;  /* 0x000000039d3b7211 */ /* 0x080fe400018f0eff */
[-C--:B------:R-:W-:Y:S01]  /*1cba0*/  LEA.HI.X.SX32 R53, R152, R3.reuse, 0x1, P4 ;  /* 0x0000000398357211 */ /* 0x080fe200020f0eff */
[----:B------:R0:W-:Y:S01]  /*1cbb0*/  STL.64 [R1+0x5a0], R158 ;  /* 0x0005a09e01007387 */ /* 0x0001e20000100a00 */
[----:B------:R-:W-:-:S03]  /*1cbc0*/  LEA.HI.X.SX32 R157, R252, R3, 0x1, P1 ;  /* 0x00000003fc9d7211 */ /* 0x000fc600008f0eff */
[----:B0-----:R-:W4:Y:S04]  /*1cbd0*/  LDL.LU.64 R158, [R1+0xf28] ;  /* 0x000f2800019e7983 */ /* 0x001f280000300a00 */
[----:B------:R-:W-:Y:S04]  /*1cbe0*/  STL.64 [R1+0x590], R58 ;  /* 0x0005903a01007387 */ /* 0x000fe80000100a00 */
[----:B------:R-:W-:Y:S04]  /*1cbf0*/  STL.64 [R1+0x588], R52 ;  /* 0x0005883401007387 */ /* 0x000fe80000100a00 */
[----:B------:R0:W-:Y:S04]  /*1cc00*/  STL.64 [R1+0x580], R156 ;  /* 0x0005809c01007387 */ /* 0x0001e80000100a00 */
[----:B0-----:R-:W2:Y:S01]  /*1cc10*/  LDL.LU.64 R156, [R1+0xf20] ;  /* 0x000f2000019c7983 */ /* 0x001ea20000300a00 */
[----:B------:R-:W-:-:S02]  /*1cc20*/  LEA R58, P3, R164, R2, 0x1 ;  /* 0x00000002a43a7211 */ /* 0x000fc400078608ff */
[C---:B------:R-:W-:Y:S02]  /*1cc30*/  LEA R52, P4, R165.reuse, R2, 0x1 ;  /* 0x00000002a5347211 */ /* 0x040fe400078808ff */
[-C--:B------:R-:W-:Y:S02]  /*1cc40*/  LEA.HI.X.SX32 R59, R164, R3.reuse, 0x1, P3 ;  /* 0x00000003a43b7211 */ /* 0x080fe400018f0eff */
[----:B------:R-:W-:-:S03]  /*1cc50*/  LEA.HI.X.SX32 R53, R165, R3, 0x1, P4 ;  /* 0x00000003a5357211 */ /* 0x000fc600020f0eff */
[----:B------:R-:W-:Y:S04]  /*1cc60*/  STL.64 [R1+0x570], R58 ;  /* 0x0005703a01007387 */ /* 0x000fe80000100a00 */
[----:B------:R-:W-:Y:S01]  /*1cc70*/  STL.64 [R1+0x568], R52 ;  /* 0x0005683401007387 */ /* 0x000fe20000100a00 */
[----:B------:R-:W-:-:S04]  /*1cc80*/  LEA R148, P2, R249, R2, 0x1 ;  /* 0x00000002f9947211 */ /* 0x000fc800078408ff */
[----:B------:R-:W-:Y:S02]  /*1cc90*/  LEA.HI.X.SX32 R149, R249, R3, 0x1, P2 ;  /* 0x00000003f9957211 */ /* 0x000fe400010f0eff */
[----:B--2---:R-:W-:-:S04]  /*1cca0*/  LEA R164, P1, R157, R2, 0x1 ;  /* 0x000000029da47211 */ /* 0x004fc800078208ff */
[----:B------:R-:W-:-:S05]  /*1ccb0*/  LEA.HI.X.SX32 R165, R157, R3, 0x1, P1 ;  /* 0x000000039da57211 */ /* 0x000fca00008f0eff */
[----:B------:R0:W-:Y:S04]  /*1ccc0*/  STL.64 [R1+0x560], R164 ;  /* 0x000560a401007387 */ /* 0x0001e80000100a00 */
[----:B0-----:R-:W2:Y:S01]  /*1ccd0*/  LDL.LU.64 R164, [R1+0xf18] ;  /* 0x000f180001a47983 */ /* 0x001ea20000300a00 */
[-C--:B---3--:R-:W-:Y:S01]  /*1cce0*/  LEA R58, P3, R57, R2.reuse, 0x1 ;  /* 0x00000002393a7211 */ /* 0x088fe200078608ff */
[----:B------:R-:W-:Y:S01]  /*1ccf0*/  IMAD.MOV.U32 R248, RZ, RZ, R150 ;  /* 0x000000fffff87224 */ /* 0x000fe200078e0096 */
[CC--:B------:R-:W-:Y:S02]  /*1cd00*/  LEA R52, P4, R56.reuse, R2.reuse, 0x1 ;  /* 0x0000000238347211 */ /* 0x0c0fe400078808ff */
[----:B------:R-:W-:Y:S02]  /*1cd10*/  LEA R150, P2, R251, R2, 0x1 ;  /* 0x00000002fb967211 */ /* 0x000fe400078408ff */
[-C--:B------:R-:W-:Y:S01]  /*1cd20*/  LEA.HI.X.SX32 R59, R57, R3.reuse, 0x1, P3 ;  /* 0x00000003393b7211 */ /* 0x080fe200018f0eff */
[----:B------:R-:W-:Y:S01]  /*1cd30*/  IMAD.MOV.U32 R249, RZ, RZ, R151 ;  /* 0x000000fffff97224 */ /* 0x000fe200078e0097 */
[----:B------:R-:W-:-:S02]  /*1cd40*/  LEA.HI.X.SX32 R53, R56, R3, 0x1, P4 ;  /* 0x0000000338357211 */ /* 0x000fc400020f0eff */
[-C--:B------:R-:W-:Y:S01]  /*1cd50*/  LEA.HI.X.SX32 R151, R251, R3.reuse, 0x1, P2 ;  /* 0x00000003fb977211 */ /* 0x080fe200010f0eff */
[----:B------:R4:W-:Y:S01]  /*1cd60*/  STL.64 [R1+0x550], R58 ;  /* 0x0005503a01007387 */ /* 0x0009e20000100a00 */
[CC--:B------:R-:W-:Y:S02]  /*1cd70*/  LEA R152, P2, R5.reuse, R2.reuse, 0x1 ;  /* 0x0000000205987211 */ /* 0x0c0fe400078408ff */
[CC--:B------:R-:W-:Y:S01]  /*1cd80*/  LEA R56, P1, R248.reuse, R2.reuse, 0x1 ;  /* 0x00000002f8387211 */ /* 0x0c0fe200078208ff */
[----:B------:R0:W-:Y:S01]  /*1cd90*/  STL.64 [R1+0x548], R52 ;  /* 0x0005483401007387 */ /* 0x0001e20000100a00 */
[----:B------:R-:W-:Y:S01]  /*1cda0*/  IMAD.MOV.U32 R251, RZ, RZ, R153 ;  /* 0x000000fffffb7224 */ /* 0x000fe200078e0099 */
[-C--:B------:R-:W-:Y:S01]  /*1cdb0*/  LEA.HI.X.SX32 R153, R5, R3.reuse, 0x1, P2 ;  /* 0x0000000305997211 */ /* 0x080fe200010f0eff */
[----:B------:R-:W-:Y:S01]  /*1cdc0*/  IMAD.MOV.U32 R252, RZ, RZ, R154 ;  /* 0x000000fffffc7224 */ /* 0x000fe200078e009a */
[----:B------:R-:W-:Y:S02]  /*1cdd0*/  LEA.HI.X.SX32 R57, R248, R3, 0x1, P1 ;  /* 0x00000003f8397211 */ /* 0x000fe400008f0eff */
[----:B----4-:R-:W-:-:S02]  /*1cde0*/  LEA R58, P3, R159, R2, 0x1 ;  /* 0x000000029f3a7211 */ /* 0x010fc400078608ff */
[-C--:B------:R-:W-:Y:S02]  /*1cdf0*/  LEA R154, P2, R156, R2.reuse, 0x1 ;  /* 0x000000029c9a7211 */ /* 0x080fe400078408ff */
[CC--:B0-----:R-:W-:Y:S02]  /*1ce00*/  LEA R52, P4, R158.reuse, R2.reuse, 0x1 ;  /* 0x000000029e347211 */ /* 0x0c1fe400078808ff */
[-C--:B------:R-:W-:Y:S01]  /*1ce10*/  LEA.HI.X.SX32 R59, R159, R3.reuse, 0x1, P3 ;  /* 0x000000039f3b7211 */ /* 0x080fe200018f0eff */
[----:B------:R-:W-:Y:S01]  /*1ce20*/  IMAD.MOV.U32 R5, RZ, RZ, R155 ;  /* 0x000000ffff057224 */ /* 0x000fe200078e009b */
[-C--:B------:R-:W-:Y:S01]  /*1ce30*/  LEA.HI.X.SX32 R53, R158, R3.reuse, 0x1, P4 ;  /* 0x000000039e357211 */ /* 0x080fe200020f0eff */
[----:B------:R0:W-:Y:S01]  /*1ce40*/  STL.64 [R1+0x540], R56 ;  /* 0x0005403801007387 */ /* 0x0001e20000100a00 */
[----:B------:R-:W-:Y:S02]  /*1ce50*/  LEA.HI.X.SX32 R155, R156, R3, 0x1, P2 ;  /* 0x000000039c9b7211 */ /* 0x000fe400010f0eff */
[----:B------:R-:W-:-:S02]  /*1ce60*/  LEA R156, P2, R249, R2, 0x1 ;  /* 0x00000002f99c7211 */ /* 0x000fc400078408ff */
[C---:B------:R-:W-:Y:S02]  /*1ce70*/  LEA R248, P1, R250.reuse, R2, 0x1 ;  /* 0x00000002faf87211 */ /* 0x040fe400078208ff */
[-C--:B------:R-:W-:Y:S01]  /*1ce80*/  LEA.HI.X.SX32 R157, R249, R3.reuse, 0x1, P2 ;  /* 0x00000003f99d7211 */ /* 0x080fe200010f0eff */
[----:B0-----:R-:W3:Y:S04]  /*1ce90*/  LDL.LU.64 R56, [R1+0xf10] ;  /* 0x000f100001387983 */ /* 0x001ee80000300a00 */
[----:B------:R0:W-:Y:S01]  /*1cea0*/  STL.64 [R1+0x530], R58 ;  /* 0x0005303a01007387 */ /* 0x0001e20000100a00 */
[----:B------:R-:W-:-:S03]  /*1ceb0*/  LEA.HI.X.SX32 R249, R250, R3, 0x1, P1 ;  /* 0x00000003faf97211 */ /* 0x000fc600008f0eff */
[----:B------:R1:W-:Y:S01]  /*1cec0*/  STL.64 [R1+0x528], R52 ;  /* 0x0005283401007387 */ /* 0x0003e20000100a00 */
[CC--:B0-----:R-:W-:Y:S02]  /*1ced0*/  LEA R58, P3, R161.reuse, R2.reuse, 0x1 ;  /* 0x00000002a13a7211 */ /* 0x0c1fe400078608ff */
[CC--:B-1----:R-:W-:Y:S02]  /*1cee0*/  LEA R52, P4, R160.reuse, R2.reuse, 0x1 ;  /* 0x00000002a0347211 */ /* 0x0c2fe400078808ff */
[-C--:B------:R-:W-:Y:S02]  /*1cef0*/  LEA.HI.X.SX32 R59, R161, R3.reuse, 0x1, P3 ;  /* 0x00000003a13b7211 */ /* 0x080fe400018f0eff */
[----:B------:R-:W-:Y:S01]  /*1cf00*/  LEA.HI.X.SX32 R53, R160, R3, 0x1, P4 ;  /* 0x00000003a0357211 */ /* 0x000fe200020f0eff */
[----:B------:R0:W-:Y:S04]  /*1cf10*/  STL.64 [R1+0x520], R248 ;  /* 0x000520f801007387 */ /* 0x0001e80000100a00 */
[----:B------:R1:W-:Y:S01]  /*1cf20*/  STL.64 [R1+0x510], R58 ;  /* 0x0005103a01007387 */ /* 0x0003e20000100a00 */
[----:B------:R-:W-:-:S03]  /*1cf30*/  LEA R158, P2, R251, R2, 0x1 ;  /* 0x00000002fb9e7211 */ /* 0x000fc600078408ff */
[----:B------:R4:W-:Y:S01]  /*1cf40*/  STL.64 [R1+0x508], R52 ;  /* 0x0005083401007387 */ /* 0x0009e20000100a00 */
[CC--:B0-----:R-:W-:Y:S02]  /*1cf50*/  LEA R248, P1, R60.reuse, R2.reuse, 0x1 ;  /* 0x000000023cf87211 */ /* 0x0c1fe400078208ff */
[CC--:B-1----:R-:W-:Y:S02]  /*1cf60*/  LEA R58, P3, R163.reuse, R2.reuse, 0x1 ;  /* 0x00000002a33a7211 */ /* 0x0c2fe400078608ff */
[-C--:B------:R-:W-:Y:S02]  /*1cf70*/  LEA.HI.X.SX32 R249, R60, R3.reuse, 0x1, P1 ;  /* 0x000000033cf97211 */ /* 0x080fe400008f0eff */
[C---:B----4-:R-:W-:Y:S02]  /*1cf80*/  LEA R52, P4, R162.reuse, R2, 0x1 ;  /* 0x00000002a2347211 */ /* 0x050fe400078808ff */
[-C--:B------:R-:W-:Y:S02]  /*1cf90*/  LEA.HI.X.SX32 R59, R163, R3.reuse, 0x1, P3 ;  /* 0x00000003a33b7211 */ /* 0x080fe400018f0eff */
[-C--:B------:R-:W-:Y:S01]  /*1cfa0*/  LEA.HI.X.SX32 R53, R162, R3.reuse, 0x1, P4 ;  /* 0x00000003a2357211 */ /* 0x080fe200020f0eff */
[----:B------:R-:W-:Y:S01]  /*1cfb0*/  STL.64 [R1+0x500], R248 ;  /* 0x000500f801007387 */ /* 0x000fe20000100a00 */
[----:B------:R-:W-:-:S02]  /*1cfc0*/  LEA.HI.X.SX32 R159, R251, R3, 0x1, P2 ;  /* 0x00000003fb9f7211 */ /* 0x000fc400010f0eff */
[-C--:B------:R-:W-:Y:S01]  /*1cfd0*/  LEA R160, P2, R61, R2.reuse, 0x1 ;  /* 0x000000023da07211 */ /* 0x080fe200078408ff */
[----:B------:R-:W-:Y:S01]  /*1cfe0*/  STL.64 [R1+0x4f0], R58 ;  /* 0x0004f03a01007387 */ /* 0x000fe20000100a00 */
[----:B------:R-:W-:-:S03]  /*1cff0*/  LEA R60, P1, R252, R2, 0x1 ;  /* 0x00000002fc3c7211 */ /* 0x000fc600078208ff */
[----:B------:R-:W-:Y:S01]  /*1d000*/  STL.64 [R1+0x4e8], R52 ;  /* 0x0004e83401007387 */ /* 0x000fe20000100a00 */
[-C--:B------:R-:W-:Y:S02]  /*1d010*/  LEA.HI.X.SX32 R161, R61, R3.reuse, 0x1, P2 ;  /* 0x000000033da17211 */ /* 0x080fe400010f0eff */
[----:B------:R-:W-:-:S05]  /*1d020*/  LEA.HI.X.SX32 R61, R252, R3, 0x1, P1 ;  /* 0x00000003fc3d7211 */ /* 0x000fca00008f0eff */
[----:B------:R0:W-:Y:S02]  /*1d030*/  STL.64 [R1+0x4e0], R60 ;  /* 0x0004e03c01007387 */ /* 0x0001e40000100a00 */
[----:B0-----:R-:W-:-:S04]  /*1d040*/  LEA R60, P1, R247, R2, 0x1 ;  /* 0x00000002f73c7211 */ /* 0x001fc800078208ff */
[----:B------:R-:W-:Y:S01]  /*1d050*/  LEA.HI.X.SX32 R61, R247, R3, 0x1, P1 ;  /* 0x00000003f73d7211 */ /* 0x000fe200008f0eff */
        /* <DEDUP_REMOVED lines=18> */
[CC--:B------:R-:W-:Y:S02]  /*1d180*/  LEA R162, P2, R5.reuse, R2.reuse, 0x1 ;  /* 0x0000000205a27211 */ /* 0x0c0fe400078408ff */
[----:B------:R-:W-:Y:S01]  /*1d190*/  VIADD R110, R98, UR5 ;  /* 0x00000005626e7c36 */ /* 0x000fe20008000000 */
[----:B------:R-:W-:Y:S01]  /*1d1a0*/  ULDC UR5, c[0x0][0x248] ;  /* 0x0000920000057ab9 */ /* 0x000fe20000000800 */
[----:B------:R-:W-:Y:S02]  /*1d1b0*/  LEA.HI.X.SX32 R163, R5, R3, 0x1, P2 ;  /* 0x0000000305a37211 */ /* 0x000fe400010f0eff */
[----:B------:R-:W-:Y:S01]  /*1d1c0*/  VIADD R108, R110, UR4 ;  /* 0x000000046e6c7c36 */ /* 0x000fe20008000000 */
[----:B------:R-:W-:Y:S01]  /*1d1d0*/  ULDC UR4, c[0x0][0x248] ;  /* 0x0000920000047ab9 */ /* 0x000fe20000000800 */
[----:B--2---:R-:W-:-:S02]  /*1d1e0*/  LEA R58, P3, R165, R2, 0x1 ;  /* 0x00000002a53a7211 */ /* 0x004fc400078608ff */
[C---:B------:R-:W-:Y:S02]  /*1d1f0*/  LEA R52, P4, R164.reuse, R2, 0x1 ;  /* 0x00000002a4347211 */ /* 0x040fe400078808ff */
[-C--:B------:R-:W-:Y:S02]  /*1d200*/  LEA.HI.X.SX32 R59, R165, R3.reuse, 0x1, P3 ;  /* 0x00000003a53b7211 */ /* 0x080fe400018f0eff */
[----:B------:R-:W-:-:S03]  /*1d210*/  LEA.HI.X.SX32 R53, R164, R3, 0x1, P4 ;  /* 0x00000003a4357211 */ /* 0x000fc600020f0eff */
[----:B------:R0:W-:Y:S04]  /*1d220*/  STL.64 [R1+0x4d0], R58 ;  /* 0x0004d03a01007387 */ /* 0x0001e80000100a00 */
[----:B------:R1:W-:Y:S01]  /*1d230*/  STL.64 [R1+0x4c8], R52 ;  /* 0x0004c83401007387 */ /* 0x0003e20000100a00 */
[CC--:B0-----:R-:W-:Y:S02]  /*1d240*/  LEA R58, P3, R167.reuse, R2.reuse, 0x1 ;  /* 0x00000002a73a7211 */ /* 0x0c1fe400078608ff */
[CC--:B-1----:R-:W-:Y:S02]  /*1d250*/  LEA R52, P4, R166.reuse, R2.reuse, 0x1 ;  /* 0x00000002a6347211 */ /* 0x0c2fe400078808ff */
[-C--:B------:R-:W-:Y:S02]  /*1d260*/  LEA.HI.X.SX32 R59, R167, R3.reuse, 0x1, P3 ;  /* 0x00000003a73b7211 */ /* 0x080fe400018f0eff */
[----:B------:R-:W-:Y:S01]  /*1d270*/  LEA.HI.X.SX32 R53, R166, R3, 0x1, P4 ;  /* 0x00000003a6357211 */ /* 0x000fe200020f0eff */
[----:B------:R0:W-:Y:S04]  /*1d280*/  STL.64 [R1+0x4c0], R60 ;  /* 0x0004c03c01007387 */ /* 0x0001e80000100a00 */
[----:B------:R1:W-:Y:S04]  /*1d290*/  STL.64 [R1+0x4b0], R58 ;  /* 0x0004b03a01007387 */ /* 0x0003e80000100a00 */
[----:B------:R2:W-:Y:S01]  /*1d2a0*/  STL.64 [R1+0x4a8], R52 ;  /* 0x0004a83401007387 */ /* 0x0005e20000100a00 */
[----:B0-----:R-:W-:-:S02]  /*1d2b0*/  LEA R60, P1, R213, R2, 0x1 ;  /* 0x00000002d53c7211 */ /* 0x001fc400078208ff */
[-C--:B-1----:R-:W-:Y:S02]  /*1d2c0*/  LEA R58, P3, R169, R2.reuse, 0x1 ;  /* 0x00000002a93a7211 */ /* 0x082fe400078608ff */
[-C--:B------:R-:W-:Y:S02]  /*1d2d0*/  LEA.HI.X.SX32 R61, R213, R3.reuse, 0x1, P1 ;  /* 0x00000003d53d7211 */ /* 0x080fe400008f0eff */
[CC--:B--2---:R-:W-:Y:S02]  /*1d2e0*/  LEA R52, P4, R168.reuse, R2.reuse, 0x1 ;  /* 0x00000002a8347211 */ /* 0x0c4fe400078808ff */
        /* <DEDUP_REMOVED lines=24> */
[CC--:B-1----:R-:W-:Y:S02]  /*1d470*/  LEA R58, P3, R175.reuse, R2.reuse, 0x1 ;  /* 0x00000002af3a7211 */ /* 0x0c2fe400078608ff */
        /* <DEDUP_REMOVED lines=46> */
[-C--:B--2---:R-:W-:Y:S02]  /*1d760*/  LEA R52, P4, R100, R2.reuse, 0x1 ;  /* 0x0000000264347211 */ /* 0x084fe400078808ff */
        /* <DEDUP_REMOVED lines=20> */
[----:B------:R0:W-:Y:S01]  /*1d8b0*/  STL.64 [R1+0x360], R60 ;  /* 0x0003603c01007387 */ /* 0x0001e20000100a00 */
[----:B------:R-:W-:-:S03]  /*1d8c0*/  LEA R164, P2, R246, R2, 0x1 ;  /* 0x00000002f6a47211 */ /* 0x000fc600078408ff */
[----:B------:R1:W-:Y:S01]  /*1d8d0*/  STL.64 [R1+0x350], R58 ;  /* 0x0003503a01007387 */ /* 0x0003e20000100a00 */
[----:B------:R-:W-:Y:S01]  /*1d8e0*/  VIADD R107, R108, UR4 ;  /* 0x000000046c6b7c36 */ /* 0x000fe20008000000 */
[----:B------:R-:W-:Y:S02]  /*1d8f0*/  ULDC UR4, c[0x0][0x248] ;  /* 0x0000920000047ab9 */ /* 0x000fe40000000800 */
[----:B------:R2:W-:Y:S01]  /*1d900*/  STL.64 [R1+0x348], R52 ;  /* 0x0003483401007387 */ /* 0x0005e20000100a00 */
[CC--:B0-----:R-:W-:Y:S02]  /*1d910*/  LEA R60, P1, R190.reuse, R2.reuse, 0x1 ;  /* 0x00000002be3c7211 */ /* 0x0c1fe400078208ff */
[-C--:B-1----:R-:W-:Y:S02]  /*1d920*/  LEA R58, P3, R69, R2.reuse, 0x1 ;  /* 0x00000002453a7211 */ /* 0x082fe400078608ff */
[----:B------:R-:W-:Y:S02]  /*1d930*/  LEA.HI.X.SX32 R61, R190, R3, 0x1, P1 ;  /* 0x00000003be3d7211 */ /* 0x000fe400008f0eff */
[----:B--2---:R-:W-:-:S02]  /*1d940*/  LEA R52, P4, R68, R2, 0x1 ;  /* 0x0000000244347211 */ /* 0x004fc400078808ff */
[-C--:B------:R-:W-:Y:S01]  /*1d950*/  LEA.HI.X.SX32 R59, R69, R3.reuse, 0x1, P3 ;  /* 0x00000003453b7211 */ /* 0x080fe200018f0eff */
[----:B------:R-:W-:Y:S01]  /*1d960*/  VIADD R89, R107, UR4 ;  /* 0x000000046b597c36 */ /* 0x000fe20008000000 */
[-C--:B------:R-:W-:Y:S01]  /*1d970*/  LEA.HI.X.SX32 R165, R246, R3.reuse, 0x1, P2 ;  /* 0x00000003f6a57211 */ /* 0x080fe200010f0eff */
[----:B------:R-:W-:Y:S01]  /*1d980*/  ULDC UR4, c[0x0][0x248] ;  /* 0x0000920000047ab9 */ /* 0x000fe20000000800 */
[-C--:B------:R-:W-:Y:S02]  /*1d990*/  LEA.HI.X.SX32 R53, R68, R3.reuse, 0x1, P4 ;  /* 0x0000000344357211 */ /* 0x080fe400020f0eff */
[CC--:B------:R-:W-:Y:S01]  /*1d9a0*/  LEA R166, P2, R212.reuse, R2.reuse, 0x1 ;  /* 0x00000002d4a67211 */ /* 0x0c0fe200078408ff */
[----:B------:R0:W-:Y:S01]  /*1d9b0*/  STL.64 [R1+0x340], R60 ;  /* 0x0003403c01007387 */ /* 0x0001e20000100a00 */
[----:B------:R-:W-:Y:S01]  /*1d9c0*/  VIADD R109, R89, UR4 ;  /* 0x00000004596d7c36 */ /* 0x000fe20008000000 */
[----:B------:R-:W-:Y:S01]  /*1d9d0*/  ULDC UR4, c[0x0][0x248] ;  /* 0x0000920000047ab9 */ /* 0x000fe20000000800 */
[----:B------:R-:W-:Y:S01]  /*1d9e0*/  LEA.HI.X.SX32 R167, R212, R3, 0x1, P2 ;  /* 0x00000003d4a77211 */ /* 0x000fe200010f0eff */
[----:B------:R1:W-:Y:S01]  /*1d9f0*/  STL.64 [R1+0x330], R58 ;  /* 0x0003303a01007387 */ /* 0x0003e20000100a00 */
[----:B------:R-:W-:-:S03]  /*1da00*/  LEA R168, P2, R210, R2, 0x1 ;  /* 0x00000002d2a87211 */ /* 0x000fc600078408ff */
[----:B------:R2:W-:Y:S01]  /*1da10*/  STL.64 [R1+0x328], R52 ;  /* 0x0003283401007387 */ /* 0x0005e20000100a00 */
[-C--:B0-----:R-:W-:Y:S02]  /*1da20*/  LEA R60, P1, R102, R2.reuse, 0x1 ;  /* 0x00000002663c7211 */ /* 0x081fe400078208ff */
[-C--:B-1----:R-:W-:Y:S01]  /*1da30*/  LEA R58, P3, R72, R2.reuse, 0x1 ;  /* 0x00000002483a7211 */ /* 0x082fe200078608ff */
[----:B------:R-:W-:Y:S01]  /*1da40*/  VIADD R90, R109, UR4 ;  /* 0x000000046d5a7c36 */ /* 0x000fe20008000000 */
[-C--:B------:R-:W-:Y:S01]  /*1da50*/  LEA.HI.X.SX32 R61, R102, R3.reuse, 0x1, P1 ;  /* 0x00000003663d7211 */ /* 0x080fe200008f0eff */
[----:B------:R-:W-:Y:S01]  /*1da60*/  ULDC UR4, c[0x0][0x248] ;  /* 0x0000920000047ab9 */ /* 0x000fe20000000800 */
[----:B--2---:R-:W-:Y:S02]  /*1da70*/  LEA R52, P4, R71, R2, 0x1 ;  /* 0x0000000247347211 */ /* 0x004fe400078808ff */
[-C--:B------:R-:W-:Y:S02]  /*1da80*/  LEA.HI.X.SX32 R59, R72, R3.reuse, 0x1, P3 ;  /* 0x00000003483b7211 */ /* 0x080fe400018f0eff */
[----:B------:R-:W-:-:S02]  /*1da90*/  LEA.HI.X.SX32 R169, R210, R3, 0x1, P2 ;  /* 0x00000003d2a97211 */ /* 0x000fc400010f0eff */
[-C--:B------:R-:W-:Y:S02]  /*1daa0*/  LEA.HI.X.SX32 R53, R71, R3.reuse, 0x1, P4 ;  /* 0x0000000347357211 */ /* 0x080fe400020f0eff */
[CC--:B------:R-:W-:Y:S01]  /*1dab0*/  LEA R170, P2, R207.reuse, R2.reuse, 0x1 ;  /* 0x00000002cfaa7211 */ /* 0x0c0fe200078408ff */
[----:B------:R-:W-:Y:S01]  /*1dac0*/  VIADD R4, R90, UR5 ;  /* 0x000000055a047c36 */ /* 0x000fe20008000000 */
[----:B------:R0:W-:Y:S01]  /*1dad0*/  STL.64 [R1+0x320], R60 ;  /* 0x0003203c01007387 */ /* 0x0001e20000100a00 */
[----:B------:R-:W-:Y:S01]  /*1dae0*/  ULDC UR5, c[0x0][0x248] ;  /* 0x0000920000057ab9 */ /* 0x000fe20000000800 */
[----:B------:R-:W-:Y:S02]  /*1daf0*/  LEA.HI.X.SX32 R171, R207, R3, 0x1, P2 ;  /* 0x00000003cfab7211 */ /* 0x000fe400010f0eff */
[----:B------:R1:W-:Y:S01]  /*1db00*/  STL.64 [R1+0x310], R58 ;  /* 0x0003103a01007387 */ /* 0x0003e20000100a00 */
[-C--:B------:R-:W-:Y:S01]  /*1db10*/  LEA R172, P2, R205, R2.reuse, 0x1 ;  /* 0x00000002cdac7211 */ /* 0x080fe200078408ff */
[----:B------:R-:W-:Y:S01]  /*1db20*/  VIADD R111, R4, UR4 ;  /* 0x00000004046f7c36 */ /* 0x000fe20008000000 */
[----:B------:R-:W-:Y:S01]  /*1db30*/  ULDC UR4, c[0x0][0x248] ;  /* 0x0000920000047ab9 */ /* 0x000fe20000000800 */
[----:B------:R2:W-:Y:S01]  /*1db40*/  STL.64 [R1+0x308], R52 ;  /* 0x0003083401007387 */ /* 0x0005e20000100a00 */
[----:B0-----:R-:W-:-:S02]  /*1db50*/  LEA R60, P1, R194, R2, 0x1 ;  /* 0x00000002c23c7211 */ /* 0x001fc400078208ff */
[CC--:B-1----:R-:W-:Y:S02]  /*1db60*/  LEA R58, P3, R75.reuse, R2.reuse, 0x1 ;  /* 0x000000024b3a7211 */ /* 0x0c2fe400078608ff */
[-C--:B------:R-:W-:Y:S02]  /*1db70*/  LEA.HI.X.SX32 R61, R194, R3.reuse, 0x1, P1 ;  /* 0x00000003c23d7211 */ /* 0x080fe400008f0eff */
[C---:B--2---:R-:W-:Y:S01]  /*1db80*/  LEA R52, P4, R74.reuse, R2, 0x1 ;  /* 0x000000024a347211 */ /* 0x044fe200078808ff */
[----:B------:R0:W-:Y:S01]  /*1db90*/  @P5 STG.E.U16 desc[UR22][R64.64], R91 ;  /* 0x0000005b40005986 */ /* 0x0001e2000c101516 */
[-C--:B------:R-:W-:Y:S02]  /*1dba0*/  LEA.HI.X.SX32 R59, R75, R3.reuse, 0x1, P3 ;  /* 0x000000034b3b7211 */ /* 0x080fe400018f0eff */
[-C--:B------:R-:W-:Y:S02]  /*1dbb0*/  LEA.HI.X.SX32 R173, R205, R3.reuse, 0x1, P2 ;  /* 0x00000003cdad7211 */ /* 0x080fe400010f0eff */
[----:B------:R-:W-:-:S02]  /*1dbc0*/  LEA.HI.X.SX32 R53, R74, R3, 0x1, P4 ;  /* 0x000000034a357211 */ /* 0x000fc400020f0eff */
[----:B------:R-:W-:Y:S01]  /*1dbd0*/  LEA R174, P2, R201, R2, 0x1 ;  /* 0x00000002c9ae7211 */ /* 0x000fe200078408ff */
[----:B------:R1:W-:Y:S01]  /*1dbe0*/  STL.64 [R1+0x300], R60 ;  /* 0x0003003c01007387 */ /* 0x0003e20000100a00 */
[----:B0-----:R-:W-:-:S03]  /*1dbf0*/  VIADD R65, R111, UR5 ;  /* 0x000000056f417c36 */ /* 0x001fc60008000000 */
[----:B------:R0:W-:Y:S01]  /*1dc00*/  STL.64 [R1+0x2f0], R58 ;  /* 0x0002f03a01007387 */ /* 0x0001e20000100a00 */
[-C--:B------:R-:W-:Y:S01]  /*1dc10*/  LEA.HI.X.SX32 R175, R201, R3.reuse, 0x1, P2 ;  /* 0x00000003c9af7211 */ /* 0x080fe200010f0eff */
[----:B------:R-:W-:Y:S01]  /*1dc20*/  ULDC UR5, c[0x0][0x248] ;  /* 0x0000920000057ab9 */ /* 0x000fe20000000800 */
[----:B------:R-:W-:Y:S01]  /*1dc30*/  VIADD R64, R65, UR4 ;  /* 0x0000000441407c36 */ /* 0x000fe20008000000 */
[----:B------:R2:W-:Y:S01]  /*1dc40*/  STL.64 [R1+0x2e8], R52 ;  /* 0x0002e83401007387 */ /* 0x0005e20000100a00 */
[-C--:B------:R-:W-:Y:S01]  /*1dc50*/  LEA R176, P2, R199, R2.reuse, 0x1 ;  /* 0x00000002c7b07211 */ /* 0x080fe200078408ff */
[----:B------:R-:W-:Y:S01]  /*1dc60*/  ULDC UR4, c[0x0][0x248] ;  /* 0x0000920000047ab9 */ /* 0x000fe20000000800 */
[-C--:B-1----:R-:W-:Y:S01]  /*1dc70*/  LEA R60, P1, R79, R2.reuse, 0x1 ;  /* 0x000000024f3c7211 */ /* 0x082fe200078208ff */
[----:B------:R-:W-:Y:S01]  /*1dc80*/  VIADD R245, R64, UR6 ;  /* 0x0000000640f57c36 */ /* 0x000fe20008000000 */
[----:B0-----:R-:W-:Y:S01]  /*1dc90*/  LEA R58, P3, R77, R2, 0x1 ;  /* 0x000000024d3a7211 */ /* 0x001fe200078608ff */
[----:B------:R-:W-:Y:S01]  /*1dca0*/  ULDC UR6, c[0x0][0x248] ;  /* 0x0000920000067ab9 */ /* 0x000fe20000000800 */
[----:B------:R-:W-:-:S02]  /*1dcb0*/  LEA.HI.X.SX32 R61, R79, R3, 0x1, P1 ;  /* 0x000000034f3d7211 */ /* 0x000fc400008f0eff */
[CC--:B--2---:R-:W-:Y:S02]  /*1dcc0*/  LEA R52, P4, R76.reuse, R2.reuse, 0x1 ;  /* 0x000000024c347211 */ /* 0x0c4fe400078808ff */
[-C--:B------:R-:W-:Y:S02]  /*1dcd0*/  LEA.HI.X.SX32 R59, R77, R3.reuse, 0x1, P3 ;  /* 0x000000034d3b7211 */ /* 0x080fe400018f0eff */
[-C--:B------:R-:W-:Y:S02]  /*1dce0*/  LEA.HI.X.SX32 R177, R199, R3.reuse, 0x1, P2 ;  /* 0x00000003c7b17211 */ /* 0x080fe400010f0eff */
[-C--:B------:R-:W-:Y:S02]  /*1dcf0*/  LEA.HI.X.SX32 R53, R76, R3.reuse, 0x1, P4 ;  /* 0x000000034c357211 */ /* 0x080fe400020f0eff */
[C---:B------:R-:W-:Y:S01]  /*1dd00*/  LEA R178, P2, R196.reuse, R2, 0x1 ;  /* 0x00000002c4b27211 */ /* 0x040fe200078408ff */
[----:B------:R-:W-:Y:S01]  /*1dd10*/  VIADD R215, R245, UR5 ;  /* 0x00000005f5d77c36 */ /* 0x000fe20008000000 */
[----:B------:R0:W-:Y:S01]  /*1dd20*/  STL.64 [R1+0x2e0], R60 ;  /* 0x0002e03c01007387 */ /* 0x0001e20000100a00 */
[----:B------:R-:W-:Y:S01]  /*1dd30*/  ULDC UR5, c[0x0][0x248] ;  /* 0x0000920000057ab9 */ /* 0x000fe20000000800 */
[----:B------:R-:W-:-:S02]  /*1dd40*/  LEA.HI.X.SX32 R179, R196, R3, 0x1, P2 ;  /* 0x00000003c4b37211 */ /* 0x000fc400010f0eff */
[----:B------:R1:W-:Y:S01]  /*1dd50*/  STL.64 [R1+0x2d0], R58 ;  /* 0x0002d03a01007387 */ /* 0x0003e20000100a00 */
[-C--:B------:R-:W-:Y:S01]  /*1dd60*/  LEA R180, P2, R193, R2.reuse, 0x1 ;  /* 0x00000002c1b47211 */ /* 0x080fe200078408ff */
[----:B------:R-:W-:Y:S01]  /*1dd70*/  VIADD R214, R215, UR7 ;  /* 0x00000007d7d67c36 */ /* 0x000fe20008000000 */
[----:B------:R-:W-:Y:S01]  /*1dd80*/  ULDC UR7, c[0x0][0x248] ;  /* 0x0000920000077ab9 */ /* 0x000fe20000000800 */
        /* <DEDUP_REMOVED lines=8> */
[----:B------:R0:W-:Y:S01]  /*1de10*/  STL.64 [R1+0x2c0], R60 ;  /* 0x0002c03c01007387 */ /* 0x0001e20000100a00 */
[-C--:B------:R-:W-:Y:S01]  /*1de20*/  LEA.HI.X.SX32 R53, R80, R3.reuse, 0x1, P4 ;  /* 0x0000000350357211 */ /* 0x080fe200020f0eff */
[----:B------:R-:W-:Y:S01]  /*1de30*/  ULDC UR8, c[0x0][0x248] ;  /* 0x0000920000087ab9 */ /* 0x000fe20000000800 */
[CC--:B------:R-:W-:Y:S01]  /*1de40*/  LEA R182, P2, R185.reuse, R2.reuse, 0x1 ;  /* 0x00000002b9b67211 */ /* 0x0c0fe200078408ff */
[----:B------:R1:W-:Y:S01]  /*1de50*/  STL.64 [R1+0x2b0], R58 ;  /* 0x0002b03a01007387 */ /* 0x0003e20000100a00 */
[----:B------:R-:W-:Y:S01]  /*1de60*/  VIADD R217, R244, UR4 ;  /* 0x00000004f4d97c36 */ /* 0x000fe20008000000 */
[----:B------:R-:W-:Y:S01]  /*1de70*/  ULDC UR4, c[0x0][0x248] ;  /* 0x0000920000047ab9 */ /* 0x000fe20000000800 */
[----:B------:R-:W-:Y:S01]  /*1de80*/  LEA.HI.X.SX32 R183, R185, R3, 0x1, P2 ;  /* 0x00000003b9b77211 */ /* 0x000fe200010f0eff */
[----:B------:R2:W-:Y:S01]  /*1de90*/  STL.64 [R1+0x2a8], R52 ;  /* 0x0002a83401007387 */ /* 0x0005e20000100a00 */
[----:B------:R-:W-:-:S02]  /*1dea0*/  LEA R184, P2, R189, R2, 0x1 ;  /* 0x00000002bdb87211 */ /* 0x000fc400078408ff */
        /* <DEDUP_REMOVED lines=20> */
[-C--:B-1----:R-:W-:Y:S02]  /*1dff0*/  LEA R58, P3, R86, R2.reuse, 0x1 ;  /* 0x00000002563a7211 */ /* 0x082fe400078608ff */
[-C--:B------:R-:W-:Y:S02]  /*1e000*/  LEA.HI.X.SX32 R61, R202, R3.reuse, 0x1, P1 ;  /* 0x00000003ca3d7211 */ /* 0x080fe400008f0eff */
[-C--:B--2---:R-:W-:Y:S02]  /*1e010*/  LEA R52, P4, R85, R2.reuse, 0x1 ;  /* 0x0000000255347211 */ /* 0x084fe400078808ff */
        /* <DEDUP_REMOVED lines=14> */
[CC--:B-1----:R-:W-:Y:S01]  /*1e100*/  LEA R58, P3, R95.reuse, R2.reuse, 0x1 ;  /* 0x000000025f3a7211 */ /* 0x0c2fe200078608ff */
        /* <DEDUP_REMOVED lines=43> */
[-C--:B------:R-:W-:Y:S01]  /*1e3c0*/  LEA R202, P2, R96, R2.reuse, 0x1 ;  /* 0x0000000260ca7211 */ /* 0x080fe200078408ff */
        /* <DEDUP_REMOVED lines=16> */
[----:B------:R-:W-:Y:S01]  /*1e4d0*/  STL.64 [R1+0x200], R60 ;  /* 0x0002003c01007387 */ /* 0x000fe20000100a00 */
        /* <DEDUP_REMOVED lines=8> */
[-C--:B------:R-:W-:Y:S01]  /*1e560*/  LEA R208, P2, R108, R2.reuse, 0x1 ;  /* 0x000000026cd07211 */ /* 0x080fe200078408ff */
[----:B------:R-:W-:Y:S01]  /*1e570*/  VIADD R224, R225, UR49 ;  /* 0x00000031e1e07c36 */ /* 0x000fe20008000000 */
[----:B------:R-:W-:Y:S01]  /*1e580*/  ULDC UR49, c[0x0][0x248] ;  /* 0x0000920000317ab9 */ /* 0x000fe20000000800 */
[----:B0-----:R-:W-:-:S02]  /*1e590*/  LEA R58, P1, R109, R2, 0x1 ;  /* 0x000000026d3a7211 */ /* 0x001fc400078208ff */
[-C--:B-1----:R-:W-:Y:S02]  /*1e5a0*/  LEA R52, P3, R4, R2.reuse, 0x1 ;  /* 0x0000000204347211 */ /* 0x082fe400078608ff */
[-C--:B------:R-:W-:Y:S02]  /*1e5b0*/  LEA.HI.X.SX32 R59, R109, R3.reuse, 0x1, P1 ;  /* 0x000000036d3b7211 */ /* 0x080fe400008f0eff */
[-C--:B------:R-:W-:Y:S02]  /*1e5c0*/  LEA.HI.X.SX32 R209, R108, R3.reuse, 0x1, P2 ;  /* 0x000000036cd17211 */ /* 0x080fe400010f0eff */
[-C--:B------:R-:W-:Y:S02]  /*1e5d0*/  LEA.HI.X.SX32 R53, R4, R3.reuse, 0x1, P3 ;  /* 0x0000000304357211 */ /* 0x080fe400018f0eff */
[-C--:B------:R-:W-:Y:S01]  /*1e5e0*/  LEA R210, P2, R90, R2.reuse, 0x1 ;  /* 0x000000025ad27211 */ /* 0x080fe200078408ff */
[----:B------:R-:W-:Y:S01]  /*1e5f0*/  VIADD R230, R224, UR52 ;  /* 0x00000034e0e67c36 */ /* 0x000fe20008000000 */
[----:B------:R0:W-:Y:S01]  /*1e600*/  STL.64 [R1+0x1e0], R58 ;  /* 0x0001e03a01007387 */ /* 0x0001e20000100a00 */
[-C--:B------:R-:W-:Y:S01]  /*1e610*/  LEA R212, P3, R64, R2.reuse, 0x1 ;  /* 0x0000000240d47211 */ /* 0x080fe200078608ff */
[----:B------:R-:W-:Y:S01]  /*1e620*/  ULDC UR52, c[0x0][0x248] ;  /* 0x0000920000347ab9 */ /* 0x000fe20000000800 */
[----:B------:R-:W-:Y:S01]  /*1e630*/  LEA.HI.X.SX32 R211, R90, R3, 0x1, P2 ;  /* 0x000000035ad37211 */ /* 0x000fe200010f0eff */
[----:B------:R1:W-:Y:S01]  /*1e640*/  STL.64 [R1+0x1d0], R52 ;  /* 0x0001d03401007387 */ /* 0x0003e20000100a00 */
[----:B------:R-:W-:Y:S01]  /*1e650*/  VIADD R229, R230, UR56 ;  /* 0x00000038e6e57c36 */ /* 0x000fe20008000000 */
[----:B0-----:R-:W-:-:S02]  /*1e660*/  LEA R58, P1, R111, R2, 0x1 ;  /* 0x000000026f3a7211 */ /* 0x001fc400078208ff */
[-C--:B-1----:R-:W-:Y:S01]  /*1e670*/  LEA R52, P2, R65, R2.reuse, 0x1 ;  /* 0x0000000241347211 */ /* 0x082fe200078408ff */
[----:B------:R-:W-:Y:S01]  /*1e680*/  ULDC UR56, c[0x0][0x248] ;  /* 0x0000920000387ab9 */ /* 0x000fe20000000800 */
[-C--:B------:R-:W-:Y:S01]  /*1e690*/  LEA.HI.X.SX32 R59, R111, R3.reuse, 0x1, P1 ;  /* 0x000000036f3b7211 */ /* 0x080fe200008f0eff */
[----:B------:R-:W-:Y:S01]  /*1e6a0*/  VIADD R228, R229, UR55 ;  /* 0x00000037e5e47c36 */ /* 0x000fe20008000000 */
[-C--:B------:R-:W-:Y:S01]  /*1e6b0*/  LEA.HI.X.SX32 R53, R65, R3.reuse, 0x1, P2 ;  /* 0x0000000341357211 */ /* 0x080fe200010f0eff */
[----:B------:R-:W-:Y:S01]  /*1e6c0*/  ULDC UR55, c[0x0][0x248] ;  /* 0x0000920000377ab9 */ /* 0x000fe20000000800 */
[CC--:B------:R-:W-:Y:S01]  /*1e6d0*/  LEA R60, P1, R245.reuse, R2.reuse, 0x1 ;  /* 0x00000002f53c7211 */ /* 0x0c0fe200078208ff */
[----:B------:R0:W-:Y:S01]  /*1e6e0*/  STL.64 [R1+0x1c8], R58 ;  /* 0x0001c83a01007387 */ /* 0x0001e20000100a00 */
[----:B------:R-:W-:Y:S01]  /*1e6f0*/  VIADD R227, R228, UR4 ;  /* 0x00000004e4e37c36 */ /* 0x000fe20008000000 */
[-C--:B------:R-:W-:Y:S01]  /*1e700*/  LEA.HI.X.SX32 R213, R64, R3.reuse, 0x1, P3 ;  /* 0x0000000340d57211 */ /* 0x080fe200018f0eff */
[----:B------:R-:W-:Y:S01]  /*1e710*/  ULDC UR4, c[0x0][0x248] ;  /* 0x0000920000047ab9 */ /* 0x000fe20000000800 */
[----:B------:R1:W-:Y:S01]  /*1e720*/  STL.64 [R1+0x1c0], R52 ;  /* 0x0001c03401007387 */ /* 0x0003e20000100a00 */
[----:B------:R-:W-:Y:S01]  /*1e730*/  LEA.HI.X.SX32 R61, R245, R3, 0x1, P1 ;  /* 0x00000003f53d7211 */ /* 0x000fe200008f0eff */
[----:B------:R-:W-:Y:S01]  /*1e740*/  VIADD R226, R227, UR5 ;  /* 0x00000005e3e27c36 */ /* 0x000fe20008000000 */
[----:B------:R-:W-:Y:S01]  /*1e750*/  ULDC UR5, c[0x0][0x248] ;  /* 0x0000920000057ab9 */ /* 0x000fe20000000800 */
[----:B0-----:R-:W-:-:S02]  /*1e760*/  LEA R58, P2, R215, R2, 0x1 ;  /* 0x00000002d73a7211 */ /* 0x001fc400078408ff */
[C---:B-1----:R-:W-:Y:S02]  /*1e770*/  LEA R52, P3, R214.reuse, R2, 0x1 ;  /* 0x00000002d6347211 */ /* 0x042fe400078608ff */
[-C--:B------:R-:W-:Y:S02]  /*1e780*/  LEA.HI.X.SX32 R59, R215, R3.reuse, 0x1, P2 ;  /* 0x00000003d73b7211 */ /* 0x080fe400010f0eff */
[----:B------:R-:W-:Y:S01]  /*1e790*/  LEA.HI.X.SX32 R53, R214, R3, 0x1, P3 ;  /* 0x00000003d6357211 */ /* 0x000fe200018f0eff */
[----:B------:R-:W-:Y:S01]  /*1e7a0*/  VIADD R0, R226, UR6 ;  /* 0x00000006e2007c36 */ /* 0x000fe20008000000 */
[----:B------:R-:W-:Y:S04]  /*1e7b0*/  STL.64 [R1+0x1b0], R60 ;  /* 0x0001b03c01007387 */ /* 0x000fe80000100a00 */
[----:B------:R0:W-:Y:S01]  /*1e7c0*/  STL.64 [R1+0x1a8], R58 ;  /* 0x0001a83a01007387 */ /* 0x0001e20000100a00 */
[----:B------:R-:W-:-:S03]  /*1e7d0*/  VIADD R7, R0, UR7 ;  /* 0x0000000700077c36 */ /* 0x000fc60008000000 */
[----:B------:R1:W-:Y:S01]  /*1e7e0*/  STL.64 [R1+0x1a0], R52 ;  /* 0x0001a03401007387 */ /* 0x0003e20000100a00 */
[-C--:B------:R-:W-:Y:S01]  /*1e7f0*/  LEA R214, P1, R244, R2.reuse, 0x1 ;  /* 0x00000002f4d67211 */ /* 0x080fe200078208ff */
[----:B------:R-:W-:Y:S01]  /*1e800*/  VIADD R5, R7, UR8 ;  /* 0x0000000807057c36 */ /* 0x000fe20008000000 */
[CC--:B0-----:R-:W-:Y:S02]  /*1e810*/  LEA R58, P2, R217.reuse, R2.reuse, 0x1 ;  /* 0x00000002d93a7211 */ /* 0x0c1fe400078408ff */
[CC--:B-1----:R-:W-:Y:S02]  /*1e820*/  LEA R52, P3, R216.reuse, R2.reuse, 0x1 ;  /* 0x00000002d8347211 */ /* 0x0c2fe400078608ff */
[-C--:B------:R-:W-:Y:S02]  /*1e830*/  LEA.HI.X.SX32 R59, R217, R3.reuse, 0x1, P2 ;  /* 0x00000003d93b7211 */ /* 0x080fe400010f0eff */
[-C--:B------:R-:W-:Y:S01]  /*1e840*/  LEA.HI.X.SX32 R53, R216, R3.reuse, 0x1, P3 ;  /* 0x00000003d8357211 */ /* 0x080fe200018f0eff */
[----:B------:R-:W-:Y:S01]  /*1e850*/  VIADD R4, R5, UR9 ;  /* 0x0000000905047c36 */ /* 0x000fe20008000000 */
[----:B------:R-:W-:Y:S01]  /*1e860*/  LEA.HI.X.SX32 R215, R244, R3, 0x1, P1 ;  /* 0x00000003f4d77211 */ /* 0x000fe200008f0eff */
[----:B------:R0:W-:Y:S04]  /*1e870*/  STL.64 [R1+0x190], R58 ;  /* 0x0001903a01007387 */ /* 0x0001e80000100a00 */
[----:B------:R1:W-:Y:S01]  /*1e880*/  STL.64 [R1+0x188], R52 ;  /* 0x0001883401007387 */ /* 0x0003e20000100a00 */
[----:B------:R-:W-:Y:S01]  /*1e890*/  VIADD R66, R4, UR10 ;  /* 0x0000000a04427c36 */ /* 0x000fe20008000000 */
[----:B------:R-:W-:-:S02]  /*1e8a0*/  LEA R216, P2, R219, R2, 0x1 ;  /* 0x00000002dbd87211 */ /* 0x000fc400078408ff */
[CC--:B0-----:R-:W-:Y:S02]  /*1e8b0*/  LEA R58, P1, R237.reuse, R2.reuse, 0x1 ;  /* 0x00000002ed3a7211 */ /* 0x0c1fe400078208ff */
[C---:B-1----:R-:W-:Y:S02]  /*1e8c0*/  LEA R52, P3, R218.reuse, R2, 0x1 ;  /* 0x00000002da347211 */ /* 0x042fe400078608ff */
[-C--:B------:R-:W-:Y:S02]  /*1e8d0*/  LEA.HI.X.SX32 R59, R237, R3.reuse, 0x1, P1 ;  /* 0x00000003ed3b7211 */ /* 0x080fe400008f0eff */
[-C--:B------:R-:W-:Y:S01]  /*1e8e0*/  LEA.HI.X.SX32 R53, R218, R3.reuse, 0x1, P3 ;  /* 0x00000003da357211 */ /* 0x080fe200018f0eff */
[----:B------:R-:W-:Y:S01]  /*1e8f0*/  VIADD R65, R66, UR11 ;  /* 0x0000000b42417c36 */ /* 0x000fe20008000000 */
[----:B------:R-:W-:Y:S01]  /*1e900*/  LEA.HI.X.SX32 R217, R219, R3, 0x1, P2 ;  /* 0x00000003dbd97211 */ /* 0x000fe200010f0eff */
[----:B------:R0:W-:Y:S02]  /*1e910*/  STL.64 [R1+0x180], R58 ;  /* 0x0001803a01007387 */ /* 0x0001e40000100a00 */
[----:B------:R-:W-:-:S02]  /*1e920*/  VIADD R64, R65, UR12 ;  /* 0x0000000c41407c36 */ /* 0x000fc40008000000 */
        /* <DEDUP_REMOVED lines=8> */
[----:B------:R-:W-:Y:S01]  /*1e9b0*/  LEA R60, P1, R233, R2, 0x1 ;  /* 0x00000002e93c7211 */ /* 0x000fe200078208ff */
[----:B------:R0:W-:Y:S01]  /*1e9c0*/  STL.64 [R1+0x168], R58 ;  /* 0x0001683a01007387 */ /* 0x0001e20000100a00 */
[----:B------:R-:W-:-:S03]  /*1e9d0*/  LEA.HI.X.SX32 R219, R234, R3, 0x1, P3 ;  /* 0x00000003eadb7211 */ /* 0x000fc600018f0eff */
[----:B------:R1:W-:Y:S01]  /*1e9e0*/  STL.64 [R1+0x160], R52 ;  /* 0x0001603401007387 */ /* 0x0003e20000100a00 */
[-C--:B------:R-:W-:Y:S01]  /*1e9f0*/  LEA.HI.X.SX32 R61, R233, R3.reuse, 0x1, P1 ;  /* 0x00000003e93d7211 */ /* 0x080fe200008f0eff */
[----:B------:R-:W-:Y:S01]  /*1ea00*/  VIADD R67, R68, UR15 ;  /* 0x0000000f44437c36 */ /* 0x000fe20008000000 */
[CC--:B0-----:R-:W-:Y:S02]  /*1ea10*/  LEA R58, P2, R221.reuse, R2.reuse, 0x1 ;  /* 0x00000002dd3a7211 */ /* 0x0c1fe400078408ff */
        /* <DEDUP_REMOVED lines=42> */
[-C--:B0-----:R-:W-:Y:S02]  /*1ecc0*/  LEA R58, P2, R226, R2.reuse, 0x1 ;  /* 0x00000002e23a7211 */ /* 0x081fe400078408ff */
[----:B-1----:R-:W-:Y:S02]  /*1ecd0*/  LEA R52, P3, R0, R2, 0x1 ;  /* 0x0000000200347211 */ /* 0x002fe400078608ff */
        /* <DEDUP_REMOVED lines=10> */
[C---:B-1----:R-:W-:Y:S02]  /*1ed80*/  LEA R52, P3, R4.reuse, R2, 0x1 ;  /* 0x0000000204347211 */ /* 0x042fe400078608ff */
[-C--:B------:R-:W-:Y:S02]  /*1ed90*/  LEA.HI.X.SX32 R59, R5, R3.reuse, 0x1, P2 ;  /* 0x00000003053b7211 */ /* 0x080fe400010f0eff */
[-C--:B------:R-:W-:Y:S02]  /*1eda0*/  LEA.HI.X.SX32 R53, R4, R3.reuse, 0x1, P3 ;  /* 0x0000000304357211 */ /* 0x080fe400018f0eff */
[----:B------:R-:W-:Y:S01]  /*1edb0*/  LEA.HI.X.SX32 R227, R7, R3, 0x1, P1 ;  /* 0x0000000307e37211 */ /* 0x000fe200008f0eff */
[----:B------:R0:W-:Y:S01]  /*1edc0*/  STL.64 [R1+0xd0], R58 ;  /* 0x0000d03a01007387 */ /* 0x0001e20000100a00 */
[----:B------:R-:W-:-:S03]  /*1edd0*/  VIADD R7, R82, UR31 ;  /* 0x0000001f52077c36 */ /* 0x000fc60008000000 */
[----:B------:R1:W-:Y:S01]  /*1ede0*/  STL.64 [R1+0xc8], R52 ;  /* 0x0000c83401007387 */ /* 0x0003e20000100a00 */
[----:B------:R-:W-:Y:S01]  /*1edf0*/  VIADD R5, R7, UR32 ;  /* 0x0000002007057c36 */ /* 0x000fe20008000000 */
[-C--:B------:R-:W-:Y:S02]  /*1ee00*/  LEA R228, P2, R65, R2.reuse, 0x1 ;  /* 0x0000000241e47211 */ /* 0x080fe400078408ff */
[-C--:B0-----:R-:W-:Y:S02]  /*1ee10*/  LEA R58, P1, R66, R2.reuse, 0x1 ;  /* 0x00000002423a7211 */ /* 0x081fe400078208ff */
[----:B-1----:R-:W-:Y:S02]  /*1ee20*/  LEA R52, P3, R64, R2, 0x1 ;  /* 0x0000000240347211 */ /* 0x002fe400078608ff */
        /* <DEDUP_REMOVED lines=24> */
[----:B------:R-:W-:Y:S01]  /*1efb0*/  STL.64 [R1+0x90], R60 ;  /* 0x0000903c01007387 */ /* 0x000fe20000100a00 */
[----:B------:R-:W-:-:S03]  /*1efc0*/  VIADD R65, R66, UR38 ;  /* 0x0000002642417c36 */ /* 0x000fc60008000000 */
        /* <DEDUP_REMOVED lines=24> */
[-C--:B------:R-:W-:Y:S02]  /*1f150*/  LEA R236, P3, R0, R2.reuse, 0x1 ;  /* 0x0000000200ec7211 */ /* 0x080fe400078608ff */
[CC--:B0-----:R-:W-:Y:S02]  /*1f160*/  LEA R58, P1, R80.reuse, R2.reuse, 0x1 ;  /* 0x00000002503a7211 */ /* 0x0c1fe400078208ff */
[C---:B-1----:R-:W-:Y:S02]  /*1f170*/  LEA R52, P2, R79.reuse, R2, 0x1 ;  /* 0x000000024f347211 */ /* 0x042fe400078408ff */
[-C--:B------:R-:W-:Y:S02]  /*1f180*/  LEA.HI.X.SX32 R59, R80, R3.reuse, 0x1, P1 ;  /* 0x00000003503b7211 */ /* 0x080fe400008f0eff */
[----:B------:R-:W-:Y:S01]  /*1f190*/  LEA.HI.X.SX32 R53, R79, R3, 0x1, P2 ;  /* 0x000000034f357211 */ /* 0x000fe200010f0eff */
[----:B------:R-:W-:-:S02]  /*1f1a0*/  VIADD R79, R77, UR45 ;  /* 0x0000002d4d4f7c36 */ /* 0x000fc40008000000 */
[----:B------:R0:W-:Y:S02]  /*1f1b0*/  STL.64 [R1+0x48], R58 ;  /* 0x0000483a01007387 */ /* 0x0001e40000100a00 */
[----:B------:R-:W-:Y:S01]  /*1f1c0*/  VIADD R83, R79, UR46 ;  /* 0x0000002e4f537c36 */ /* 0x000fe20008000000 */
[-C--:B------:R-:W-:Y:S01]  /*1f1d0*/  LEA.HI.X.SX32 R237, R0, R3.reuse, 0x1, P3 ;  /* 0x0000000300ed7211 */ /* 0x080fe200018f0eff */
[----:B------:R1:W-:Y:S02]  /*1f1e0*/  STL.64 [R1+0x40], R52 ;  /* 0x0000403401007387 */ /* 0x0003e40000100a00 */
[----:B------:R-:W-:Y:S01]  /*1f1f0*/  VIADD R0, R83, UR47 ;  /* 0x0000002f53007c36 */ /* 0x000fe20008000000 */
[CC--:B0-----:R-:W-:Y:S02]  /*1f200*/  LEA R58, P1, R82.reuse, R2.reuse, 0x1 ;  /* 0x00000002523a7211 */ /* 0x0c1fe400078208ff */
[C---:B-1----:R-:W-:Y:S02]  /*1f210*/  LEA R52, P2, R7.reuse, R2, 0x1 ;  /* 0x0000000207347211 */ /* 0x042fe400078408ff */
[-C--:B------:R-:W-:Y:S01]  /*1f220*/  LEA.HI.X.SX32 R59, R82, R3.reuse, 0x1, P1 ;  /* 0x00000003523b7211 */ /* 0x080fe200008f0eff */
[----:B------:R-:W-:Y:S01]  /*1f230*/  VIADD R85, R0, UR48 ;  /* 0x0000003000557c36 */ /* 0x000fe20008000000 */
[----:B------:R-:W-:-:S02]  /*1f240*/  LEA.HI.X.SX32 R53, R7, R3, 0x1, P2 ;  /* 0x0000000307357211 */ /* 0x000fc400010f0eff */
[-C--:B------:R-:W-:Y:S01]  /*1f250*/  LEA R244, P3, R5, R2.reuse, 0x1 ;  /* 0x0000000205f47211 */ /* 0x080fe200078608ff */
[----:B------:R-:W-:Y:S01]  /*1f260*/  STL.64 [R1+0x30], R58 ;  /* 0x0000303a01007387 */ /* 0x000fe20000100a00 */
[----:B------:R-:W-:Y:S01]  /*1f270*/  VIADD R7, R85, UR49 ;  /* 0x0000003155077c36 */ /* 0x000fe20008000000 */
[CC--:B------:R-:W-:Y:S02]  /*1f280*/  LEA R246, P2, R64.reuse, R2.reuse, 0x1 ;  /* 0x0000000240f67211 */ /* 0x0c0fe400078408ff */
[----:B------:R0:W-:Y:S01]  /*1f290*/  STL.64 [R1+0x28], R52 ;  /* 0x0000283401007387 */ /* 0x0001e20000100a00 */
[-C--:B------:R-:W-:Y:S01]  /*1f2a0*/  LEA.HI.X.SX32 R245, R5, R3.reuse, 0x1, P3 ;  /* 0x0000000305f57211 */ /* 0x080fe200018f0eff */
[----:B------:R-:W-:Y:S01]  /*1f2b0*/  VIADD R5, R7, UR50 ;  /* 0x0000003207057c36 */ /* 0x000fe20008000000 */
[-C--:B------:R-:W-:Y:S01]  /*1f2c0*/  LEA.HI.X.SX32 R247, R64, R3.reuse, 0x1, P2 ;  /* 0x0000000340f77211 */ /* 0x080fe200010f0eff */
[----:B------:R-:W-:Y:S01]  /*1f2d0*/  IMAD.MOV.U32 R60, RZ, RZ, R240 ;  /* 0x000000ffff3c7224 */ /* 0x000fe200078e00f0 */
[-C--:B------:R-:W-:Y:S01]  /*1f2e0*/  LEA R240, P3, R4, R2.reuse, 0x1 ;  /* 0x0000000204f07211 */ /* 0x080fe200078608ff */
[----:B0-----:R-:W-:Y:S01]  /*1f2f0*/  IMAD.MOV.U32 R52, RZ, RZ, R238 ;  /* 0x000000ffff347224 */ /* 0x001fe200078e00ee */
[CC--:B------:R-:W-:Y:S01]  /*1f300*/  LEA R238, P1, R81.reuse, R2.reuse, 0x1 ;  /* 0x0000000251ee7211 */ /* 0x0c0fe200078208ff */
[----:B------:R-:W-:Y:S01]  /*1f310*/  IMAD.MOV.U32 R53, RZ, RZ, R239 ;  /* 0x000000ffff357224 */ /* 0x000fe200078e00ef */
[-C--:B------:R-:W-:Y:S01]  /*1f320*/  LEA R250, P2, R66, R2.reuse, 0x1 ;  /* 0x0000000242fa7211 */ /* 0x080fe200078408ff */
[----:B------:R-:W-:Y:S01]  /*1f330*/  IMAD.MOV.U32 R58, RZ, RZ, R242 ;  /* 0x000000ffff3a7224 */ /* 0x000fe200078e00f2 */
[-C--:B------:R-:W-:Y:S01]  /*1f340*/  LEA.HI.X.SX32 R239, R81, R3.reuse, 0x1, P1 ;  /* 0x0000000351ef7211 */ /* 0x080fe200008f0eff */
[----:B------:R-:W-:Y:S01]  /*1f350*/  VIADD R93, R5, UR51 ;  /* 0x00000033055d7c36 */ /* 0x000fe20008000000 */
[-C--:B------:R-:W-:Y:S01]  /*1f360*/  LEA R242, P1, R68, R2.reuse, 0x1 ;  /* 0x0000000244f27211 */ /* 0x080fe200078208ff */
[----:B------:R-:W-:Y:S01]  /*1f370*/  IMAD.MOV.U32 R61, RZ, RZ, R241 ;  /* 0x000000ffff3d7224 */ /* 0x000fe200078e00f1 */
[-C--:B------:R-:W-:Y:S01]  /*1f380*/  LEA.HI.X.SX32 R241, R4, R3.reuse, 0x1, P3 ;  /* 0x0000000304f17211 */ /* 0x080fe200018f0eff */
[----:B------:R-:W-:Y:S01]  /*1f390*/  IMAD.MOV.U32 R59, RZ, RZ, R243 ;  /* 0x000000ffff3b7224 */ /* 0x000fe200078e00f3 */
[----:B------:R-:W-:Y:S01]  /*1f3a0*/  LEA R64, P3, R65, R2, 0x1 ;  /* 0x0000000241407211 */ /* 0x000fe200078608ff */
[----:B------:R-:W-:Y:S01]  /*1f3b0*/  VIADD R90, R93, UR52 ;  /* 0x000000345d5a7c36 */ /* 0x000fe20008000000 */
[----:B------:R-:W-:-:S02]  /*1f3c0*/  LEA.HI.X.SX32 R243, R68, R3, 0x1, P1 ;  /* 0x0000000344f37211 */ /* 0x000fc400008f0eff */
[-C--:B------:R-:W-:Y:S02]  /*1f3d0*/  LEA.HI.X.SX32 R251, R66, R3.reuse, 0x1, P2 ;  /* 0x0000000342fb7211 */ /* 0x080fe400010f0eff */
[-C--:B------:R-:W-:Y:S01]  /*1f3e0*/  LEA R68, P2, R69, R2.reuse, 0x1 ;  /* 0x0000000245447211 */ /* 0x080fe200078408ff */
[----:B------:R-:W-:Y:S01]  /*1f3f0*/  VIADD R4, R90, UR53 ;  /* 0x000000355a047c36 */ /* 0x000fe20008000000 */
[-C--:B------:R-:W-:Y:S02]  /*1f400*/  LEA.HI.X.SX32 R65, R65, R3.reuse, 0x1, P3 ;  /* 0x0000000341417211 */ /* 0x080fe400018f0eff */
[-C--:B------:R-:W-:Y:S02]  /*1f410*/  LEA R70, P3, R71, R2.reuse, 0x1 ;  /* 0x0000000247467211 */ /* 0x080fe400078608ff */
[-C--:B------:R-:W-:Y:S02]  /*1f420*/  LEA.HI.X.SX32 R69, R69, R3.reuse, 0x1, P2 ;  /* 0x0000000345457211 */ /* 0x080fe400010f0eff */
[----:B------:R-:W-:Y:S01]  /*1f430*/  LEA R74, P2, R75, R2, 0x1 ;  /* 0x000000024b4a7211 */ /* 0x000fe200078408ff */
[----:B------:R-:W-:Y:S01]  /*1f440*/  VIADD R99, R4, UR54 ;  /* 0x0000003604637c36 */ /* 0x000fe20008000000 */
[----:B------:R-:W-:-:S02]  /*1f450*/  LEA.HI.X.SX32 R71, R71, R3, 0x1, P3 ;  /* 0x0000000347477211 */ /* 0x000fc400018f0eff */
[-C--:B------:R-:W-:Y:S02]  /*1f460*/  LEA R76, P3, R77, R2.reuse, 0x1 ;  /* 0x000000024d4c7211 */ /* 0x080fe400078608ff */
[-C--:B------:R-:W-:Y:S02]  /*1f470*/  LEA.HI.X.SX32 R75, R75, R3.reuse, 0x1, P2 ;  /* 0x000000034b4b7211 */ /* 0x080fe400010f0eff */
[-C--:B------:R-:W-:Y:S01]  /*1f480*/  LEA R80, P2, R83, R2.reuse, 0x1 ;  /* 0x0000000253507211 */ /* 0x080fe200078408ff */
[----:B------:R-:W-:Y:S01]  /*1f490*/  VIADD R101, R99, UR58 ;  /* 0x0000003a63657c36 */ /* 0x000fe20008000000 */
[-C--:B------:R-:W-:Y:S02]  /*1f4a0*/  LEA R66, P1, R67, R2.reuse, 0x1 ;  /* 0x0000000243427211 */ /* 0x080fe400078208ff */
[----:B------:R-:W-:Y:S02]  /*1f4b0*/  LEA.HI.X.SX32 R77, R77, R3, 0x1, P3 ;  /* 0x000000034d4d7211 */ /* 0x000fe400018f0eff */
[----:B------:R-:W-:-:S02]  /*1f4c0*/  LEA R82, P3, R0, R2, 0x1 ;  /* 0x0000000200527211 */ /* 0x000fc400078608ff */
[-C--:B------:R-:W-:Y:S01]  /*1f4d0*/  LEA.HI.X.SX32 R81, R83, R3.reuse, 0x1, P2 ;  /* 0x0000000353517211 */ /* 0x080fe200010f0eff */
[----:B------:R-:W-:Y:S01]  /*1f4e0*/  VIADD R103, R101, UR57 ;  /* 0x0000003965677c36 */ /* 0x000fe20008000000 */
[-C--:B------:R-:W-:Y:S02]  /*1f4f0*/  LEA R86, P2, R7, R2.reuse, 0x1 ;  /* 0x0000000207567211 */ /* 0x080fe400078408ff */
[-C--:B------:R-:W-:Y:S02]  /*1f500*/  LEA.HI.X.SX32 R67, R67, R3.reuse, 0x1, P1 ;  /* 0x0000000343437211 */ /* 0x080fe400008f0eff */
[-C--:B------:R-:W-:Y:S02]  /*1f510*/  LEA R72, P1, R73, R2.reuse, 0x1 ;  /* 0x0000000249487211 */ /* 0x080fe400078208ff */
[----:B------:R-:W-:Y:S02]  /*1f520*/  LEA.HI.X.SX32 R83, R0, R3, 0x1, P3 ;  /* 0x0000000300537211 */ /* 0x000fe400018f0eff */
[----:B------:R-:W-:-:S02]  /*1f530*/  LEA R88, P3, R5, R2, 0x1 ;  /* 0x0000000205587211 */ /* 0x000fc400078608ff */
[-C--:B------:R-:W-:Y:S01]  /*1f540*/  LEA.HI.X.SX32 R87, R7, R3.reuse, 0x1, P2 ;  /* 0x0000000307577211 */ /* 0x080fe200010f0eff */
[----:B------:R-:W-:Y:S01]  /*1f550*/  VIADD R7, R103, UR56 ;  /* 0x0000003867077c36 */ /* 0x000fe20008000000 */
[-C--:B------:R-:W-:Y:S02]  /*1f560*/  LEA.HI.X.SX32 R73, R73, R3.reuse, 0x1, P1 ;  /* 0x0000000349497211 */ /* 0x080fe400008f0eff */
[-C--:B------:R-:W-:Y:S02]  /*1f570*/  LEA R78, P1, R79, R2.reuse, 0x1 ;  /* 0x000000024f4e7211 */ /* 0x080fe400078208ff */
[-C--:B------:R-:W-:Y:S01]  /*1f580*/  LEA.HI.X.SX32 R89, R5, R3.reuse, 0x1, P3 ;  /* 0x0000000305597211 */ /* 0x080fe200018f0eff */
[----:B------:R-:W-:Y:S01]  /*1f590*/  VIADD R5, R7, UR60 ;  /* 0x0000003c07057c36 */ /* 0x000fe20008000000 */
[----:B------:R-:W-:Y:S02]  /*1f5a0*/  LEA.HI.X.SX32 R79, R79, R3, 0x1, P1 ;  /* 0x000000034f4f7211 */ /* 0x000fe400008f0eff */
[-C--:B------:R-:W-:Y:S01]  /*1f5b0*/  LEA R84, P1, R85, R2.reuse, 0x1 ;  /* 0x0000000255547211 */ /* 0x080fe200078208ff */
[----:B------:R-:W-:Y:S01]  /*1f5c0*/  VIADD R0, R5, UR59 ;  /* 0x0000003b05007c36 */ /* 0x000fe20008000000 */
[----:B------:R-:W-:-:S02]  /*1f5d0*/  LEA R96, P3, R4, R2, 0x1 ;  /* 0x0000000204607211 */ /* 0x000fc400078608ff */
[-C--:B------:R-:W-:Y:S01]  /*1f5e0*/  LEA.HI.X.SX32 R85, R85, R3.reuse, 0x1, P1 ;  /* 0x0000000355557211 */ /* 0x080fe200008f0eff */
[----:B------:R-:W-:Y:S01]  /*1f5f0*/  VIADD R111, R0, UR55 ;  /* 0x00000037006f7c36 */ /* 0x000fe20008000000 */
[-C--:B------:R-:W-:Y:S02]  /*1f600*/  LEA R92, P1, R93, R2.reuse, 0x1 ;  /* 0x000000025d5c7211 */ /* 0x080fe400078208ff */
[-C--:B------:R-:W-:Y:S02]  /*1f610*/  LEA R94, P2, R90, R2.reuse, 0x1 ;  /* 0x000000025a5e7211 */ /* 0x080fe400078408ff */
[-C--:B------:R-:W-:Y:S02]  /*1f620*/  LEA.HI.X.SX32 R97, R4, R3.reuse, 0x1, P3 ;  /* 0x0000000304617211 */ /* 0x080fe400018f0eff */
[----:B------:R-:W-:Y:S01]  /*1f630*/  LEA R102, P3, R103, R2, 0x1 ;  /* 0x0000000267667211 */ /* 0x000fe200078608ff */
[----:B------:R-:W-:Y:S01]  /*1f640*/  VIADD R249, R111, UR61 ;  /* 0x0000003d6ff97c36 */ /* 0x000fe20008000000 */
[----:B------:R-:W-:-:S02]  /*1f650*/  LEA.HI.X.SX32 R93, R93, R3, 0x1, P1 ;  /* 0x000000035d5d7211 */ /* 0x000fc400008f0eff */
[-C--:B------:R-:W-:Y:S02]  /*1f660*/  LEA.HI.X.SX32 R95, R90, R3.reuse, 0x1, P2 ;  /* 0x000000035a5f7211 */ /* 0x080fe400010f0eff */
[-C--:B------:R-:W-:Y:S02]  /*1f670*/  LEA R98, P1, R99, R2.reuse, 0x1 ;  /* 0x0000000263627211 */ /* 0x080fe400078208ff */
[-C--:B------:R-:W-:Y:S02]  /*1f680*/  LEA R100, P2, R101, R2.reuse, 0x1 ;  /* 0x0000000265647211 */ /* 0x080fe400078408ff */
[-C--:B------:R-:W-:Y:S01]  /*1f690*/  LEA.HI.X.SX32 R103, R103, R3.reuse, 0x1, P3 ;  /* 0x0000000367677211 */ /* 0x080fe200018f0eff */
[----:B------:R-:W-:Y:S01]  /*1f6a0*/  VIADD R90, R249, UR4 ;  /* 0x00000004f95a7c36 */ /* 0x000fe20008000000 */
[----:B------:R-:W-:Y:S01]  /*1f6b0*/  LEA R108, P3, R0, R2, 0x1 ;  /* 0x00000002006c7211 */ /* 0x000fe200078608ff */
[----:B------:R-:W-:Y:S01]  /*1f6c0*/  ULDC UR4, c[0x0][0x22c] ;  /* 0x00008b0000047ab9 */ /* 0x000fe20000000800 */
[----:B------:R-:W-:-:S02]  /*1f6d0*/  LEA.HI.X.SX32 R99, R99, R3, 0x1, P1 ;  /* 0x0000000363637211 */ /* 0x000fc400008f0eff */
[-C--:B------:R-:W-:Y:S02]  /*1f6e0*/  LEA.HI.X.SX32 R101, R101, R3.reuse, 0x1, P2 ;  /* 0x0000000365657211 */ /* 0x080fe400010f0eff */
[-C--:B------:R-:W-:Y:S02]  /*1f6f0*/  LEA R104, P1, R7, R2.reuse, 0x1 ;  /* 0x0000000207687211 */ /* 0x080fe400078208ff */
[----:B------:R-:W-:Y:S02]  /*1f700*/  LEA R106, P2, R5, R2, 0x1 ;  /* 0x00000002056a7211 */ /* 0x000fe400078408ff */
[-C--:B------:R-:W-:Y:S01]  /*1f710*/  LEA.HI.X.SX32 R109, R0, R3.reuse, 0x1, P3 ;  /* 0x00000003006d7211 */ /* 0x080fe200018f0eff */
[----:B------:R-:W-:Y:S01]  /*1f720*/  VIADD R0, R90, UR5 ;  /* 0x000000055a007c36 */ /* 0x000fe20008000000 */
[-C--:B------:R-:W-:Y:S01]  /*1f730*/  LEA.HI.X.SX32 R105, R7, R3.reuse, 0x1, P1 ;  /* 0x0000000307697211 */ /* 0x080fe200008f0eff */
[----:B------:R-:W-:Y:S01]  /*1f740*/  ULDC UR5, c[0x0][0x22c] ;  /* 0x00008b0000057ab9 */ /* 0x000fe20000000800 */
[----:B------:R-:W-:-:S02]  /*1f750*/  LEA.HI.X.SX32 R107, R5, R3, 0x1, P2 ;  /* 0x00000003056b7211 */ /* 0x000fc400010f0eff */
[-C--:B------:R-:W-:Y:S02]  /*1f760*/  LEA R110, P1, R111, R2.reuse, 0x1 ;  /* 0x000000026f6e7211 */ /* 0x080fe400078208ff */
[-C--:B------:R-:W-:Y:S02]  /*1f770*/  LEA R248, P2, R249, R2.reuse, 0x1 ;  /* 0x00000002f9f87211 */ /* 0x080fe400078408ff */
[-C--:B------:R-:W-:Y:S02]  /*1f780*/  LEA R4, P3, R90, R2.reuse, 0x1 ;  /* 0x000000025a047211 */ /* 0x080fe400078608ff */
[----:B------:R-:W-:Y:S02]  /*1f790*/  LEA R2, P4, R0, R2, 0x1 ;  /* 0x0000000200027211 */ /* 0x000fe400078808ff */
[-C--:B------:R-:W-:Y:S02]  /*1f7a0*/  LEA.HI.X.SX32 R111, R111, R3.reuse, 0x1, P1 ;  /* 0x000000036f6f7211 */ /* 0x080fe400008f0eff */
[----:B------:R-:W-:-:S02]  /*1f7b0*/  LEA.HI.X.SX32 R249, R249, R3, 0x1, P2 ;  /* 0x00000003f9f97211 */ /* 0x000fc400010f0eff */
[-C--:B------:R-:W-:Y:S02]  /*1f7c0*/  LEA.HI.X.SX32 R5, R90, R3.reuse, 0x1, P3 ;  /* 0x000000035a057211 */ /* 0x080fe400018f0eff */
[----:B------:R-:W-:Y:S01]  /*1f7d0*/  LEA.HI.X.SX32 R3, R0, R3, 0x1, P4 ;  /* 0x0000000300037211 */ /* 0x000fe200020f0eff */
[----:B------:R-:W-:-:S05]  /*1f7e0*/  VIADD R0, R6, 0x77 ;  /* 0x0000007706007836 */ /* 0x000fca0000000000 */
[----:B------:R-:W-:Y:S01]  /*1f7f0*/  ISETP.LT.AND P5, PT, R0, UR4, !P0 ;  /* 0x0000000400007c0c */ /* 0x000fe2000c7a1270 */
[----:B------:R-:W-:Y:S01]  /*1f800*/  VIADD R0, R6, 0x78 ;  /* 0x0000007806007836 */ /* 0x000fe20000000000 */
[----:B------:R-:W-:-:S04]  /*1f810*/  ULDC UR4, c[0x0][0x22c] ;  /* 0x00008b0000047ab9 */ /* 0x000fc80000000800 */
[----:B------:R-:W-:Y:S01]  /*1f820*/  ISETP.LT.AND P1, PT, R0, UR4, !P0 ;  /* 0x0000000400007c0c */ /* 0x000fe2000c721270 */
[----:B------:R-:W-:Y:S01]  /*1f830*/  VIADD R0, R6, 0x79 ;  /* 0x0000007906007836 */ /* 0x000fe20000000000 */
[----:B------:R-:W-:Y:S01]  /*1f840*/  ULDC UR4, c[0x0][0x22c] ;  /* 0x00008b0000047ab9 */ /* 0x000fe20000000800 */
[----:B------:R-:W-:-:S03]  /*1f850*/  PRMT R91, R91, 0x7632, R91 ;  /* 0x000076325b5b7816 */ /* 0x000fc6000000005b */
[----:B------:R-:W-:Y:S02]  /*1f860*/  ISETP.LT.AND P2, PT, R0, UR4, !P0 ;  /* 0x0000000400007c0c */ /* 0x000fe4000c741270 */
[----:B------:R0:W-:Y:S01]  /*1f870*/  @P5 STG.E.U16 desc[UR22][R52.64], R91 ;  /* 0x0000005b34005986 */ /* 0x0001e2000c101516 */
[----:B------:R-:W-:Y:S01]  /*1f880*/  VIADD R0, R6, 0x7a ;  /* 0x0000007a06007836 */ /* 0x000fe20000000000 */
[----:B------:R-:W-:-:S03]  /*1f890*/  ULDC UR4, c[0x0][0x22c] ;  /* 0x00008b0000047ab9 */ /* 0x000fc60000000800 */
[----:B---3--:R1:W-:Y:S04]  /*1f8a0*/  @P1 STG.E.U16 desc[UR22][R60.64], R56 ;  /* 0x000000383c001986 */ /* 0x0083e8000c101516 */
[----:B0-----:R-:W2:Y:S04]  /*1f8b0*/  LDL.LU.64 R90, [R1+0xb80] ;  /* 0x000b8000015a7983 */ /* 0x001ea80000300a00 */
[----:B------:R-:W3:Y:S01]  /*1f8c0*/  LDL.LU.64 R52, [R1+0xb68] ;  /* 0x000b680001347983 */ /* 0x000ee20000300a00 */
[----:B-1----:R-:W-:-:S03]  /*1f8d0*/  PRMT R56, R56, 0x7632, R56 ;  /* 0x0000763238387816 */ /* 0x002fc60000000038 */
[----:B------:R-:W4:Y:S04]  /*1f8e0*/  LDL.LU.64 R60, [R1+0xb60] ;  /* 0x000b6000013c7983 */ /* 0x000f280000300a00 */
[----:B------:R0:W-:Y:S04]  /*1f8f0*/  @P2 STG.E.U16 desc[UR22][R58.64], R56 ;  /* 0x000000383a002986 */ /* 0x0001e8000c101516 */
[----:B0-----:R-:W3:Y:S01]  /*1f900*/  LDL.LU.64 R58, [R1+0xf08] ;  /* 0x000f0800013a7983 */ /* 0x001ee20000300a00 */
[----:B------:R-:W-:Y:S01]  /*1f910*/  ISETP.LT.AND P3, PT, R0, UR4, !P0 ;  /* 0x0000000400007c0c */ /* 0x000fe2000c761270 */
[----:B------:R-:W-:Y:S01]  /*1f920*/  VIADD R0, R6, 0x7b ;  /* 0x0000007b06007836 */ /* 0x000fe20000000000 */
[----:B------:R-:W-:-:S04]  /*1f930*/  ULDC UR4, c[0x0][0x22c] ;  /* 0x00008b0000047ab9 */ /* 0x000fc80000000800 */
[----:B------:R-:W-:-:S07]  /*1f940*/  ISETP.LT.AND P4, PT, R0, UR4, !P0 ;  /* 0x0000000400007c0c */ /* 0x000fce000c781270 */
[----:B--2---:R0:W-:Y:S01]  /*1f950*/  @P3 STG.E.U16 desc[UR22][R90.64], R57 ;  /* 0x000000395a003986 */ /* 0x0041e2000c101516 */
[----:B------:R-:W-:Y:S01]  /*1f960*/  VIADD R0, R6, 0x7c ;  /* 0x0000007c06007836 */ /* 0x000fe20000000000 */
[----:B------:R-:W-:Y:S01]  /*1f970*/  ULDC UR4, c[0x0][0x22c] ;  /* 0x00008b0000047ab9 */ /* 0x000fe20000000800 */
[----:B0-----:R-:W-:Y:S01]  /*1f980*/  PRMT R57, R57, 0x7632, R57 ;  /* 0x0000763239397816 */ /* 0x001fe20000000039 */
[----:B------:R-:W2:Y:S04]  /*1f990*/  LDL.LU.64 R90, [R1+0xb48] ;  /* 0x000b4800015a7983 */ /* 0x000ea80000300a00 */
[----:B---3--:R0:W-:Y:S04]  /*1f9a0*/  @P4 STG.E.U16 desc[UR22][R58.64], R57 ;  /* 0x000000393a004986 */ /* 0x0081e8000c101516 */
[----:B0-----:R-:W3:Y:S04]  /*1f9b0*/  LDL.LU.64 R58, [R1+0xf00] ;  /* 0x000f0000013a7983 */ /* 0x001ee80000300a00 */
[----:B------:R-:W3:Y:S01]  /*1f9c0*/  LDL.LU.64 R56, [R1+0xb70] ;  /* 0x000b700001387983 */ /* 0x000ee20000300a00 */
[----:B------:R-:W-:Y:S01]  /*1f9d0*/  ISETP.LT.AND P5, PT, R0, UR4, !P0 ;  /* 0x0000000400007c0c */ /* 0x000fe2000c7a1270 */
[C---:B------:R-:W-:Y:S01]  /*1f9e0*/  VIADD R7, R6.reuse, 0x7d ;  /* 0x0000007d06077836 */ /* 0x040fe20000000000 */
[----:B------:R-:W-:Y:S01]  /*1f9f0*/  ULDC UR4, c[0x0][0x22c] ;  /* 0x00008b0000047ab9 */ /* 0x000fe20000000800 */
[----:B------:R-:W-:-:S03]  /*1fa00*/  VIADD R0, R6, 0x7e ;  /* 0x0000007e06007836 */ /* 0x000fc60000000000 */
[----:B------:R-:W-:Y:S01]  /*1fa10*/  ISETP.LT.AND P6, PT, R7, UR5, !P0 ;  /* 0x0000000507007c0c */ /* 0x000fe2000c7c1270 */
[----:B------:R-:W-:Y:S01]  /*1fa20*/  ULDC UR5, c[0x0][0x22c] ;  /* 0x00008b0000057ab9 */ /* 0x000fe20000000800 */
[----:B------:R-:W-:Y:S01]  /*1fa30*/  ISETP.LT.AND P1, PT, R0, UR4, !P0 ;  /* 0x0000000400007c0c */ /* 0x000fe2000c721270 */
[----:B------:R-:W-:Y:S01]  /*1fa40*/  VIADD R0, R6, 0x7f ;  /* 0x0000007f06007836 */ /* 0x000fe20000000000 */
[----:B------:R-:W-:-:S03]  /*1fa50*/  ULDC UR4, c[0x0][0x22c] ;  /* 0x00008b0000047ab9 */ /* 0x000fc60000000800 */
[----:B---3--:R0:W-:Y:S02]  /*1fa60*/  @P5 STG.E.U16 desc[UR22][R56.64], R58 ;  /* 0x0000003a38005986 */ /* 0x0081e4000c101516 */
[----:B0-----:R-:W-:Y:S02]  /*1fa70*/  PRMT R58, R58, 0x7632, R58 ;  /* 0x000076323a3a7816 */ /* 0x001fe4000000003a */
[----:B------:R-:W3:Y:S04]  /*1fa80*/  LDL.LU.64 R56, [R1+0xb38] ;  /* 0x000b380001387983 */ /* 0x000ee80000300a00 */
[----:B------:R0:W-:Y:S04]  /*1fa90*/  @P6 STG.E.U16 desc[UR22][R52.64], R58 ;  /* 0x0000003a34006986 */ /* 0x0001e8000c101516 */
[----:B----4-:R1:W-:Y:S04]  /*1faa0*/  @P1 STG.E.U16 desc[UR22][R60.64], R59 ;  /* 0x0000003b3c001986 */ /* 0x0103e8000c101516 */
[----:B0-----:R-:W4:Y:S04]  /*1fab0*/  LDL.LU.64 R52, [R1+0xb28] ;  /* 0x000b280001347983 */ /* 0x001f280000300a00 */
[----:B-1----:R-:W2:Y:S01]  /*1fac0*/  LDL.LU.64 R60, [R1+0xef8] ;  /* 0x000ef800013c7983 */ /* 0x002ea20000300a00 */
[----:B------:R-:W-:-:S02]  /*1fad0*/  ISETP.LT.AND P2, PT, R0, UR4, !P0 ;  /* 0x0000000400007c0c */ /* 0x000fc4000c741270 */
[----:B------:R-:W-:Y:S01]  /*1fae0*/  PRMT R7, R59, 0x7632, R7 ;  /* 0x000076323b077816 */ /* 0x000fe20000000007 */
[----:B------:R-:W-:Y:S01]  /*1faf0*/  VIADD R0, R6, 0x80 ;  /* 0x0000008006007836 */ /* 0x000fe20000000000 */
[----:B------:R-:W3:Y:S01]  /*1fb00*/  LDL.LU.64 R58, [R1+0xb50] ;  /* 0x000b5000013a7983 */ /* 0x000ee20000300a00 */
[----:B------:R-:W-:-:S03]  /*1fb10*/  ULDC UR4, c[0x0][0x22c] ;  /* 0x00008b0000047ab9 */ /* 0x000fc60000000800 */
[----:B------:R-:W-:Y:S01]  /*1fb20*/  ISETP.LT.AND P3, PT, R0, UR4, !P0 ;  /* 0x0000000400007c0c */ /* 0x000fe2000c761270 */
[----:B------:R-:W-:Y:S01]  /*1fb30*/  VIADD R0, R6, 0x81 ;  /* 0x0000008106007836 */ /* 0x000fe20000000000 */
[----:B------:R-:W-:-:S03]  /*1fb40*/  ULDC UR4, c[0x0][0x22c] ;  /* 0x00008b0000047ab9 */ /* 0x000fc60000000800 */
[----:B--2---:R0:W-:Y:S04]  /*1fb50*/  @P2 STG.E.U16 desc[UR22][R60.64], R7 ;  /* 0x000000073c002986 */ /* 0x0041e8000c101516 */
[----:B0-----:R-:W3:Y:S01]  /*1fb60*/  LDL.LU.64 R60, [R1+0xef0] ;  /* 0x000ef000013c7983 */ /* 0x001ee20000300a00 */
[----:B------:R-:W-:Y:S01]  /*1fb70*/  ISETP.LT.AND P4, PT, R0, UR4, !P0 ;  /* 0x0000000400007c0c */ /* 0x000fe2000c781270 */
[----:B------:R-:W-:Y:S01]  /*1fb80*/  VIADD R0, R6, 0x82 ;  /* 0x0000008206007836 */ /* 0x000fe20000000000 */
[----:B------:R-:W-:-:S04]  /*1fb90*/  ULDC UR4, c[0x0][0x22c] ;  /* 0x00008b0000047ab9 */ /* 0x000fc80000000800 */
[----:B------:R-:W-:Y:S01]  /*1fba0*/  ISETP.LT.AND P5, PT, R0, UR4, !P0 ;  /* 0x0000000400007c0c */ /* 0x000fe2000c7a1270 */
[----:B------:R-:W-:Y:S01]  /*1fbb0*/  VIADD R0, R6, 0x83 ;  /* 0x0000008306007836 */ /* 0x000fe20000000000 */
[----:B------:R-:W-:Y:S01]  /*1fbc0*/  ULDC UR4, c[0x0][0x22c] ;  /* 0x00008b0000047ab9 */ /* 0x000fe20000000800 */
[----:B---3--:R0:W-:Y:S02]  /*1fbd0*/  @P3 STG.E.U16 desc[UR22][R58.64], R60 ;  /* 0x0000003c3a003986 */ /* 0x0081e4000c101516 */
[----:B0-----:R-:W-:Y:S02]  /*1fbe0*/  PRMT R60, R60, 0x7632, R60 ;  /* 0x000076323c3c7816 */ /* 0x001fe4000000003c */
[----:B------:R-:W2:Y:S04]  /*1fbf0*/  LDL.LU.64 R58, [R1+0xb18] ;  /* 0x000b1800013a7983 */ /* 0x000ea80000300a00 */
[----:B------:R-:W-:Y:S04]  /*1fc00*/  @P4 STG.E.U16 desc[UR22][R90.64], R60 ;  /* 0x0000003c5a004986 */ /* 0x000fe8000c101516 */
[----:B------:R0:W-:Y:S04]  /*1fc10*/  @P5 STG.E.U16 desc[UR22][R62.64], R61 ;  /* 0x0000003d3e005986 */ /* 0x0001e8000c101516 */
[----:B0-----:R-:W4:Y:S01]  /*1fc20*/  LDL.LU.64 R62, [R1+0xee8] ;  /* 0x000ee800013e7983 */ /* 0x001f220000300a00 */
[----:B------:R-:W-:Y:S01]  /*1fc30*/  ISETP.LT.AND P6, PT, R0, UR4, !P0 ;  /* 0x0000000400007c0c */ /* 0x000fe2000c7c1270 */
[----:B------:R-:W-:Y:S01]  /*1fc40*/  VIADD R0, R6, 0x84 ;  /* 0x0000008406007836 */ /* 0x000fe20000000000 */
[----:B------:R-:W-:Y:S01]  /*1fc50*/  ULDC UR4, c[0x0][0x22c] ;  /* 0x00008b0000047ab9 */ /* 0x000fe20000000800 */
[----:B------:R-:W-:Y:S01]  /*1fc60*/  PRMT R61, R61, 0x7632, R61 ;  /* 0x000076323d3d7816 */ /* 0x000fe2000000003d */
[----:B------:R-:W3:Y:S02]  /*1fc70*/  LDL.LU.64 R90, [R1+0xb00] ;  /* 0x000b0000015a7983 */ /* 0x000ee40000300a00 */
[----:B------:R-:W-:-:S07]  /*1fc80*/  ISETP.LT.AND P1, PT, R0, UR4, !P0 ;  /* 0x0000000400007c0c */ /* 0x000fce000c721270 */
[----:B------:R0:W-:Y:S01]  /*1fc90*/  @P6 STG.E.U16 desc[UR22][R56.64], R61 ;  /* 0x0000003d38006986 */ /* 0x0001e2000c101516 */
[----:B------:R-:W-:Y:S01]  /*1fca0*/  VIADD R0, R6, 0x85 ;  /* 0x0000008506007836 */ /* 0x000fe20000000000 */
[----:B------:R-:W-:Y:S02]  /*1fcb0*/  ULDC UR4, c[0x0][0x22c] ;  /* 0x00008b0000047ab9 */ /* 0x000fe40000000800 */
[----:B0-----:R-:W2:Y:S04]  /*1fcc0*/  LDL.LU.64 R60, [R1+0xb20] ;  /* 0x000b2000013c7983 */ /* 0x001ea80000300a00 */
[----:B------:R-:W3:Y:S04]  /*1fcd0*/  LDL.LU.64 R56, [R1+0xaf8] ;  /* 0x000af80001387983 */ /* 0x000ee80000300a00 */
[----:B----4-:R0:W-:Y:S04]  /*1fce0*/  @P1 STG.E.U16 desc[UR22][R52.64], R62 ;  /* 0x0000003e34001986 */ /* 0x0101e8000c101516 */
[----:B0-----:R-:W4:Y:S01]  /*1fcf0*/  LDL.LU.64 R52, [R1+0xee0] ;  /* 0x000ee00001347983 */ /* 0x001f220000300a00 */
[----:B------:R-:W-:Y:S01]  /*1fd00*/  ISETP.LT.AND P2, PT, R0, UR4, !P0 ;  /* 0x0000000400007c0c */ /* 0x000fe2000c741270 */
[----:B------:R-:W-:Y:S01]  /*1fd10*/  VIADD R0, R6, 0x86 ;  /* 0x0000008606007836 */ /* 0x000fe20000000000 */
[----:B------:R-:W-:-:S04]  /*1fd20*/  ULDC UR4, c[0x0][0x22c] ;  /* 0x00008b0000047ab9 */ /* 0x000fc80000000800 */
[----:B------:R-:W-:Y:S01]  /*1fd30*/  ISETP.LT.AND P3, PT, R0, UR4, !P0 ;  /* 0x0000000400007c0c */ /* 0x000fe2000c761270 */
[----:B------:R-:W-:Y:S01]  /*1fd40*/  VIADD R0, R6, 0x87 ;  /* 0x0000008706007836 */ /* 0x000fe20000000000 */
[----:B------:R-:W-:-:S04]  /*1fd50*/  ULDC UR4, c[0x0][0x22c] ;  /* 0x00008b0000047ab9 */ /* 0x000fc80000000800 */
[----:B------:R-:W-:Y:S02]  /*1fd60*/  ISETP.LT.AND P4, PT, R0, UR4, !P0 ;  /* 0x0000000400007c0c */ /* 0x000fe4000c781270 */
[----:B------:R-:W-:Y:S02]  /*1fd70*/  PRMT R62, R62, 0x7632, R62 ;  /* 0x000076323e3e7816 */ /* 0x000fe4000000003e */
[----:B------:R-:W-:Y:S01]  /*1fd80*/  PRMT R7, R63, 0x7632, R7 ;  /* 0x000076323f077816 */ /* 0x000fe20000000007 */
[----:B------:R-:W-:Y:S01]  /*1fd90*/  VIADD R0, R6, 0x88 ;  /* 0x0000008806007836 */ /* 0x000fe20000000000 */
[----:B------:R-:W-:Y:S01]  /*1fda0*/  ULDC UR4, c[0x0][0x22c] ;  /* 0x00008b0000047ab9 */ /* 0x000fe20000000800 */
[----:B--2---:R0:W-:Y:S04]  /*1fdb0*/  @P2 STG.E.U16 desc[UR22][R60.64], R62 ;  /* 0x0000003e3c002986 */ /* 0x0041e8000c101516 */
[----:B------:R1:W-:Y:S04]  /*1fdc0*/  @P3 STG.E.U16 desc[UR22][R58.64], R63 ;  /* 0x0000003f3a003986 */ /* 0x0003e8000c101516 */
[----:B0-----:R-:W2:Y:S04]  /*1fdd0*/  LDL.LU.64 R60, [R1+0xae8] ;  /* 0x000ae800013c7983 */ /* 0x001ea80000300a00 */
[----:B-1----:R-:W3:Y:S04]  /*1fde0*/  LDL.LU.64 R62, [R1+0xb08] ;  /* 0x000b0800013e7983 */ /* 0x002ee80000300a00 */
[----:B------:R-:W2:Y:S04]  /*1fdf0*/  LDL.LU.64 R58, [R1+0xae0] ;  /* 0x000ae000013a7983 */ /* 0x000ea80000300a00 */
[----:B----4-:R0:W-:Y:S04]  /*1fe00*/  @P4 STG.E.U16 desc[UR22][R52.64], R7 ;  /* 0x0000000734004986 */ /* 0x0101e8000c101516 */
[----:B0-----:R-:W3:Y:S01]  /*1fe10*/  LDL.LU.64 R52, [R1+0xed8] ;  /* 0x000ed80001347983 */ /* 0x001ee20000300a00 */
[----:B------:R-:W-:Y:S01]  /*1fe20*/  ISETP.LT.AND P5, PT, R0, UR4, !P0 ;  /* 0x0000000400007c0c */ /* 0x000fe2000c7a1270 */
[----:B------:R-:W-:Y:S01]  /*1fe30*/  VIADD R0, R6, 0x89 ;  /* 0x0000008906007836 */ /* 0x000fe20000000000 */
[----:B------:R-:W-:-:S04]  /*1fe40*/  ULDC UR4, c[0x0][0x22c] ;  /* 0x00008b0000047ab9 */ /* 0x000fc80000000800 */
[----:B------:R-:W-:Y:S01]  /*1fe50*/  ISETP.LT.AND P6, PT, R0, UR4, !P0 ;  /* 0x0000000400007c0c */ /* 0x000fe2000c7c1270 */
[----:B------:R-:W-:Y:S01]  /*1fe60*/  VIADD R0, R6, 0x8a ;  /* 0x0000008a06007836 */ /* 0x000fe20000000000 */
[----:B------:R-:W-:-:S04]  /*1fe70*/  ULDC UR4, c[0x0][0x22c] ;  /* 0x00008b0000047ab9 */ /* 0x000fc80000000800 */
[----:B------:R-:W-:Y:S01]  /*1fe80*/  ISETP.LT.AND P1, PT, R0, UR4, !P0 ;  /* 0x0000000400007c0c */ /* 0x000fe2000c721270 */
[----:B------:R-:W-:Y:S01]  /*1fe90*/  VIADD R0, R6, 0x8b ;  /* 0x0000008b06007836 */ /* 0x000fe20000000000 */
[----:B------:R-:W-:-:S04]  /*1fea0*/  ULDC UR4, c[0x0][0x22c] ;  /* 0x00008b0000047ab9 */ /* 0x000fc80000000800 */
[----:B------:R-:W-:Y:S01]  /*1feb0*/  ISETP.LT.AND P2, PT, R0, UR4, !P0 ;  /* 0x0000000400007c0c */ /* 0x000fe2000c741270 */
[----:B---3--:R0:W-:Y:S01]  /*1fec0*/  @P5 STG.E.U16 desc[UR22][R62.64], R52 ;  /* 0x000000343e005986 */ /* 0x0081e2000c101516 */
[----:B------:R-:W-:Y:S01]  /*1fed0*/  VIADD R0, R6, 0x8c ;  /* 0x0000008c06007836 */ /* 0x000fe20000000000 */
[----:B------:R-:W-:Y:S01]  /*1fee0*/  ULDC UR4, c[0x0][0x22c] ;  /* 0x00008b0000047ab9 */ /* 0x000fe20000000800 */
[----:B0-----:R-:W-:-:S05]  /*1fef0*/  PRMT R52, R52, 0x7632, R52 ;  /* 0x0000763234347816 */ /* 0x001fca0000000034 */
[----:B------:R0:W-:Y:S04]  /*1ff00*/  @P6 STG.E.U16 desc[UR22][R90.64], R52 ;  /* 0x000000345a006986 */ /* 0x0001e8000c101516 */
[----:B------:R1:W-:Y:S04]  /*1ff10*/  @P1 STG.E.U16 desc[UR22][R56.64], R53 ;  /* 0x0000003538001986 */ /* 0x0003e8000c101516 */
[----:B0-----:R-:W3:Y:S01]  /*1ff20*/  LDL.LU.64 R90, [R1+0xad0] ;  /* 0x000ad000015a7983 */ /* 0x001ee20000300a00 */
[----:B-1----:R-:W-:-:S03]  /*1ff30*/  PRMT R53, R53, 0x7632, R53 ;  /* 0x0000763235357816 */ /* 0x002fc60000000035 */
[----:B------:R-:W4:Y:S04]  /*1ff40*/  LDL.LU.64 R62, [R1+0xac0] ;  /* 0x000ac000013e7983 */ /* 0x000f280000300a00 */
[----:B------:R-:W4:Y:S04]  /*1ff50*/  LDL.LU.64 R56, [R1+0xab8] ;  /* 0x000ab80001387983 */ /* 0x000f280000300a00 */
[----:B------:R0:W-:Y:S04]  /*1ff60*/  @P2 STG.E.U16 desc[UR22][R54.64], R53 ;  /* 0x0000003536002986 */ /* 0x0001e8000c101516 */
[----:B0-----:R-:W2:Y:S01]  /*1ff70*/  LDL.LU.64 R54, [R1+0xed0] ;  /* 0x000ed00001367983 */ /* 0x001ea20000300a00 */
        /* <DEDUP_REMOVED lines=8> */
[----:B------:R-:W-:Y:S01]  /*20000*/  ULDC UR4, c[0x0][0x22c] ;  /* 0x00008b0000047ab9 */ /* 0x000fe20000000800 */
[----:B--2---:R0:W-:Y:S02]  /*20010*/  @P3 STG.E.U16 desc[UR22][R60.64], R54 ;  /* 0x000000363c003986 */ /* 0x0041e4000c101516 */
[----:B0-----:R-:W-:Y:S02]  /*20020*/  PRMT R54, R54, 0x7632, R54 ;  /* 0x0000763236367816 */ /* 0x001fe40000000036 */
[----:B------:R-:W2:Y:S04]  /*20030*/  LDL.LU.64 R60, [R1+0xaa8] ;  /* 0x000aa800013c7983 */ /* 0x000ea80000300a00 */
[----:B------:R0:W-:Y:S04]  /*20040*/  @P4 STG.E.U16 desc[UR22][R58.64], R54 ;  /* 0x000000363a004986 */ /* 0x0001e8000c101516 */
[----:B------:R1:W-:Y:S04]  /*20050*/  @P5 STG.E.U16 desc[UR22][R48.64], R55 ;  /* 0x0000003730005986 */ /* 0x0003e8000c101516 */
[----:B0-----:R-:W2:Y:S04]  /*20060*/  LDL.LU.64 R58, [R1+0xaa0] ;  /* 0x000aa000013a7983 */ /* 0x001ea80000300a00 */
[----:B-1----:R-:W4:Y:S01]  /*20070*/  LDL.LU.64 R48, [R1+0xec8] ;  /* 0x000ec80001307983 */ /* 0x002f220000300a00 */
        /* <DEDUP_REMOVED lines=11> */
[----:B---3--:R0:W-:Y:S01]  /*20130*/  @P6 STG.E.U16 desc[UR22][R90.64], R7 ;  /* 0x000000075a006986 */ /* 0x0081e2000c101516 */
[----:B------:R-:W-:Y:S01]  /*20140*/  VIADD R0, R6, 0x93 ;  /* 0x0000009306007836 */ /* 0x000fe20000000000 */
[----:B------:R-:W-:Y:S02]  /*20150*/  ULDC UR4, c[0x0][0x22c] ;  /* 0x00008b0000047ab9 */ /* 0x000fe40000000800 */
[----:B0-----:R-:W3:Y:S04]  /*20160*/  LDL.LU.64 R90, [R1+0xa98] ;  /* 0x000a9800015a7983 */ /* 0x001ee80000300a00 */
[----:B----4-:R0:W-:Y:S02]  /*20170*/  @P1 STG.E.U16 desc[UR22][R62.64], R48 ;  /* 0x000000303e001986 */ /* 0x0101e4000c101516 */
[----:B0-----:R-:W-:-:S02]  /*20180*/  PRMT R48, R48, 0x7632, R48 ;  /* 0x0000763230307816 */ /* 0x001fc40000000030 */
[----:B------:R-:W4:Y:S04]  /*20190*/  LDL.LU.64 R62, [R1+0xa88] ;  /* 0x000a8800013e7983 */ /* 0x000f280000300a00 */
[----:B------:R0:W-:Y:S04]  /*201a0*/  @P2 STG.E.U16 desc[UR22][R56.64], R48 ;  /* 0x0000003038002986 */ /* 0x0001e8000c101516 */
[----:B------:R1:W-:Y:S04]  /*201b0*/  @P3 STG.E.U16 desc[UR22][R50.64], R49 ;  /* 0x0000003132003986 */ /* 0x0003e8000c101516 */
[----:B0-----:R-:W4:Y:S04]  /*201c0*/  LDL.LU.64 R56, [R1+0xa78] ;  /* 0x000a780001387983 */ /* 0x001f280000300a00 */
[----:B-1----:R-:W3:Y:S01]  /*201d0*/  LDL.LU.64 R50, [R1+0xec0] ;  /* 0x000ec00001327983 */ /* 0x002ee20000300a00 */
        /* <DEDUP_REMOVED lines=11> */
[----:B--2---:R0:W-:Y:S01]  /*20290*/  @P4 STG.E.U16 desc[UR22][R60.64], R49 ;  /* 0x000000313c004986 */ /* 0x0041e2000c101516 */
[----:B------:R-:W-:Y:S01]  /*202a0*/  VIADD R0, R6, 0x97 ;  /* 0x0000009706007836 */ /* 0x000fe20000000000 */
[----:B------:R-:W-:Y:S02]  /*202b0*/  ULDC UR4, c[0x0][0x22c] ;  /* 0x00008b0000047ab9 */ /* 0x000fe40000000800 */
[----:B0-----:R-:W2:Y:S04]  /*202c0*/  LDL.LU.64 R60, [R1+0xa68] ;  /* 0x000a6800013c7983 */ /* 0x001ea80000300a00 */
[----:B---3--:R0:W-:Y:S02]  /*202d0*/  @P5 STG.E.U16 desc[UR22][R58.64], R50 ;  /* 0x000000323a005986 */ /* 0x0081e4000c101516 */
[----:B0-----:R-:W-:-:S02]  /*202e0*/  PRMT R50, R50, 0x7632, R50 ;  /* 0x0000763232327816 */ /* 0x001fc40000000032 */
[----:B------:R-:W3:Y:S04]  /*202f0*/  LDL.LU.64 R58, [R1+0xa60] ;  /* 0x000a6000013a7983 */ /* 0x000ee80000300a00 */
[----:B------:R0:W-:Y:S04]  /*20300*/  @P6 STG.E.U16 desc[UR22][R90.64], R50 ;  /* 0x000000325a006986 */ /* 0x0001e8000c101516 */
[----:B------:R1:W-:Y:S04]  /*20310*/  @P1 STG.E.U16 desc[UR22][R44.64], R51 ;  /* 0x000000332c001986 */ /* 0x0003e8000c101516 */
[----:B0-----:R-:W3:Y:S04]  /*20320*/  LDL.LU.64 R90, [R1+0xa58] ;  /* 0x000a5800015a7983 */ /* 0x001ee80000300a00 */
[----:B-1----:R-:W2:Y:S01]  /*20330*/  LDL.LU.64 R44, [R1+0xeb8] ;  /* 0x000eb800012c7983 */ /* 0x002ea20000300a00 */
        /* <DEDUP_REMOVED lines=8> */
[----:B----4-:R-:W-:Y:S01]  /*203c0*/  @P2 STG.E.U16 desc[UR22][R62.64], R7 ;  /* 0x000000073e002986 */ /* 0x010fe2000c101516 */
[----:B------:R-:W-:Y:S01]  /*203d0*/  VIADD R0, R6, 0x9a ;  /* 0x0000009a06007836 */ /* 0x000fe20000000000 */
[----:B------:R-:W-:-:S03]  /*203e0*/  ULDC UR4, c[0x0][0x22c] ;  /* 0x00008b0000047ab9 */ /* 0x000fc60000000800 */
[----:B--2---:R0:W-:Y:S02]  /*203f0*/  @P3 STG.E.U16 desc[UR22][R56.64], R44 ;  /* 0x0000002c38003986 */ /* 0x0041e4000c101516 */
[----:B0-----:R-:W-:-:S05]  /*20400*/  PRMT R44, R44, 0x7632, R44 ;  /* 0x000076322c2c7816 */ /* 0x001fca000000002c */
[----:B------:R0:W-:Y:S04]  /*20410*/  @P4 STG.E.U16 desc[UR22][R46.64], R44 ;  /* 0x0000002c2e004986 */ /* 0x0001e8000c101516 */
[----:B0-----:R-:W2:Y:S01]  /*20420*/  LDL.LU.64 R46, [R1+0xeb0] ;  /* 0x000eb000012e7983 */ /* 0x001ea20000300a00 */
[----:B------:R-:W-:Y:S01]  /*20430*/  ISETP.LT.AND P5, PT, R0, UR4, !P0 ;  /* 0x0000000400007c0c */ /* 0x000fe2000c7a1270 */
[----:B------:R-:W-:Y:S01]  /*20440*/  VIADD R0, R6, 0x9b ;  /* 0x0000009b06007836 */ /* 0x000fe20000000000 */
[----:B------:R-:W-:Y:S01]  /*20450*/  ULDC UR4, c[0x0][0x22c] ;  /* 0x00008b0000047ab9 */ /* 0x000fe20000000800 */
[----:B------:R-:W4:Y:S03]  /*20460*/  LDL.LU.64 R62, [R1+0xa40] ;  /* 0x000a4000013e7983 */ /* 0x000f260000300a00 */
[----:B------:R-:W-:Y:S01]  /*20470*/  ISETP.LT.AND P6, PT, R0, UR4, !P0 ;  /* 0x0000000400007c0c */ /* 0x000fe2000c7c1270 */
[----:B------:R-:W-:Y:S01]  /*20480*/  VIADD R0, R6, 0x9c ;  /* 0x0000009c06007836 */ /* 0x000fe20000000000 */
[----:B------:R-:W-:Y:S01]  /*20490*/  ULDC UR4, c[0x0][0x22c] ;  /* 0x00008b0000047ab9 */ /* 0x000fe20000000800 */
[----:B------:R-:W4:Y:S03]  /*204a0*/  LDL.LU.64 R56, [R1+0xa38] ;  /* 0x000a380001387983 */ /* 0x000f260000300a00 */
[----:B------:R-:W-:Y:S01]  /*204b0*/  ISETP.LT.AND P1, PT, R0, UR4, !P0 ;  /* 0x0000000400007c0c */ /* 0x000fe2000c721270 */
[----:B------:R-:W-:Y:S01]  /*204c0*/  VIADD R0, R6, 0x9d ;  /* 0x0000009d06007836 */ /* 0x000fe20000000000 */
[----:B------:R-:W-:Y:S01]  /*204d0*/  ULDC UR4, c[0x0][0x22c] ;  /* 0x00008b0000047ab9 */ /* 0x000fe20000000800 */
[----:B------:R0:W-:Y:S03]  /*204e0*/  @P5 STG.E.U16 desc[UR22][R60.64], R45 ;  /* 0x0000002d3c005986 */ /* 0x0001e6000c101516 */
[----:B------:R-:W-:-:S02]  /*204f0*/  ISETP.LT.AND P2, PT, R0, UR4, !P0 ;  /* 0x0000000400007c0c */ /* 0x000fc4000c741270 */
[----:B0-----:R-:W-:Y:S01]  /*20500*/  PRMT R45, R45, 0x7632, R45 ;  /* 0x000076322d2d7816 */ /* 0x001fe2000000002d */
[----:B------:R-:W-:Y:S01]  /*20510*/  VIADD R0, R6, 0x9e ;  /* 0x0000009e06007836 */ /* 0x000fe20000000000 */
[----:B------:R-:W-:-:S03]  /*20520*/  ULDC UR4, c[0x0][0x22c] ;  /* 0x00008b0000047ab9 */ /* 0x000fc60000000800 */
[----:B---3--:R0:W-:Y:S04]  /*20530*/  @P6 STG.E.U16 desc[UR22][R58.64], R45 ;  /* 0x0000002d3a006986 */ /* 0x0081e8000c101516 */
[----:B0-----:R-:W3:Y:S04]  /*20540*/  LDL.LU.64 R44, [R1+0xa48] ;  /* 0x000a4800012c7983 */ /* 0x001ee80000300a00 */
[----:B------:R-:W4:Y:S04]  /*20550*/  LDL.LU.64 R60, [R1+0xa28] ;  /* 0x000a2800013c7983 */ /* 0x000f280000300a00 */
[----:B--2---:R0:W-:Y:S02]  /*20560*/  @P1 STG.E.U16 desc[UR22][R90.64], R46 ;  /* 0x0000002e5a001986 */ /* 0x0041e4000c101516 */
[----:B0-----:R-:W-:-:S05]  /*20570*/  PRMT R46, R46, 0x7632, R46 ;  /* 0x000076322e2e7816 */ /* 0x001fca000000002e */
[----:B------:R0:W-:Y:S04]  /*20580*/  @P2 STG.E.U16 desc[UR22][R40.64], R46 ;  /* 0x0000002e28002986 */ /* 0x0001e8000c101516 */
[----:B0-----:R-:W2:Y:S01]  /*20590*/  LDL.LU.64 R40, [R1+0xea8] ;  /* 0x000ea80001287983 */ /* 0x001ea20000300a00 */
[----:B------:R-:W-:Y:S01]  /*205a0*/  ISETP.LT.AND P3, PT, R0, UR4, !P0 ;  /* 0x0000000400007c0c */ /* 0x000fe2000c761270 */
[----:B------:R-:W-:Y:S01]  /*205b0*/  VIADD R0, R6, 0x9f ;  /* 0x0000009f06007836 */ /* 0x000fe20000000000 */
[----:B------:R-:W-:Y:S01]  /*205c0*/  ULDC UR4, c[0x0][0x22c] ;  /* 0x00008b0000047ab9 */ /* 0x000fe20000000800 */
[----:B------:R-:W-:Y:S01]  /*205d0*/  PRMT R7, R47, 0x7632, R7 ;  /* 0x000076322f077816 */ /* 0x000fe20000000007 */
[----:B------:R-:W2:Y:S02]  /*205e0*/  LDL.LU.64 R58, [R1+0xa20] ;  /* 0x000a2000013a7983 */ /* 0x000ea40000300a00 */
[----:B------:R-:W-:Y:S01]  /*205f0*/  ISETP.LT.AND P4, PT, R0, UR4, !P0 ;  /* 0x0000000400007c0c */ /* 0x000fe2000c781270 */
[----:B------:R-:W-:Y:S01]  /*20600*/  VIADD R0, R6, 0xa0 ;  /* 0x000000a006007836 */ /* 0x000fe20000000000 */
[----:B------:R-:W-:Y:S01]  /*20610*/  ULDC UR4, c[0x0][0x22c] ;  /* 0x00008b0000047ab9 */ /* 0x000fe20000000800 */
[----:B------:R-:W2:Y:S03]  /*20620*/  LDL.LU.64 R90, [R1+0xa18] ;  /* 0x000a1800015a7983 */ /* 0x000ea60000300a00 */
[----:B------:R-:W-:Y:S01]  /*20630*/  ISETP.LT.AND P5, PT, R0, UR4, !P0 ;  /* 0x0000000400007c0c */ /* 0x000fe2000c7a1270 */
[----:B------:R-:W-:Y:S01]  /*20640*/  VIADD R0, R6, 0xa1 ;  /* 0x000000a106007836 */ /* 0x000fe20000000000 */
[----:B------:R-:W-:-:S04]  /*20650*/  ULDC UR4, c[0x0][0x22c] ;  /* 0x00008b0000047ab9 */ /* 0x000fc80000000800 */
[----:B------:R-:W-:Y:S01]  /*20660*/  ISETP.LT.AND P6, PT, R0, UR4, !P0 ;  /* 0x0000000400007c0c */ /* 0x000fe2000c7c1270 */
[----:B---3--:R0:W-:Y:S01]  /*20670*/  @P3 STG.E.U16 desc[UR22][R44.64], R47 ;  /* 0x0000002f2c003986 */ /* 0x0081e2000c101516 */
[----:B------:R-:W-:Y:S01]  /*20680*/  VIADD R0, R6, 0xa2 ;  /* 0x000000a206007836 */ /* 0x000fe20000000000 */
[----:B------:R-:W-:Y:S02]  /*20690*/  ULDC UR4, c[0x0][0x22c] ;  /* 0x00008b0000047ab9 */ /* 0x000fe40000000800 */
[----:B----4-:R-:W-:Y:S04]  /*206a0*/  @P4 STG.E.U16 desc[UR22][R62.64], R7 ;  /* 0x000000073e004986 */ /* 0x010fe8000c101516 */
[----:B0-----:R-:W3:Y:S04]  /*206b0*/  LDL.LU.64 R44, [R1+0xa08] ;  /* 0x000a0800012c7983 */ /* 0x001ee80000300a00 */
        /* <DEDUP_REMOVED lines=18> */
[----:B------:R-:W4:Y:S01]  /*207e0*/  LDL.LU.64 R60, [R1+0x9e8] ;  /* 0x0009e800013c7983 */ /* 0x000f220000300a00 */
[----:B------:R-:W-:Y:S01]  /*207f0*/  VIADD R0, R6, 0xa6 ;  /* 0x000000a606007836 */ /* 0x000fe20000000000 */
[----:B------:R-:W-:Y:S02]  /*20800*/  ULDC UR4, c[0x0][0x22c] ;  /* 0x00008b0000047ab9 */ /* 0x000fe40000000800 */
[----:B------:R-:W-:Y:S04]  /*20810*/  @P2 STG.E.U16 desc[UR22][R58.64], R41 ;  /* 0x000000293a002986 */ /* 0x000fe8000c101516 */
        /* <DEDUP_REMOVED lines=1356> */
[----:B------:R-:W-:-:S04]  /*25ce0*/  ULDC UR4, c[0x0][0x22c] ;  /* 0x00008b0000047ab9 */ /* 0x000fc80000000800 */
[----:B------:R-:W-:Y:S01]  /*25cf0*/  ISETP.LT.AND P6, PT, R0, UR4, !P0 ;  /* 0x0000000400007c0c */ /* 0x000fe2000c7c1270 */
[----:B------:R0:W-:Y:S01]  /*25d00*/  @P3 STG.E.U16 desc[UR22][R60.64], R201 ;  /* 0x000000c93c003986 */ /* 0x0001e2000c101516 */
[----:B------:R-:W-:Y:S01]  /*25d10*/  VIADD R0, R6, 0x19e ;  /* 0x0000019e06007836 */ /* 0x000fe20000000000 */
[----:B------:R-:W-:Y:S01]  /*25d20*/  ULDC UR4, c[0x0][0x22c] ;  /* 0x00008b0000047ab9 */ /* 0x000fe20000000800 */
[----:B0-----:R-:W-:Y:S01]  /*25d30*/  PRMT R201, R201, 0x7632, R201 ;  /* 0x00007632c9c97816 */ /* 0x001fe200000000c9 */
[----:B------:R-:W4:Y:S04]  /*25d40*/  LDL.LU.64 R60, [R1+0x210] ;  /* 0x00021000013c7983 */ /* 0x000f280000300a00 */
[----:B------:R-:W-:Y:S01]  /*25d50*/  @P4 STG.E.U16 desc[UR22][R58.64], R201 ;  /* 0x000000c93a004986 */ /* 0x000fe2000c101516 */
[----:B--2---:R-:W-:-:S03]  /*25d60*/  PRMT R7, R202, 0x7632, R7 ;  /* 0x00007632ca077816 */ /* 0x004fc60000000007 */
[----:B------:R-:W-:Y:S04]  /*25d70*/  @P5 STG.E.U16 desc[UR22][R90.64], R202 ;  /* 0x000000ca5a005986 */ /* 0x000fe8000c101516 */
        /* <DEDUP_REMOVED lines=19> */
[----:B0-----:R-:W3:Y:S01]  /*25eb0*/  LDL.LU.64 R44, [R1+0x1f0] ;  /* 0x0001f000012c7983 */ /* 0x001ee20000300a00 */
        /* <DEDUP_REMOVED lines=8> */
[----:B------:R-:W4:Y:S02]  /*25f40*/  LDL.LU.64 R62, [R1+0x1e8] ;  /* 0x0001e800013e7983 */ /* 0x000f240000300a00 */
        /* <DEDUP_REMOVED lines=10> */
[----:B------:R-:W-:Y:S02]  /*25ff0*/  ULDC UR4, c[0x0][0x22c] ;  /* 0x00008b0000047ab9 */ /* 0x000fe40000000800 */
[----:B------:R-:W-:Y:S04]  /*26000*/  @P6 STG.E.U16 desc[UR22][R58.64], R8 ;  /* 0x000000083a006986 */ /* 0x000fe8000c101516 */
[----:B0-----:R-:W4:Y:S01]  /*26010*/  LDL.LU.64 R60, [R1+0x1d0] ;  /* 0x0001d000013c7983 */ /* 0x001f220000300a00 */
        /* <DEDUP_REMOVED lines=215> */
[----:B------:R-:W-:Y:S01]  /*26d90*/  @P3 STG.E.U16 desc[UR22][R60.64], R225 ;  /* 0x000000e13c003986 */ /* 0x000fe2000c101516 */
[----:B------:R-:W-:Y:S01]  /*26da0*/  VIADD R0, R6, 0x1ce ;  /* 0x000001ce06007836 */ /* 0x000fe20000000000 */
[----:B------:R-:W-:Y:S02]  /*26db0*/  ULDC UR4, c[0x0][0x22c] ;  /* 0x00008b0000047ab9 */ /* 0x000fe40000000800 */
[----:B------:R-:W-:Y:S01]  /*26dc0*/  @P4 STG.E.U16 desc[UR22][R58.64], R8 ;  /* 0x000000083a004986 */ /* 0x000fe2000c101516 */
[----:B--2---:R-:W-:-:S03]  /*26dd0*/  PRMT R7, R226, 0x7632, R7 ;  /* 0x00007632e2077816 */ /* 0x004fc60000000007 */
[----:B------:R0:W-:Y:S04]  /*26de0*/  @P5 STG.E.U16 desc[UR22][R90.64], R226 ;  /* 0x000000e25a005986 */ /* 0x0001e8000c101516 */
[----:B------:R1:W-:Y:S04]  /*26df0*/  @P6 STG.E.U16 desc[UR22][R228.64], R7 ;  /* 0x00000007e4006986 */ /* 0x0003e8000c101516 */
[----:B0-----:R-:W2:Y:S04]  /*26e00*/  LDL.LU.64 R90, [R1+0x90] ;  /* 0x00009000015a7983 */ /* 0x001ea80000300a00 */
[----:B-1----:R-:W2:Y:S01]  /*26e10*/  LDL.LU.64 R228, [R1+0xc48] ;  /* 0x000c480001e47983 */ /* 0x002ea20000300a00 */
        /* <DEDUP_REMOVED lines=29> */
[----:B------:R-:W-:-:S04]  /*26ff0*/  ULDC UR4, c[0x0][0x22c] ;  /* 0x00008b0000047ab9 */ /* 0x000fc80000000800 */
[----:B------:R-:W-:Y:S01]  /*27000*/  ISETP.LT.AND P1, PT, R0, UR4, !P0 ;  /* 0x0000000400007c0c */ /* 0x000fe2000c721270 */
[----:B------:R-:W-:Y:S01]  /*27010*/  VIADD R0, R6, 0x1d5 ;  /* 0x000001d506007836 */ /* 0x000fe20000000000 */
[----:B------:R-:W-:-:S04]  /*27020*/  ULDC UR4, c[0x0][0x22c] ;  /* 0x00008b0000047ab9 */ /* 0x000fc80000000800 */
[----:B------:R-:W-:Y:S01]  /*27030*/  ISETP.LT.AND P2, PT, R0, UR4, !P0 ;  /* 0x0000000400007c0c */ /* 0x000fe2000c741270 */
[----:B------:R0:W-:Y:S01]  /*27040*/  @P5 STG.E.U16 desc[UR22][R90.64], R229 ;  /* 0x000000e55a005986 */ /* 0x0001e2000c101516 */
[----:B------:R-:W-:Y:S01]  /*27050*/  VIADD R0, R6, 0x1d6 ;  /* 0x000001d606007836 */ /* 0x000fe20000000000 */
[----:B------:R-:W-:Y:S02]  /*27060*/  ULDC UR4, c[0x0][0x22c] ;  /* 0x00008b0000047ab9 */ /* 0x000fe40000000800 */
[----:B------:R1:W-:Y:S04]  /*27070*/  @P6 STG.E.U16 desc[UR22][R60.64], R8 ;  /* 0x000000083c006986 */ /* 0x0003e8000c101516 */
[----:B0-----:R-:W4:Y:S04]  /*27080*/  LDL.LU.64 R90, [R1+0x60] ;  /* 0x00006000015a7983 */ /* 0x001f280000300a00 */
[----:B------:R-:W4:Y:S04]  /*27090*/  LDL.LU.64 R62, [R1+0x50] ;  /* 0x00005000013e7983 */ /* 0x000f280000300a00 */
[----:B-1----:R-:W4:Y:S01]  /*270a0*/  LDL.LU.64 R60, [R1+0x48] ;  /* 0x00004800013c7983 */ /* 0x002f220000300a00 */
        /* <DEDUP_REMOVED lines=11> */
[----:B------:R-:W-:-:S04]  /*27160*/  ULDC UR4, c[0x0][0x22c] ;  /* 0x00008b0000047ab9 */ /* 0x000fc80000000800 */
[----:B------:R-:W-:Y:S01]  /*27170*/  ISETP.LT.AND P5, PT, R0, UR4, !P0 ;  /* 0x0000000400007c0c */ /* 0x000fe2000c7a1270 */
[----:B------:R-:W-:Y:S01]  /*27180*/  VIADD R0, R6, 0x1d9 ;  /* 0x000001d906007836 */ /* 0x000fe20000000000 */
[----:B------:R-:W-:-:S04]  /*27190*/  ULDC UR4, c[0x0][0x22c] ;  /* 0x00008b0000047ab9 */ /* 0x000fc80000000800 */
[----:B------:R-:W-:Y:S01]  /*271a0*/  ISETP.LT.AND P6, PT, R0, UR4, !P0 ;  /* 0x0000000400007c0c */ /* 0x000fe2000c7c1270 */
[----:B---3--:R-:W-:Y:S01]  /*271b0*/  @P3 STG.E.U16 desc[UR22][R44.64], R231 ;  /* 0x000000e72c003986 */ /* 0x008fe2000c101516 */
[----:B------:R-:W-:Y:S01]  /*271c0*/  VIADD R0, R6, 0x1da ;  /* 0x000001da06007836 */ /* 0x000fe20000000000 */
[----:B------:R-:W-:Y:S02]  /*271d0*/  ULDC UR4, c[0x0][0x22c] ;  /* 0x00008b0000047ab9 */ /* 0x000fe40000000800 */
[----:B----4-:R0:W-:Y:S04]  /*271e0*/  @P4 STG.E.U16 desc[UR22][R56.64], R8 ;  /* 0x0000000838004986 */ /* 0x0101e8000c101516 */
[----:B0-----:R-:W3:Y:S01]  /*271f0*/  LDL.LU.64 R56, [R1+0x30] ;  /* 0x0000300001387983 */ /* 0x001ee20000300a00 */
[----:B--2---:R-:W-:-:S03]  /*27200*/  PRMT R7, R232, 0x7632, R7 ;  /* 0x00007632e8077816 */ /* 0x004fc60000000007 */
        /* <DEDUP_REMOVED lines=13> */
[----:B------:R-:W-:Y:S02]  /*272e0*/  ISETP.LT.AND P4, PT, R0, UR4, !P0 ;  /* 0x0000000400007c0c */ /* 0x000fe4000c781270 */
[----:B------:R-:W-:Y:S01]  /*272f0*/  PRMT R8, R233, 0x7632, R8 ;  /* 0x00007632e9087816 */ /* 0x000fe20000000008 */
[----:B------:R-:W-:Y:S01]  /*27300*/  @P1 STG.E.U16 desc[UR22][R62.64], R233 ;  /* 0x000000e93e001986 */ /* 0x000fe2000c101516 */
[----:B------:R-:W-:Y:S01]  /*27310*/  VIADD R0, R6, 0x1de ;  /* 0x000001de06007836 */ /* 0x000fe20000000000 */
[----:B------:R-:W-:Y:S02]  /*27320*/  ULDC UR4, c[0x0][0x22c] ;  /* 0x00008b0000047ab9 */ /* 0x000fe40000000800 */
[----:B------:R-:W-:Y:S01]  /*27330*/  @P2 STG.E.U16 desc[UR22][R60.64], R8 ;  /* 0x000000083c002986 */ /* 0x000fe2000c101516 */
[----:B----4-:R-:W-:-:S03]  /*27340*/  PRMT R7, R234, 0x7632, R7 ;  /* 0x00007632ea077816 */ /* 0x010fc60000000007 */
[----:B------:R-:W-:Y:S04]  /*27350*/  @P3 STG.E.U16 desc[UR22][R58.64], R234 ;  /* 0x000000ea3a003986 */ /* 0x000fe8000c101516 */
[----:B------:R0:W-:Y:S04]  /*27360*/  @P4 STG.E.U16 desc[UR22][R236.64], R7 ;  /* 0x00000007ec004986 */ /* 0x0001e8000c101516 */
[----:B0-----:R-:W4:Y:S01]  /*27370*/  LDL.LU.64 R236, [R1+0xc28] ;  /* 0x000c280001ec7983 */ /* 0x001f220000300a00 */
        /* <DEDUP_REMOVED lines=11> */
[----:B---3--:R-:W-:Y:S01]  /*27430*/  @P5 STG.E.U16 desc[UR22][R56.64], R235 ;  /* 0x000000eb38005986 */ /* 0x008fe2000c101516 */
[----:B------:R-:W-:Y:S01]  /*27440*/  VIADD R0, R6, 0x1e2 ;  /* 0x000001e206007836 */ /* 0x000fe20000000000 */
[----:B------:R-:W-:Y:S02]  /*27450*/  ULDC UR4, c[0x0][0x22c] ;  /* 0x00008b0000047ab9 */ /* 0x000fe40000000800 */
[----:B--2---:R-:W-:Y:S02]  /*27460*/  @P6 STG.E.U16 desc[UR22][R90.64], R8 ;  /* 0x000000085a006986 */ /* 0x004fe4000c101516 */
[----:B------:R-:W-:Y:S01]  /*27470*/  ISETP.LT.AND P3, PT, R0, UR4, !P0 ;  /* 0x0000000400007c0c */ /* 0x000fe2000c761270 */
[----:B------:R-:W-:Y:S01]  /*27480*/  VIADD R0, R6, 0x1e3 ;  /* 0x000001e306007836 */ /* 0x000fe20000000000 */
[----:B------:R-:W-:Y:S01]  /*27490*/  ULDC UR4, c[0x0][0x22c] ;  /* 0x00008b0000047ab9 */ /* 0x000fe20000000800 */
[----:B----4-:R-:W-:Y:S01]  /*274a0*/  PRMT R7, R236, 0x7632, R7 ;  /* 0x00007632ec077816 */ /* 0x010fe20000000007 */
[----:B------:R0:W-:Y:S04]  /*274b0*/  @P1 STG.E.U16 desc[UR22][R244.64], R236 ;  /* 0x000000ecf4001986 */ /* 0x0001e8000c101516 */
[----:B------:R1:W-:Y:S04]  /*274c0*/  @P2 STG.E.U16 desc[UR22][R238.64], R7 ;  /* 0x00000007ee002986 */ /* 0x0003e8000c101516 */
[----:B0-----:R-:W2:Y:S04]  /*274d0*/  LDL.LU.64 R244, [R1+0xc20] ;  /* 0x000c200001f47983 */ /* 0x001ea80000300a00 */
[----:B-1----:R-:W3:Y:S01]  /*274e0*/  LDL.LU.64 R238, [R1+0xc18] ;  /* 0x000c180001ee7983 */ /* 0x002ee20000300a00 */
[----:B------:R-:W-:-:S02]  /*274f0*/  ISETP.LT.AND P4, PT, R0, UR4, !P0 ;  /* 0x0000000400007c0c */ /* 0x000fc4000c781270 */
[----:B------:R-:W-:Y:S01]  /*27500*/  PRMT R8, R237, 0x7632, R8 ;  /* 0x00007632ed087816 */ /* 0x000fe20000000008 */
[----:B------:R0:W-:Y:S01]  /*27510*/  @P3 STG.E.U16 desc[UR22][R246.64], R237 ;  /* 0x000000edf6003986 */ /* 0x0001e2000c101516 */
[----:B------:R-:W-:Y:S01]  /*27520*/  VIADD R0, R6, 0x1e4 ;  /* 0x000001e406007836 */ /* 0x000fe20000000000 */
[----:B------:R-:W-:-:S08]  /*27530*/  ULDC UR4, c[0x0][0x22c] ;  /* 0x00008b0000047ab9 */ /* 0x000fd00000000800 */
[----:B------:R1:W-:Y:S04]  /*27540*/  @P4 STG.E.U16 desc[UR22][R240.64], R8 ;  /* 0x00000008f0004986 */ /* 0x0003e8000c101516 */
[----:B0-----:R-:W4:Y:S04]  /*27550*/  LDL.LU.64 R246, [R1+0xc10] ;  /* 0x000c100001f67983 */ /* 0x001f280000300a00 */
[----:B-1----:R-:W2:Y:S01]  /*27560*/  LDL.LU.64 R240, [R1+0xc08] ;  /* 0x000c080001f07983 */ /* 0x002ea20000300a00 */
        /* <DEDUP_REMOVED lines=15> */
[----:B---3--:R0:W-:Y:S04]  /*27660*/  @P5 STG.E.U16 desc[UR22][R242.64], R238 ;  /* 0x000000eef2005986 */ /* 0x0081e8000c101516 */
[----:B0-----:R-:W3:Y:S04]  /*27670*/  LDL.LU.64 R242, [R1+0xc00] ;  /* 0x000c000001f27983 */ /* 0x001ee80000300a00 */
[----:B------:R-:W3:Y:S01]  /*27680*/  LDL.LU R252, [R1+0xbfc] ;  /* 0x000bfc0001fc7983 */ /* 0x000ee20000300800 */
[----:B------:R-:W-:Y:S01]  /*27690*/  ISETP.LT.AND P4, PT, R0, UR4, !P0 ;  /* 0x0000000400007c0c */ /* 0x000fe2000c781270 */
[----:B------:R-:W-:Y:S01]  /*276a0*/  VIADD R0, R6, 0x1ea ;  /* 0x000001ea06007836 */ /* 0x000fe20000000000 */
[----:B------:R-:W-:Y:S01]  /*276b0*/  ULDC UR4, c[0x0][0x22c] ;  /* 0x00008b0000047ab9 */ /* 0x000fe20000000800 */
[----:B------:R-:W-:-:S03]  /*276c0*/  PRMT R125, R238, 0x7632, R125 ;  /* 0x00007632ee7d7816 */ /* 0x000fc6000000007d */
[----:B------:R-:W-:Y:S01]  /*276d0*/  ISETP.LT.AND P5, PT, R0, UR4, !P0 ;  /* 0x0000000400007c0c */ /* 0x000fe2000c7a1270 */
[----:B------:R-:W-:Y:S01]  /*276e0*/  VIADD R0, R6, 0x1eb ;  /* 0x000001eb06007836 */ /* 0x000fe20000000000 */
[----:B------:R-:W-:Y:S01]  /*276f0*/  ULDC UR4, c[0x0][0x22c] ;  /* 0x00008b0000047ab9 */ /* 0x000fe20000000800 */
[----:B------:R-:W-:Y:S03]  /*27700*/  @P6 STG.E.U16 desc[UR22][R250.64], R125 ;  /* 0x0000007dfa006986 */ /* 0x000fe6000c101516 */
[----:B------:R-:W-:Y:S01]  /*27710*/  ISETP.LT.AND P6, PT, R0, UR4, !P0 ;  /* 0x0000000400007c0c */ /* 0x000fe2000c7c1270 */
[----:B------:R-:W-:Y:S01]  /*27720*/  VIADD R0, R6, 0x1ec ;  /* 0x000001ec06007836 */ /* 0x000fe20000000000 */
[----:B------:R-:W-:Y:S01]  /*27730*/  ULDC UR4, c[0x0][0x22c] ;  /* 0x00008b0000047ab9 */ /* 0x000fe20000000800 */
[----:B------:R-:W-:Y:S01]  /*27740*/  @P1 STG.E.U16 desc[UR22][R64.64], R239 ;  /* 0x000000ef40001986 */ /* 0x000fe2000c101516 */
[----:B------:R-:W-:-:S02]  /*27750*/  PRMT R33, R239, 0x7632, R33 ;  /* 0x00007632ef217816 */ /* 0x000fc40000000021 */
[----:B------:R-:W-:Y:S01]  /*27760*/  ISETP.LT.AND P1, PT, R0, UR4, !P0 ;  /* 0x0000000400007c0c */ /* 0x000fe2000c721270 */
[----:B------:R-:W-:Y:S01]  /*27770*/  VIADD R0, R6, 0x1ed ;  /* 0x000001ed06007836 */ /* 0x000fe20000000000 */
[----:B------:R-:W-:Y:S01]  /*27780*/  ULDC UR4, c[0x0][0x22c] ;  /* 0x00008b0000047ab9 */ /* 0x000fe20000000800 */
[----:B------:R-:W-:Y:S03]  /*27790*/  @P2 STG.E.U16 desc[UR22][R66.64], R33 ;  /* 0x0000002142002986 */ /* 0x000fe6000c101516 */
[----:B------:R-:W-:Y:S01]  /*277a0*/  ISETP.LT.AND P2, PT, R0, UR4, !P0 ;  /* 0x0000000400007c0c */ /* 0x000fe2000c741270 */
[----:B------:R-:W-:Y:S01]  /*277b0*/  VIADD R0, R6, 0x1ee ;  /* 0x000001ee06007836 */ /* 0x000fe20000000000 */
[----:B------:R-:W-:Y:S01]  /*277c0*/  ULDC UR4, c[0x0][0x22c] ;  /* 0x00008b0000047ab9 */ /* 0x000fe20000000800 */
[----:B--2---:R-:W-:Y:S01]  /*277d0*/  @P3 STG.E.U16 desc[UR22][R68.64], R240 ;  /* 0x000000f044003986 */ /* 0x004fe2000c101516 */
        /* <DEDUP_REMOVED lines=17> */
[----:B------:R-:W-:Y:S02]  /*278f0*/  PRMT R43, R244, 0x7632, R43 ;  /* 0x00007632f42b7816 */ /* 0x000fe4000000002b */
[----:B------:R-:W-:-:S02]  /*27900*/  PRMT R46, R245, 0x7632, R46 ;  /* 0x00007632f52e7816 */ /* 0x000fc4000000002e */
[----:B----4-:R-:W-:Y:S02]  /*27910*/  PRMT R48, R246, 0x7632, R48 ;  /* 0x00007632f6307816 */ /* 0x010fe40000000030 */
[----:B------:R-:W-:Y:S01]  /*27920*/  PRMT R50, R247, 0x7632, R50 ;  /* 0x00007632f7327816 */ /* 0x000fe20000000032 */
[----:B---3--:R-:W-:Y:S01]  /*27930*/  @P1 STG.E.U16 desc[UR22][R76.64], R242 ;  /* 0x000000f24c001986 */ /* 0x008fe2000c101516 */
[----:B------:R-:W-:Y:S02]  /*27940*/  PRMT R39, R242, 0x7632, R39 ;  /* 0x00007632f2277816 */ /* 0x000fe40000000027 */
        /* <DEDUP_REMOVED lines=22> */
[----:B------:R-:W0:Y:S01]  /*27ab0*/  LDS.128 R8, [R252] ;  /* 0x00000000fc087984 */ /* 0x000e220000000c00 */
[----:B------:R-:W-:Y:S01]  /*27ac0*/  VIADD R0, R6, 0x1f8 ;  /* 0x000001f806007836 */ /* 0x000fe20000000000 */
[----:B------:R-:W-:-:S02]  /*27ad0*/  ULDC UR4, c[0x0][0x22c] ;  /* 0x00008b0000047ab9 */ /* 0x000fc40000000800 */
[----:B------:R1:W-:Y:S02]  /*27ae0*/  @P1 STG.E.U16 desc[UR22][R88.64], R245 ;  /* 0x000000f558001986 */ /* 0x0003e4000c101516 */
[----:B------:R-:W-:Y:S01]  /*27af0*/  ISETP.LT.AND P1, PT, R0, UR4, !P0 ;  /* 0x0000000400007c0c */ /* 0x000fe2000c721270 */
[----:B------:R-:W-:Y:S01]  /*27b00*/  VIADD R0, R6, 0x1f9 ;  /* 0x000001f906007836 */ /* 0x000fe20000000000 */
[----:B------:R-:W-:Y:S01]  /*27b10*/  ULDC UR4, c[0x0][0x22c] ;  /* 0x00008b0000047ab9 */ /* 0x000fe20000000800 */
[----:B------:R1:W-:Y:S03]  /*27b20*/  @P2 STG.E.U16 desc[UR22][R92.64], R46 ;  /* 0x0000002e5c002986 */ /* 0x0003e6000c101516 */
        /* <DEDUP_REMOVED lines=16> */
[----:B------:R-:W-:-:S02]  /*27c30*/  ISETP.LT.AND P6, PT, R0, UR4, !P0 ;  /* 0x0000000400007c0c */ /* 0x000fc4000c7c1270 */
[----:B0-----:R-:W-:Y:S02]  /*27c40*/  PRMT R52, R8, 0x7632, R52 ;  /* 0x0000763208347816 */ /* 0x001fe40000000034 */
[----:B------:R-:W-:Y:S01]  /*27c50*/  PRMT R54, R9, 0x7632, R54 ;  /* 0x0000763209367816 */ /* 0x000fe20000000036 */
[----:B------:R1:W-:Y:S01]  /*27c60*/  @P1 STG.E.U16 desc[UR22][R102.64], R8 ;  /* 0x0000000866001986 */ /* 0x0003e2000c101516 */
[----:B------:R-:W-:Y:S01]  /*27c70*/  PRMT R124, R10, 0x7632, R124 ;  /* 0x000076320a7c7816 */ /* 0x000fe2000000007c */
[C---:B------:R-:W-:Y:S01]  /*27c80*/  VIADD R0, R6.reuse, 0x1ff ;  /* 0x000001ff06007836 */ /* 0x040fe20000000000 */
[----:B------:R-:W-:Y:S01]  /*27c90*/  ULDC UR4, c[0x0][0x22c] ;  /* 0x00008b0000047ab9 */ /* 0x000fe20000000800 */
[----:B------:R1:W-:Y:S04]  /*27ca0*/  @P2 STG.E.U16 desc[UR22][R104.64], R52 ;  /* 0x0000003468002986 */ /* 0x0003e8000c101516 */
[----:B------:R1:W-:Y:S04]  /*27cb0*/  @P3 STG.E.U16 desc[UR22][R106.64], R9 ;  /* 0x000000096a003986 */ /* 0x0003e8000c101516 */
[----:B------:R1:W-:Y:S04]  /*27cc0*/  @P4 STG.E.U16 desc[UR22][R108.64], R54 ;  /* 0x000000366c004986 */ /* 0x0003e8000c101516 */
[----:B------:R1:W-:Y:S04]  /*27cd0*/  @P5 STG.E.U16 desc[UR22][R110.64], R10 ;  /* 0x0000000a6e005986 */ /* 0x0003e8000c101516 */
[----:B------:R1:W-:Y:S01]  /*27ce0*/  @P6 STG.E.U16 desc[UR22][R248.64], R124 ;  /* 0x0000007cf8006986 */ /* 0x0003e2000c101516 */
[----:B------:R-:W-:Y:S01]  /*27cf0*/  VIADD R6, R6, 0x1fe ;  /* 0x000001fe06067836 */ /* 0x000fe20000000000 */
[----:B------:R-:W-:-:S04]  /*27d00*/  ISETP.LT.AND P1, PT, R0, UR5, !P0 ;  /* 0x0000000500007c0c */ /* 0x000fc8000c721270 */
[----:B------:R-:W-:-:S13]  /*27d10*/  ISETP.LT.AND P0, PT, R6, UR4, !P0 ;  /* 0x0000000406007c0c */ /* 0x000fda000c701270 */
[----:B------:R1:W-:Y:S01]  /*27d20*/  @P0 STG.E.U16 desc[UR22][R4.64], R11 ;  /* 0x0000000b04000986 */ /* 0x0003e2000c101516 */
[----:B------:R-:W-:Y:S05]  /*27d30*/  @!P1 EXIT ;  /* 0x000000000000994d */ /* 0x000fea0003800000 */
[----:B-1----:R-:W-:-:S05]  /*27d40*/  PRMT R11, R11, 0x7632, R11 ;  /* 0x000076320b0b7816 */ /* 0x002fca000000000b */
[----:B------:R-:W-:Y:S01]  /*27d50*/  STG.E.U16 desc[UR22][R2.64], R11 ;  /* 0x0000000b02007986 */ /* 0x000fe2000c101516 */
[----:B------:R-:W-:Y:S05]  /*27d60*/  EXIT ;  /* 0x000000000000794d */ /* 0x000fea0003800000 */
.L_x_2:
[----:B------:R-:W-:-:S00]  /*27d70*/  BRA `(.L_x_2) ;  /* 0xfffffffc00fc7947 */ /* 0x000fc0000383ffff */
[----:B------:R-:W-:-:S00]  /*27d80*/  NOP ;  /* 0x0000000000007918 */ /* 0x000fc00000000000 */
[----:B------:R-:W-:-:S00]  /*27d90*/  NOP ;  /* 0x0000000000007918 */ /* 0x000fc00000000000 */
[----:B------:R-:W-:-:S00]  /*27da0*/  NOP ;  /* 0x0000000000007918 */ /* 0x000fc00000000000 */
[----:B------:R-:W-:-:S00]  /*27db0*/  NOP ;  /* 0x0000000000007918 */ /* 0x000fc00000000000 */
[----:B------:R-:W-:-:S00]  /*27dc0*/  NOP ;  /* 0x0000000000007918 */ /* 0x000fc00000000000 */
[----:B------:R-:W-:-:S00]  /*27dd0*/  NOP ;  /* 0x0000000000007918 */ /* 0x000fc00000000000 */
[----:B------:R-:W-:-:S00]  /*27de0*/  NOP ;  /* 0x0000000000007918 */ /* 0x000fc00000000000 */
[----:B------:R-:W-:-:S00]  /*27df0*/  NOP ;  /* 0x0000000000007918 */ /* 0x000fc00000000000 */
.L_x_3:


//--------------------- .nv.shared.matmul_kernel  --------------------------
	.section	.nv.shared.matmul_kernel,"aw",@nobits
	.sectionflags	@""
	.align	16
	.zero		1024


//--------------------- .nv.shared.reserved.0     --------------------------
	.section	.nv.shared.reserved.0,"aw",@nobits
	.weak		__nv_reservedSMEM_offset_0_alias
	.size		__nv_reservedSMEM_offset_0_alias, 0, 0
	.other		__nv_reservedSMEM_offset_0_alias,@"STO_CUDA_RESERVED_SHARED STV_DEFAULT"
__nv_reservedSMEM_offset_0_alias:
	.zero		0


//--------------------- .nv.constant0.matmul_kernel --------------------------
	.section	.nv.constant0.matmul_kernel,"a",@progbits
	.sectionflags	@""
	.align	4
.nv.constant0.matmul_kernel:
	.zero		608


//--------------------- SYMBOLS --------------------------

	.type		.nv.reservedSmem.offset0,@object
	.size		.nv.reservedSmem.offset0,0x4
